	.target	sm_90a

	.elftype	@"ET_EXEC"


//--------------------- .note.nv.tkinfo           --------------------------
	.section	.note.nv.tkinfo,"",@"SHT_NOTE"
	.sectionflags	@"SHF_NOTE_NV_TKINFO"
	.tkinfo
        /*0018*/ 	.word	0x00000002
        /*0030*/ 	.string	""
        /*0030*/ 	.string	"ptxas"
        /*0030*/ 	.string	"Cuda compilation tools, release 13.0, V13.0.88"
        /*0030*/ 	.string	"Build cuda_13.0.r13.0/compiler.36424714_0"
        /*0030*/ 	.string	"-arch sm_90a -m 64 "



//--------------------- .note.nv.cuinfo           --------------------------
	.section	.note.nv.cuinfo,"",@"SHT_NOTE"
	.sectionflags	@"SHF_NOTE_NV_CUINFO"
        /*0018*/ 	.short	0x0002
        /*001a*/ 	.short	0x005a
        /*001c*/ 	.short	0x0082
	.zero		2


//--------------------- .nv.info                  --------------------------
	.section	.nv.info,"",@"SHT_CUDA_INFO"
	.align	4


	//----- nvinfo : EIATTR_REGCOUNT
	.align		4
        /*0000*/ 	.byte	0x04, 0x2f
        /*0002*/ 	.short	(.L_12 - .L_11)
	.align		4
.L_11:
        /*0004*/ 	.word	index@(_ZN7cutlass13device_kernelINS_4gemm6kernel13GemmUniversalIN4cute5tupleIJiiiiEEENS1_10collective13CollectiveMmaINS1_43MainloopSm90TmaGmmaWarpSpecializedSparseFP8ILi8ENS5_IJNS4_1CILi1EEESB_SB_EEENS1_35KernelTmaWarpSpecializedCooperativeEEENS5_IJNSA_ILi256EEESF_NSA_ILi64EEEEEENS_12float_e4m3_tENS5_IJNS4_6LayoutINS5_IJiNS5_IJNSA_ILi2EEEiEEEiEEENS5_IJlNS5_IJSB_SK_EEElEEEEENSJ_INS5_IJNS5_IJSG_iEEESQ_iEEENS5_IJNS5_IJSG_NSA_ILi4096EEEEEENS5_IJSB_lEEElEEEEEEEESI_NS5_IJlSB_lEEENS4_8TiledMMAINS4_8MMA_AtomIJNS4_4SM904GMMA6SPARSE32GMMA_64x256x64_F32E4M3E4M3_SS_TNILNS12_7ScaleInE1ELS15_1ELNS12_9SparseSelE0EEEEEENSJ_INS5_IJSK_SB_SB_EEENS5_IJSB_NSA_ILi0EEES1A_EEEEENS5_IJNS4_10UnderscoreES1D_S1D_EEEEENS4_13SM90_TMA_LOADENS4_14ComposedLayoutINS4_7SwizzleILi1ELi4ELi3EEENS4_25smem_sparse_ptr_flag_bitsILi2ELi8EEENSJ_INS5_IJNS5_IJSB_NSA_ILi8EEEEEENS5_IJSK_NSA_ILi32EEEEEEEEENS5_IJNS5_IJS1A_SG_EEESN_EEEEEEEvNS4_8identityES1G_NS1H_INS1I_ILi2ELi4ELi3EEENS4_18smem_ptr_flag_bitsILi8EEENSJ_INS5_IJS1M_SG_EEENS5_IJSG_SB_EEEEEEEvS1V_EENS_8epilogue10collective6detail29Sm90TmaWarpSpecializedAdapterINS25_15DefaultEpilogueIfNS5_IJSB_llEEES29_NS24_6thread17LinearCombinationIfLi1EffLNS2A_9ScaleType4KindE0ELNS_15FloatRoundStyleE2EfEENS1_15EpilogueDefaultEEEEEvvEEEEvNT_6ParamsE)
        /*0008*/ 	.word	0x000000a8


	//----- nvinfo : EIATTR_FRAME_SIZE
	.align		4
.L_12:
        /*000c*/ 	.byte	0x04, 0x11
        /*000e*/ 	.short	(.L_14 - .L_13)
	.align		4
.L_13:
        /*0010*/ 	.word	index@(_ZN7cutlass13device_kernelINS_4gemm6kernel13GemmUniversalIN4cute5tupleIJiiiiEEENS1_10collective13CollectiveMmaINS1_43MainloopSm90TmaGmmaWarpSpecializedSparseFP8ILi8ENS5_IJNS4_1CILi1EEESB_SB_EEENS1_35KernelTmaWarpSpecializedCooperativeEEENS5_IJNSA_ILi256EEESF_NSA_ILi64EEEEEENS_12float_e4m3_tENS5_IJNS4_6LayoutINS5_IJiNS5_IJNSA_ILi2EEEiEEEiEEENS5_IJlNS5_IJSB_SK_EEElEEEEENSJ_INS5_IJNS5_IJSG_iEEESQ_iEEENS5_IJNS5_IJSG_NSA_ILi4096EEEEEENS5_IJSB_lEEElEEEEEEEESI_NS5_IJlSB_lEEENS4_8TiledMMAINS4_8MMA_AtomIJNS4_4SM904GMMA6SPARSE32GMMA_64x256x64_F32E4M3E4M3_SS_TNILNS12_7ScaleInE1ELS15_1ELNS12_9SparseSelE0EEEEEENSJ_INS5_IJSK_SB_SB_EEENS5_IJSB_NSA_ILi0EEES1A_EEEEENS5_IJNS4_10UnderscoreES1D_S1D_EEEEENS4_13SM90_TMA_LOADENS4_14ComposedLayoutINS4_7SwizzleILi1ELi4ELi3EEENS4_25smem_sparse_ptr_flag_bitsILi2ELi8EEENSJ_INS5_IJNS5_IJSB_NSA_ILi8EEEEEENS5_IJSK_NSA_ILi32EEEEEEEEENS5_IJNS5_IJS1A_SG_EEESN_EEEEEEEvNS4_8identityES1G_NS1H_INS1I_ILi2ELi4ELi3EEENS4_18smem_ptr_flag_bitsILi8EEENSJ_INS5_IJS1M_SG_EEENS5_IJSG_SB_EEEEEEEvS1V_EENS_8epilogue10collective6detail29Sm90TmaWarpSpecializedAdapterINS25_15DefaultEpilogueIfNS5_IJSB_llEEES29_NS24_6thread17LinearCombinationIfLi1EffLNS2A_9ScaleType4KindE0ELNS_15FloatRoundStyleE2EfEENS1_15EpilogueDefaultEEEEEvvEEEEvNT_6ParamsE)
        /*0014*/ 	.word	0x00000680


	//----- nvinfo : EIATTR_MIN_STACK_SIZE
	.align		4
.L_14:
        /*0018*/ 	.byte	0x04, 0x12
        /*001a*/ 	.short	(.L_16 - .L_15)
	.align		4
.L_15:
        /*001c*/ 	.word	index@(_ZN7cutlass13device_kernelINS_4gemm6kernel13GemmUniversalIN4cute5tupleIJiiiiEEENS1_10collective13CollectiveMmaINS1_43MainloopSm90TmaGmmaWarpSpecializedSparseFP8ILi8ENS5_IJNS4_1CILi1EEESB_SB_EEENS1_35KernelTmaWarpSpecializedCooperativeEEENS5_IJNSA_ILi256EEESF_NSA_ILi64EEEEEENS_12float_e4m3_tENS5_IJNS4_6LayoutINS5_IJiNS5_IJNSA_ILi2EEEiEEEiEEENS5_IJlNS5_IJSB_SK_EEElEEEEENSJ_INS5_IJNS5_IJSG_iEEESQ_iEEENS5_IJNS5_IJSG_NSA_ILi4096EEEEEENS5_IJSB_lEEElEEEEEEEESI_NS5_IJlSB_lEEENS4_8TiledMMAINS4_8MMA_AtomIJNS4_4SM904GMMA6SPARSE32GMMA_64x256x64_F32E4M3E4M3_SS_TNILNS12_7ScaleInE1ELS15_1ELNS12_9SparseSelE0EEEEEENSJ_INS5_IJSK_SB_SB_EEENS5_IJSB_NSA_ILi0EEES1A_EEEEENS5_IJNS4_10UnderscoreES1D_S1D_EEEEENS4_13SM90_TMA_LOADENS4_14ComposedLayoutINS4_7SwizzleILi1ELi4ELi3EEENS4_25smem_sparse_ptr_flag_bitsILi2ELi8EEENSJ_INS5_IJNS5_IJSB_NSA_ILi8EEEEEENS5_IJSK_NSA_ILi32EEEEEEEEENS5_IJNS5_IJS1A_SG_EEESN_EEEEEEEvNS4_8identityES1G_NS1H_INS1I_ILi2ELi4ELi3EEENS4_18smem_ptr_flag_bitsILi8EEENSJ_INS5_IJS1M_SG_EEENS5_IJSG_SB_EEEEEEEvS1V_EENS_8epilogue10collective6detail29Sm90TmaWarpSpecializedAdapterINS25_15DefaultEpilogueIfNS5_IJSB_llEEES29_NS24_6thread17LinearCombinationIfLi1EffLNS2A_9ScaleType4KindE0ELNS_15FloatRoundStyleE2EfEENS1_15EpilogueDefaultEEEEEvvEEEEvNT_6ParamsE)
        /*0020*/ 	.word	0x00000680
.L_16:


//--------------------- .nv.compat                --------------------------
	.section	.nv.compat,"",@"SHT_CUDA_COMPAT_INFO"
	.align	4
        /*0000*/ 	.byte	0x02, 0x09, 0x01, 0x00, 0x02, 0x02, 0x04, 0x00, 0x02, 0x05, 0x05, 0x00, 0x03, 0x07, 0x01, 0x01
        /*0010*/ 	.byte	0x02, 0x03, 0x01, 0x00, 0x02, 0x06, 0x01, 0x00, 0x04, 0x0b, 0x08, 0x00, 0x00, 0x00, 0x00, 0x00
        /*0020*/ 	.byte	0x00, 0x00, 0x00, 0x00


//--------------------- .nv.info._ZN7cutlass13device_kernelINS_4gemm6kernel13GemmUniversalIN4cute5tupleIJiiiiEEENS1_10collective13CollectiveMmaINS1_43MainloopSm90TmaGmmaWarpSpecializedSparseFP8ILi8ENS5_IJNS4_1CILi1EEESB_SB_EEENS1_35KernelTmaWarpSpecializedCooperativeEEENS5_IJNSA_ILi256EEESF_NSA_ILi64EEEEEENS_12float_e4m3_tENS5_IJNS4_6LayoutINS5_IJiNS5_IJNSA_ILi2EEEiEEEiEEENS5_IJlNS5_IJSB_SK_EEElEEEEENSJ_INS5_IJNS5_IJSG_iEEESQ_iEEENS5_IJNS5_IJSG_NSA_ILi4096EEEEEENS5_IJSB_lEEElEEEEEEEESI_NS5_IJlSB_lEEENS4_8TiledMMAINS4_8MMA_AtomIJNS4_4SM904GMMA6SPARSE32GMMA_64x256x64_F32E4M3E4M3_SS_TNILNS12_7ScaleInE1ELS15_1ELNS12_9SparseSelE0EEEEEENSJ_INS5_IJSK_SB_SB_EEENS5_IJSB_NSA_ILi0EEES1A_EEEEENS5_IJNS4_10UnderscoreES1D_S1D_EEEEENS4_13SM90_TMA_LOADENS4_14ComposedLayoutINS4_7SwizzleILi1ELi4ELi3EEENS4_25smem_sparse_ptr_flag_bitsILi2ELi8EEENSJ_INS5_IJNS5_IJSB_NSA_ILi8EEEEEENS5_IJSK_NSA_ILi32EEEEEEEEENS5_IJNS5_IJS1A_SG_EEESN_EEEEEEEvNS4_8identityES1G_NS1H_INS1I_ILi2ELi4ELi3EEENS4_18smem_ptr_flag_bitsILi8EEENSJ_INS5_IJS1M_SG_EEENS5_IJSG_SB_EEEEEEEvS1V_EENS_8epilogue10collective6detail29Sm90TmaWarpSpecializedAdapterINS25_15DefaultEpilogueIfNS5_IJSB_llEEES29_NS24_6thread17LinearCombinationIfLi1EffLNS2A_9ScaleType4KindE0ELNS_15FloatRoundStyleE2EfEENS1_15EpilogueDefaultEEEEEvvEEEEvNT_6ParamsE --------------------------
	.section	.nv.info._ZN7cutlass13device_kernelINS_4gemm6kernel13GemmUniversalIN4cute5tupleIJiiiiEEENS1_10collective13CollectiveMmaINS1_43MainloopSm90TmaGmmaWarpSpecializedSparseFP8ILi8ENS5_IJNS4_1CILi1EEESB_SB_EEENS1_35KernelTmaWarpSpecializedCooperativeEEENS5_IJNSA_ILi256EEESF_NSA_ILi64EEEEEENS_12float_e4m3_tENS5_IJNS4_6LayoutINS5_IJiNS5_IJNSA_ILi2EEEiEEEiEEENS5_IJlNS5_IJSB_SK_EEElEEEEENSJ_INS5_IJNS5_IJSG_iEEESQ_iEEENS5_IJNS5_IJSG_NSA_ILi4096EEEEEENS5_IJSB_lEEElEEEEEEEESI_NS5_IJlSB_lEEENS4_8TiledMMAINS4_8MMA_AtomIJNS4_4SM904GMMA6SPARSE32GMMA_64x256x64_F32E4M3E4M3_SS_TNILNS12_7ScaleInE1ELS15_1ELNS12_9SparseSelE0EEEEEENSJ_INS5_IJSK_SB_SB_EEENS5_IJSB_NSA_ILi0EEES1A_EEEEENS5_IJNS4_10UnderscoreES1D_S1D_EEEEENS4_13SM90_TMA_LOADENS4_14ComposedLayoutINS4_7SwizzleILi1ELi4ELi3EEENS4_25smem_sparse_ptr_flag_bitsILi2ELi8EEENSJ_INS5_IJNS5_IJSB_NSA_ILi8EEEEEENS5_IJSK_NSA_ILi32EEEEEEEEENS5_IJNS5_IJS1A_SG_EEESN_EEEEEEEvNS4_8identityES1G_NS1H_INS1I_ILi2ELi4ELi3EEENS4_18smem_ptr_flag_bitsILi8EEENSJ_INS5_IJS1M_SG_EEENS5_IJSG_SB_EEEEEEEvS1V_EENS_8epilogue10collective6detail29Sm90TmaWarpSpecializedAdapterINS25_15DefaultEpilogueIfNS5_IJSB_llEEES29_NS24_6thread17LinearCombinationIfLi1EffLNS2A_9ScaleType4KindE0ELNS_15FloatRoundStyleE2EfEENS1_15EpilogueDefaultEEEEEvvEEEEvNT_6ParamsE,"",@"SHT_CUDA_INFO"
	.sectionflags	@""
	.align	4


	//----- nvinfo : EIATTR_CUDA_API_VERSION
	.align		4
        /*0000*/ 	.byte	0x04, 0x37
        /*0002*/ 	.short	(.L_18 - .L_17)
.L_17:
        /*0004*/ 	.word	0x00000082


	//----- nvinfo : EIATTR_KPARAM_INFO
	.align		4
.L_18:
        /*0008*/ 	.byte	0x04, 0x17
        /*000a*/ 	.short	(.L_20 - .L_19)
.L_19:
        /*000c*/ 	.word	0x00000000
        /*0010*/ 	.short	0x0000
        /*0012*/ 	.short	0x0070
        /*0014*/ 	.byte	0x00, 0xf0, 0x01, 0x14


	//----- nvinfo : EIATTR_SPARSE_MMA_MASK
	.align		4
.L_20:
        /*0018*/ 	.byte	0x03, 0x50
        /*001a*/ 	.short	0x0001


	//----- nvinfo : EIATTR_MAXREG_COUNT
	.align		4
        /*001c*/ 	.byte	0x03, 0x1b
        /*001e*/ 	.short	0x00a8


	//----- nvinfo : EIATTR_NUM_BARRIERS
	.align		4
        /*0020*/ 	.byte	0x02, 0x4c
        /*0022*/ 	.byte	0x01
	.zero		1


	//----- nvinfo : EIATTR_ANNOTATIONS
	.align		4
        /*0024*/ 	.byte	0x04, 0x55
        /*0026*/ 	.short	(.L_22 - .L_21)


	//   ....[0]....
.L_21:
        /*0028*/ 	.word	0x00000001
        /*002c*/ 	.byte	0x70, 0x06, 0x00, 0x00, 0x01, 0x00, 0x00, 0x00, 0x90, 0x06, 0x00, 0x00, 0x01, 0x00, 0x00, 0x00
        /* <DEDUP_REMOVED lines=1240> */
        /*4dbc*/ 	.byte	0x70, 0x08, 0x02, 0x00


	//----- nvinfo : EIATTR_MERCURY_ISA_VERSION
	.align		4
.L_22:
        /*4dc0*/ 	.byte	0x03, 0x5f
        /*4dc2*/ 	.short	0x0101


	//----- nvinfo : EIATTR_INT_WARP_WIDE_INSTR_OFFSETS
	.align		4
        /*4dc4*/ 	.byte	0x04, 0x31
        /*4dc6*/ 	.short	(.L_24 - .L_23)


	//   ....[0]....
.L_23:
        /*4dc8*/ 	.word	0x00000570


	//   ....[1]....
        /*4dcc*/ 	.word	0x00000590


	//   ....[2]....
        /*4dd0*/ 	.word	0x00000680


	//----- nvinfo : EIATTR_COOP_GROUP_MASK_REGIDS
	.align		4
.L_24:
        /*4dd4*/ 	.byte	0x04, 0x29
        /*4dd6*/ 	.short	(.L_26 - .L_25)


	//   ....[0]....
.L_25:
        /*4dd8*/ 	.word	0xffffffff


	//   ....[1]....
        /*4ddc*/ 	.word	0xffffffff


	//   ....[2]....
        /*4de0*/ 	.word	0xffffffff


	//   ....[3]....
        /*4de4*/ 	.word	0xffffffff


	//   ....[4]....
        /*4de8*/ 	.word	0xffffffff


	//----- nvinfo : EIATTR_COOP_GROUP_INSTR_OFFSETS
	.align		4
.L_26:
        /*4dec*/ 	.byte	0x04, 0x28
        /*4dee*/ 	.short	(.L_28 - .L_27)


	//   ....[0]....
.L_27:
        /*4df0*/ 	.word	0x00000070


	//   ....[1]....
        /*4df4*/ 	.word	0x00000080


	//   ....[2]....
        /*4df8*/ 	.word	0x000001d0


	//   ....[3]....
        /*4dfc*/ 	.word	0x000004a0


	//   ....[4]....
        /*4e00*/ 	.word	0x000029d0


	//----- nvinfo : EIATTR_REG_RECONFIG
	.align		4
.L_28:
        /*4e04*/ 	.byte	0x01, 0x54
	.zero		2


	//----- nvinfo : EIATTR_MBARRIER_INSTR_OFFSETS
	.align		4
        /*4e08*/ 	.byte	0x04, 0x39
        /*4e0a*/ 	.short	(.L_30 - .L_29)


	//   ....[0]....
.L_29:
        /*4e0c*/ 	.word	0x00000370
        /*4e10*/ 	.word	0x000000ff
        /*4e14*/ 	.word	0x00000000
        /*4e18*/ 	.short	0x0100
        /*4e1a*/ 	.byte	0x09
	.zero		1


	//   ....[1]....
        /*4e1c*/ 	.word	0x00000380
        /*4e20*/ 	.word	0x000000ff
        /*4e24*/ 	.word	0x00000040
        /*4e28*/ 	.short	0x0100
        /*4e2a*/ 	.byte	0x09
	.zero		1


	//   ....[2]....
        /*4e2c*/ 	.word	0x00000390
        /*4e30*/ 	.word	0x000000ff
        /*4e34*/ 	.word	0x00000008
        /*4e38*/ 	.short	0x0100
        /*4e3a*/ 	.byte	0x09
	.zero		1


	//   ....[3]....
        /*4e3c*/ 	.word	0x000003a0
        /*4e40*/ 	.word	0x000000ff
        /*4e44*/ 	.word	0x00000048
        /*4e48*/ 	.short	0x0100
        /*4e4a*/ 	.byte	0x09
	.zero		1


	//   ....[4]....
        /*4e4c*/ 	.word	0x000003b0
        /*4e50*/ 	.word	0x000000ff
        /*4e54*/ 	.word	0x00000010
        /*4e58*/ 	.short	0x0100
        /*4e5a*/ 	.byte	0x09
	.zero		1


	//   ....[5]....
        /*4e5c*/ 	.word	0x000003c0
        /*4e60*/ 	.word	0x000000ff
        /*4e64*/ 	.word	0x00000050
        /*4e68*/ 	.short	0x0100
        /*4e6a*/ 	.byte	0x09
	.zero		1


	//   ....[6]....
        /*4e6c*/ 	.word	0x000003d0
        /*4e70*/ 	.word	0x000000ff
        /*4e74*/ 	.word	0x00000018
        /*4e78*/ 	.short	0x0100
        /*4e7a*/ 	.byte	0x09
	.zero		1


	//   ....[7]....
        /*4e7c*/ 	.word	0x000003e0
        /*4e80*/ 	.word	0x000000ff
        /*4e84*/ 	.word	0x00000058
        /*4e88*/ 	.short	0x0100
        /*4e8a*/ 	.byte	0x09
	.zero		1


	//   ....[8]....
        /*4e8c*/ 	.word	0x000003f0
        /*4e90*/ 	.word	0x000000ff
        /*4e94*/ 	.word	0x00000020
        /*4e98*/ 	.short	0x0100
        /*4e9a*/ 	.byte	0x09
	.zero		1


	//   ....[9]....
        /*4e9c*/ 	.word	0x00000400
        /*4ea0*/ 	.word	0x000000ff
        /*4ea4*/ 	.word	0x00000060
        /*4ea8*/ 	.short	0x0100
        /*4eaa*/ 	.byte	0x09
	.zero		1


	//   ....[10]....
        /*4eac*/ 	.word	0x00000410
        /*4eb0*/ 	.word	0x000000ff
        /*4eb4*/ 	.word	0x00000028
        /*4eb8*/ 	.short	0x0100
        /*4eba*/ 	.byte	0x09
	.zero		1


	//   ....[11]....
        /*4ebc*/ 	.word	0x00000420
        /*4ec0*/ 	.word	0x000000ff
        /*4ec4*/ 	.word	0x00000068
        /*4ec8*/ 	.short	0x0100
        /*4eca*/ 	.byte	0x09
	.zero		1


	//   ....[12]....
        /*4ecc*/ 	.word	0x00000430
        /*4ed0*/ 	.word	0x000000ff
        /*4ed4*/ 	.word	0x00000030
        /*4ed8*/ 	.short	0x0100
        /*4eda*/ 	.byte	0x09
	.zero		1


	//   ....[13]....
        /*4edc*/ 	.word	0x00000440
        /*4ee0*/ 	.word	0x000000ff
        /*4ee4*/ 	.word	0x00000070
        /*4ee8*/ 	.short	0x0100
        /*4eea*/ 	.byte	0x09
	.zero		1


	//   ....[14]....
        /*4eec*/ 	.word	0x00000450
        /*4ef0*/ 	.word	0x000000ff
        /*4ef4*/ 	.word	0x00000038
        /*4ef8*/ 	.short	0x0100
        /*4efa*/ 	.byte	0x09
	.zero		1


	//   ....[15]....
        /*4efc*/ 	.word	0x00000460
        /*4f00*/ 	.word	0x000000ff
        /*4f04*/ 	.word	0x00000078
        /*4f08*/ 	.short	0x0100
        /*4f0a*/ 	.byte	0x09
	.zero		1


	//   ....[16]....
        /*4f0c*/ 	.word	0x000006b0
        /*4f10*/ 	.word	0x000000ff
        /*4f14*/ 	.word	0x00000090
        /*4f18*/ 	.short	0x0100
        /*4f1a*/ 	.byte	0x06
	.zero		1


	//   ....[17]....
        /*4f1c*/ 	.word	0x000006c0
        /*4f20*/ 	.word	0x000000ff
        /*4f24*/ 	.word	0x00000098
        /*4f28*/ 	.short	0x0100
        /*4f2a*/ 	.byte	0x06
	.zero		1


	//   ....[18]....
        /*4f2c*/ 	.word	0x00002c40
        /*4f30*/ 	.word	0x000000ff
        /*4f34*/ 	.word	0x00000000
        /*4f38*/ 	.short	0x010a
        /*4f3a*/ 	.byte	0x08
	.zero		1


	//   ....[19]....
        /*4f3c*/ 	.word	0x00002d70
        /*4f40*/ 	.word	0x000000ff
        /*4f44*/ 	.word	0x00000000
        /*4f48*/ 	.short	0x010a
        /*4f4a*/ 	.byte	0x08
	.zero		1


	//   ....[20]....
        /*4f4c*/ 	.word	0x000079f0
        /*4f50*/ 	.word	0x000000ff
        /*4f54*/ 	.word	0x00000000
        /*4f58*/ 	.short	0x0101
        /*4f5a*/ 	.byte	0x07
	.zero		1


	//   ....[21]....
        /*4f5c*/ 	.word	0x0001f7e0
        /*4f60*/ 	.word	0x00000011
        /*4f64*/ 	.word	0x00000040
        /*4f68*/ 	.short	0x010a
        /*4f6a*/ 	.byte	0x3f
	.zero		1


	//   ....[22]....
        /*4f6c*/ 	.word	0x0001fca0
        /*4f70*/ 	.word	0x00000002
        /*4f74*/ 	.word	0x00000098
        /*4f78*/ 	.short	0x0101
        /*4f7a*/ 	.byte	0x3f
	.zero		1


	//   ....[23]....
        /*4f7c*/ 	.word	0x000203d0
        /*4f80*/ 	.word	0x00000005
        /*4f84*/ 	.word	0x00000000
        /*4f88*/ 	.short	0x010a
        /*4f8a*/ 	.byte	0x3f
	.zero		1


	//   ....[24]....
        /*4f8c*/ 	.word	0x00020460
        /*4f90*/ 	.word	0x00000007
        /*4f94*/ 	.word	0x00000000
        /*4f98*/ 	.short	0x010a
        /*4f9a*/ 	.byte	0x3f
	.zero		1


	//   ....[25]....
        /*4f9c*/ 	.word	0x000204f0
        /*4fa0*/ 	.word	0x00000007
        /*4fa4*/ 	.word	0x00000000
        /*4fa8*/ 	.short	0x010a
        /*4faa*/ 	.byte	0x3f
	.zero		1


	//   ....[26]....
        /*4fac*/ 	.word	0x00020580
        /*4fb0*/ 	.word	0x00000007
        /*4fb4*/ 	.word	0x00000000
        /*4fb8*/ 	.short	0x010a
        /*4fba*/ 	.byte	0x3f
	.zero		1


	//   ....[27]....
        /*4fbc*/ 	.word	0x00020610
        /*4fc0*/ 	.word	0x00000007
        /*4fc4*/ 	.word	0x00000000
        /*4fc8*/ 	.short	0x010a
        /*4fca*/ 	.byte	0x3f
	.zero		1


	//   ....[28]....
        /*4fcc*/ 	.word	0x000206a0
        /*4fd0*/ 	.word	0x00000007
        /*4fd4*/ 	.word	0x00000000
        /*4fd8*/ 	.short	0x010a
        /*4fda*/ 	.byte	0x3f
	.zero		1


	//   ....[29]....
        /*4fdc*/ 	.word	0x00020730
        /*4fe0*/ 	.word	0x00000007
        /*4fe4*/ 	.word	0x00000000
        /*4fe8*/ 	.short	0x010a
        /*4fea*/ 	.byte	0x3f
	.zero		1


	//   ....[30]....
        /*4fec*/ 	.word	0x000207c0
        /*4ff0*/ 	.word	0x00000003
        /*4ff4*/ 	.word	0x00000000
        /*4ff8*/ 	.short	0x010a
        /*4ffa*/ 	.byte	0x3f
	.zero		1


	//   ....[31]....
        /*4ffc*/ 	.word	0x00020840
        /*5000*/ 	.word	0x00000000
        /*5004*/ 	.word	0x00000000
        /*5008*/ 	.short	0x010a
        /*500a*/ 	.byte	0x3f
	.zero		1


	//   ....[32]....
        /*500c*/ 	.word	0x00020920
        /*5010*/ 	.word	0x00000011
        /*5014*/ 	.word	0x00000040
        /*5018*/ 	.short	0x010a
        /*501a*/ 	.byte	0x3f
	.zero		1


	//   ....[33]....
        /*501c*/ 	.word	0x00020a00
        /*5020*/ 	.word	0x00000005
        /*5024*/ 	.word	0x00000000
        /*5028*/ 	.short	0x010a
        /*502a*/ 	.byte	0x3f
	.zero		1


	//   ....[34]....
        /*502c*/ 	.word	0x00020a50
        /*5030*/ 	.word	0x00000007
        /*5034*/ 	.word	0x00000000
        /*5038*/ 	.short	0x010a
        /*503a*/ 	.byte	0x3f
	.zero		1


	//   ....[35]....
        /*503c*/ 	.word	0x00020aa0
        /*5040*/ 	.word	0x00000007
        /*5044*/ 	.word	0x00000000
        /*5048*/ 	.short	0x010a
        /*504a*/ 	.byte	0x3f
	.zero		1


	//   ....[36]....
        /*504c*/ 	.word	0x00020af0
        /*5050*/ 	.word	0x00000007
        /*5054*/ 	.word	0x00000000
        /*5058*/ 	.short	0x010a
        /*505a*/ 	.byte	0x3f
	.zero		1


	//   ....[37]....
        /*505c*/ 	.word	0x00020b40
        /*5060*/ 	.word	0x00000007
        /*5064*/ 	.word	0x00000000
        /*5068*/ 	.short	0x010a
        /*506a*/ 	.byte	0x3f
	.zero		1


	//   ....[38]....
        /*506c*/ 	.word	0x00020b90
        /*5070*/ 	.word	0x00000007
        /*5074*/ 	.word	0x00000000
        /*5078*/ 	.short	0x010a
        /*507a*/ 	.byte	0x3f
	.zero		1


	//   ....[39]....
        /*507c*/ 	.word	0x00020be0
        /*5080*/ 	.word	0x00000007
        /*5084*/ 	.word	0x00000000
        /*5088*/ 	.short	0x010a
        /*508a*/ 	.byte	0x3f
	.zero		1


	//----- nvinfo : EIATTR_NUM_MBARRIERS
	.align		4
.L_30:
        /*508c*/ 	.byte	0x03, 0x38
        /*508e*/ 	.short	0x0012


	//----- nvinfo : EIATTR_EXIT_INSTR_OFFSETS
	.align		4
        /*5090*/ 	.byte	0x04, 0x1c
        /*5092*/ 	.short	(.L_32 - .L_31)


	//   ....[0]....
.L_31:
        /*5094*/ 	.word	0x00000720


	//   ....[1]....
        /*5098*/ 	.word	0x00001080


	//   ....[2]....
        /*509c*/ 	.word	0x0001ee00


	//   ....[3]....
        /*50a0*/ 	.word	0x0001f460


	//   ....[4]....
        /*50a4*/ 	.word	0x00020810


	//----- nvinfo : EIATTR_MAX_THREADS
	.align		4
.L_32:
        /*50a8*/ 	.byte	0x04, 0x05
        /*50aa*/ 	.short	(.L_34 - .L_33)
.L_33:
        /*50ac*/ 	.word	0x00000180
        /*50b0*/ 	.word	0x00000001
        /*50b4*/ 	.word	0x00000001


	//----- nvinfo : EIATTR_CRS_STACK_SIZE
	.align		4
.L_34:
        /*50b8*/ 	.byte	0x04, 0x1e
        /*50ba*/ 	.short	(.L_36 - .L_35)
.L_35:
        /*50bc*/ 	.word	0x00000000


	//----- nvinfo : EIATTR_CBANK_PARAM_SIZE
	.align		4
.L_36:
        /*50c0*/ 	.byte	0x03, 0x19
        /*50c2*/ 	.short	0x0570


	//----- nvinfo : EIATTR_PARAM_CBANK
	.align		4
        /*50c4*/ 	.byte	0x04, 0x0a
        /*50c6*/ 	.short	(.L_38 - .L_37)
	.align		4
.L_37:
        /*50c8*/ 	.word	index@(.nv.constant0._ZN7cutlass13device_kernelINS_4gemm6kernel13GemmUniversalIN4cute5tupleIJiiiiEEENS1_10collective13CollectiveMmaINS1_43MainloopSm90TmaGmmaWarpSpecializedSparseFP8ILi8ENS5_IJNS4_1CILi1EEESB_SB_EEENS1_35KernelTmaWarpSpecializedCooperativeEEENS5_IJNSA_ILi256EEESF_NSA_ILi64EEEEEENS_12float_e4m3_tENS5_IJNS4_6LayoutINS5_IJiNS5_IJNSA_ILi2EEEiEEEiEEENS5_IJlNS5_IJSB_SK_EEElEEEEENSJ_INS5_IJNS5_IJSG_iEEESQ_iEEENS5_IJNS5_IJSG_NSA_ILi4096EEEEEENS5_IJSB_lEEElEEEEEEEESI_NS5_IJlSB_lEEENS4_8TiledMMAINS4_8MMA_AtomIJNS4_4SM904GMMA6SPARSE32GMMA_64x256x64_F32E4M3E4M3_SS_TNILNS12_7ScaleInE1ELS15_1ELNS12_9SparseSelE0EEEEEENSJ_INS5_IJSK_SB_SB_EEENS5_IJSB_NSA_ILi0EEES1A_EEEEENS5_IJNS4_10UnderscoreES1D_S1D_EEEEENS4_13SM90_TMA_LOADENS4_14ComposedLayoutINS4_7SwizzleILi1ELi4ELi3EEENS4_25smem_sparse_ptr_flag_bitsILi2ELi8EEENSJ_INS5_IJNS5_IJSB_NSA_ILi8EEEEEENS5_IJSK_NSA_ILi32EEEEEEEEENS5_IJNS5_IJS1A_SG_EEESN_EEEEEEEvNS4_8identityES1G_NS1H_INS1I_ILi2ELi4ELi3EEENS4_18smem_ptr_flag_bitsILi8EEENSJ_INS5_IJS1M_SG_EEENS5_IJSG_SB_EEEEEEEvS1V_EENS_8epilogue10collective6detail29Sm90TmaWarpSpecializedAdapterINS25_15DefaultEpilogueIfNS5_IJSB_llEEES29_NS24_6thread17LinearCombinationIfLi1EffLNS2A_9ScaleType4KindE0ELNS_15FloatRoundStyleE2EfEENS1_15EpilogueDefaultEEEEEvvEEEEvNT_6ParamsE)
        /*50cc*/ 	.short	0x0210
        /*50ce*/ 	.short	0x0570


	//----- nvinfo : EIATTR_SW_WAR
	.align		4
.L_38:
        /*50d0*/ 	.byte	0x04, 0x36
        /*50d2*/ 	.short	(.L_40 - .L_39)
.L_39:
        /*50d4*/ 	.word	0x00000008
.L_40:


//--------------------- .nv.callgraph             --------------------------
	.section	.nv.callgraph,"",@"SHT_CUDA_CALLGRAPH"
	.align	4
	.sectionentsize	8
	.align		4
        /*0000*/ 	.word	0x00000000
	.align		4
        /*0004*/ 	.word	0xffffffff
	.align		4
        /*0008*/ 	.word	0x00000000
	.align		4
        /*000c*/ 	.word	0xfffffffe
	.align		4
        /*0010*/ 	.word	0x00000000
	.align		4
        /*0014*/ 	.word	0xfffffffd
	.align		4
        /*0018*/ 	.word	0x00000000
	.align		4
        /*001c*/ 	.word	0xfffffffc


//--------------------- .nv.constant4             --------------------------
	.section	.nv.constant4,"a",@progbits
	.align	8
	.align		8
.nv.constant4:
        /*0000*/ 	.dword	_ZN39_INTERNAL_414a3a3b_4_k_cu_32625cd8_34144cuda3std3__45__cpo5beginE
	.align		8
        /*0008*/ 	.dword	_ZN39_INTERNAL_414a3a3b_4_k_cu_32625cd8_34144cuda3std3__45__cpo3endE
	.align		8
        /*0010*/ 	.dword	_ZN39_INTERNAL_414a3a3b_4_k_cu_32625cd8_34144cuda3std3__45__cpo6cbeginE
	.align		8
        /*0018*/ 	.dword	_ZN39_INTERNAL_414a3a3b_4_k_cu_32625cd8_34144cuda3std3__45__cpo4cendE
	.align		8
        /*0020*/ 	.dword	_ZN39_INTERNAL_414a3a3b_4_k_cu_32625cd8_34144cuda3std3__441_GLOBAL__N__414a3a3b_4_k_cu_32625cd8_34146ignoreE
	.align		8
        /*0028*/ 	.dword	_ZN39_INTERNAL_414a3a3b_4_k_cu_32625cd8_34144cuda3std3__419piecewise_constructE
	.align		8
        /*0030*/ 	.dword	_ZN39_INTERNAL_414a3a3b_4_k_cu_32625cd8_34144cuda3std3__48in_placeE
	.align		8
        /*0038*/ 	.dword	_ZN39_INTERNAL_414a3a3b_4_k_cu_32625cd8_34144cuda3std6ranges3__45__cpo4swapE
	.align		8
        /*0040*/ 	.dword	_ZN39_INTERNAL_414a3a3b_4_k_cu_32625cd8_34144cuda3std6ranges3__45__cpo9iter_moveE
	.align		8
        /*0048*/ 	.dword	_ZN39_INTERNAL_414a3a3b_4_k_cu_32625cd8_34144cute7productE
	.align		8
        /*0050*/ 	.dword	_ZN39_INTERNAL_414a3a3b_4_k_cu_32625cd8_34144cute1_E


//--------------------- .text._ZN7cutlass13device_kernelINS_4gemm6kernel13GemmUniversalIN4cute5tupleIJiiiiEEENS1_10collective13CollectiveMmaINS1_43MainloopSm90TmaGmmaWarpSpecializedSparseFP8ILi8ENS5_IJNS4_1CILi1EEESB_SB_EEENS1_35KernelTmaWarpSpecializedCooperativeEEENS5_IJNSA_ILi256EEESF_NSA_ILi64EEEEEENS_12float_e4m3_tENS5_IJNS4_6LayoutINS5_IJiNS5_IJNSA_ILi2EEEiEEEiEEENS5_IJlNS5_IJSB_SK_EEElEEEEENSJ_INS5_IJNS5_IJSG_iEEESQ_iEEENS5_IJNS5_IJSG_NSA_ILi4096EEEEEENS5_IJSB_lEEElEEEEEEEESI_NS5_IJlSB_lEEENS4_8TiledMMAINS4_8MMA_AtomIJNS4_4SM904GMMA6SPARSE32GMMA_64x256x64_F32E4M3E4M3_SS_TNILNS12_7ScaleInE1ELS15_1ELNS12_9SparseSelE0EEEEEENSJ_INS5_IJSK_SB_SB_EEENS5_IJSB_NSA_ILi0EEES1A_EEEEENS5_IJNS4_10UnderscoreES1D_S1D_EEEEENS4_13SM90_TMA_LOADENS4_14ComposedLayoutINS4_7SwizzleILi1ELi4ELi3EEENS4_25smem_sparse_ptr_flag_bitsILi2ELi8EEENSJ_INS5_IJNS5_IJSB_NSA_ILi8EEEEEENS5_IJSK_NSA_ILi32EEEEEEEEENS5_IJNS5_IJS1A_SG_EEESN_EEEEEEEvNS4_8identityES1G_NS1H_INS1I_ILi2ELi4ELi3EEENS4_18smem_ptr_flag_bitsILi8EEENSJ_INS5_IJS1M_SG_EEENS5_IJSG_SB_EEEEEEEvS1V_EENS_8epilogue10collective6detail29Sm90TmaWarpSpecializedAdapterINS25_15DefaultEpilogueIfNS5_IJSB_llEEES29_NS24_6thread17LinearCombinationIfLi1EffLNS2A_9ScaleType4KindE0ELNS_15FloatRoundStyleE2EfEENS1_15EpilogueDefaultEEEEEvvEEEEvNT_6ParamsE --------------------------
	.section	.text._ZN7cutlass13device_kernelINS_4gemm6kernel13GemmUniversalIN4cute5tupleIJiiiiEEENS1_10collective13CollectiveMmaINS1_43MainloopSm90TmaGmmaWarpSpecializedSparseFP8ILi8ENS5_IJNS4_1CILi1EEESB_SB_EEENS1_35KernelTmaWarpSpecializedCooperativeEEENS5_IJNSA_ILi256EEESF_NSA_ILi64EEEEEENS_12float_e4m3_tENS5_IJNS4_6LayoutINS5_IJiNS5_IJNSA_ILi2EEEiEEEiEEENS5_IJlNS5_IJSB_SK_EEElEEEEENSJ_INS5_IJNS5_IJSG_iEEESQ_iEEENS5_IJNS5_IJSG_NSA_ILi4096EEEEEENS5_IJSB_lEEElEEEEEEEESI_NS5_IJlSB_lEEENS4_8TiledMMAINS4_8MMA_AtomIJNS4_4SM904GMMA6SPARSE32GMMA_64x256x64_F32E4M3E4M3_SS_TNILNS12_7ScaleInE1ELS15_1ELNS12_9SparseSelE0EEEEEENSJ_INS5_IJSK_SB_SB_EEENS5_IJSB_NSA_ILi0EEES1A_EEEEENS5_IJNS4_10UnderscoreES1D_S1D_EEEEENS4_13SM90_TMA_LOADENS4_14ComposedLayoutINS4_7SwizzleILi1ELi4ELi3EEENS4_25smem_sparse_ptr_flag_bitsILi2ELi8EEENSJ_INS5_IJNS5_IJSB_NSA_ILi8EEEEEENS5_IJSK_NSA_ILi32EEEEEEEEENS5_IJNS5_IJS1A_SG_EEESN_EEEEEEEvNS4_8identityES1G_NS1H_INS1I_ILi2ELi4ELi3EEENS4_18smem_ptr_flag_bitsILi8EEENSJ_INS5_IJS1M_SG_EEENS5_IJSG_SB_EEEEEEEvS1V_EENS_8epilogue10collective6detail29Sm90TmaWarpSpecializedAdapterINS25_15DefaultEpilogueIfNS5_IJSB_llEEES29_NS24_6thread17LinearCombinationIfLi1EffLNS2A_9ScaleType4KindE0ELNS_15FloatRoundStyleE2EfEENS1_15EpilogueDefaultEEEEEvvEEEEvNT_6ParamsE,"ax",@progbits
	.align	128
.text._ZN7cutlass13device_kernelINS_4gemm6kernel13GemmUniversalIN4cute5tupleIJiiiiEEENS1_10collective13CollectiveMmaINS1_43MainloopSm90TmaGmmaWarpSpecializedSparseFP8ILi8ENS5_IJNS4_1CILi1EEESB_SB_EEENS1_35KernelTmaWarpSpecializedCooperativeEEENS5_IJNSA_ILi256EEESF_NSA_ILi64EEEEEENS_12float_e4m3_tENS5_IJNS4_6LayoutINS5_IJiNS5_IJNSA_ILi2EEEiEEEiEEENS5_IJlNS5_IJSB_SK_EEElEEEEENSJ_INS5_IJNS5_IJSG_iEEESQ_iEEENS5_IJNS5_IJSG_NSA_ILi4096EEEEEENS5_IJSB_lEEElEEEEEEEESI_NS5_IJlSB_lEEENS4_8TiledMMAINS4_8MMA_AtomIJNS4_4SM904GMMA6SPARSE32GMMA_64x256x64_F32E4M3E4M3_SS_TNILNS12_7ScaleInE1ELS15_1ELNS12_9SparseSelE0EEEEEENSJ_INS5_IJSK_SB_SB_EEENS5_IJSB_NSA_ILi0EEES1A_EEEEENS5_IJNS4_10UnderscoreES1D_S1D_EEEEENS4_13SM90_TMA_LOADENS4_14ComposedLayoutINS4_7SwizzleILi1ELi4ELi3EEENS4_25smem_sparse_ptr_flag_bitsILi2ELi8EEENSJ_INS5_IJNS5_IJSB_NSA_ILi8EEEEEENS5_IJSK_NSA_ILi32EEEEEEEEENS5_IJNS5_IJS1A_SG_EEESN_EEEEEEEvNS4_8identityES1G_NS1H_INS1I_ILi2ELi4ELi3EEENS4_18smem_ptr_flag_bitsILi8EEENSJ_INS5_IJS1M_SG_EEENS5_IJSG_SB_EEEEEEEvS1V_EENS_8epilogue10collective6detail29Sm90TmaWarpSpecializedAdapterINS25_15DefaultEpilogueIfNS5_IJSB_llEEES29_NS24_6thread17LinearCombinationIfLi1EffLNS2A_9ScaleType4KindE0ELNS_15FloatRoundStyleE2EfEENS1_15EpilogueDefaultEEEEEvvEEEEvNT_6ParamsE:
        .type           _ZN7cutlass13device_kernelINS_4gemm6kernel13GemmUniversalIN4cute5tupleIJiiiiEEENS1_10collective13CollectiveMmaINS1_43MainloopSm90TmaGmmaWarpSpecializedSparseFP8ILi8ENS5_IJNS4_1CILi1EEESB_SB_EEENS1_35KernelTmaWarpSpecializedCooperativeEEENS5_IJNSA_ILi256EEESF_NSA_ILi64EEEEEENS_12float_e4m3_tENS5_IJNS4_6LayoutINS5_IJiNS5_IJNSA_ILi2EEEiEEEiEEENS5_IJlNS5_IJSB_SK_EEElEEEEENSJ_INS5_IJNS5_IJSG_iEEESQ_iEEENS5_IJNS5_IJSG_NSA_ILi4096EEEEEENS5_IJSB_lEEElEEEEEEEESI_NS5_IJlSB_lEEENS4_8TiledMMAINS4_8MMA_AtomIJNS4_4SM904GMMA6SPARSE32GMMA_64x256x64_F32E4M3E4M3_SS_TNILNS12_7ScaleInE1ELS15_1ELNS12_9SparseSelE0EEEEEENSJ_INS5_IJSK_SB_SB_EEENS5_IJSB_NSA_ILi0EEES1A_EEEEENS5_IJNS4_10UnderscoreES1D_S1D_EEEEENS4_13SM90_TMA_LOADENS4_14ComposedLayoutINS4_7SwizzleILi1ELi4ELi3EEENS4_25smem_sparse_ptr_flag_bitsILi2ELi8EEENSJ_INS5_IJNS5_IJSB_NSA_ILi8EEEEEENS5_IJSK_NSA_ILi32EEEEEEEEENS5_IJNS5_IJS1A_SG_EEESN_EEEEEEEvNS4_8identityES1G_NS1H_INS1I_ILi2ELi4ELi3EEENS4_18smem_ptr_flag_bitsILi8EEENSJ_INS5_IJS1M_SG_EEENS5_IJSG_SB_EEEEEEEvS1V_EENS_8epilogue10collective6detail29Sm90TmaWarpSpecializedAdapterINS25_15DefaultEpilogueIfNS5_IJSB_llEEES29_NS24_6thread17LinearCombinationIfLi1EffLNS2A_9ScaleType4KindE0ELNS_15FloatRoundStyleE2EfEENS1_15EpilogueDefaultEEEEEvvEEEEvNT_6ParamsE,@function
        .size           _ZN7cutlass13device_kernelINS_4gemm6kernel13GemmUniversalIN4cute5tupleIJiiiiEEENS1_10collective13CollectiveMmaINS1_43MainloopSm90TmaGmmaWarpSpecializedSparseFP8ILi8ENS5_IJNS4_1CILi1EEESB_SB_EEENS1_35KernelTmaWarpSpecializedCooperativeEEENS5_IJNSA_ILi256EEESF_NSA_ILi64EEEEEENS_12float_e4m3_tENS5_IJNS4_6LayoutINS5_IJiNS5_IJNSA_ILi2EEEiEEEiEEENS5_IJlNS5_IJSB_SK_EEElEEEEENSJ_INS5_IJNS5_IJSG_iEEESQ_iEEENS5_IJNS5_IJSG_NSA_ILi4096EEEEEENS5_IJSB_lEEElEEEEEEEESI_NS5_IJlSB_lEEENS4_8TiledMMAINS4_8MMA_AtomIJNS4_4SM904GMMA6SPARSE32GMMA_64x256x64_F32E4M3E4M3_SS_TNILNS12_7ScaleInE1ELS15_1ELNS12_9SparseSelE0EEEEEENSJ_INS5_IJSK_SB_SB_EEENS5_IJSB_NSA_ILi0EEES1A_EEEEENS5_IJNS4_10UnderscoreES1D_S1D_EEEEENS4_13SM90_TMA_LOADENS4_14ComposedLayoutINS4_7SwizzleILi1ELi4ELi3EEENS4_25smem_sparse_ptr_flag_bitsILi2ELi8EEENSJ_INS5_IJNS5_IJSB_NSA_ILi8EEEEEENS5_IJSK_NSA_ILi32EEEEEEEEENS5_IJNS5_IJS1A_SG_EEESN_EEEEEEEvNS4_8identityES1G_NS1H_INS1I_ILi2ELi4ELi3EEENS4_18smem_ptr_flag_bitsILi8EEENSJ_INS5_IJS1M_SG_EEENS5_IJSG_SB_EEEEEEEvS1V_EENS_8epilogue10collective6detail29Sm90TmaWarpSpecializedAdapterINS25_15DefaultEpilogueIfNS5_IJSB_llEEES29_NS24_6thread17LinearCombinationIfLi1EffLNS2A_9ScaleType4KindE0ELNS_15FloatRoundStyleE2EfEENS1_15EpilogueDefaultEEEEEvvEEEEvNT_6ParamsE,(.L_x_456 - _ZN7cutlass13device_kernelINS_4gemm6kernel13GemmUniversalIN4cute5tupleIJiiiiEEENS1_10collective13CollectiveMmaINS1_43MainloopSm90TmaGmmaWarpSpecializedSparseFP8ILi8ENS5_IJNS4_1CILi1EEESB_SB_EEENS1_35KernelTmaWarpSpecializedCooperativeEEENS5_IJNSA_ILi256EEESF_NSA_ILi64EEEEEENS_12float_e4m3_tENS5_IJNS4_6LayoutINS5_IJiNS5_IJNSA_ILi2EEEiEEEiEEENS5_IJlNS5_IJSB_SK_EEElEEEEENSJ_INS5_IJNS5_IJSG_iEEESQ_iEEENS5_IJNS5_IJSG_NSA_ILi4096EEEEEENS5_IJSB_lEEElEEEEEEEESI_NS5_IJlSB_lEEENS4_8TiledMMAINS4_8MMA_AtomIJNS4_4SM904GMMA6SPARSE32GMMA_64x256x64_F32E4M3E4M3_SS_TNILNS12_7ScaleInE1ELS15_1ELNS12_9SparseSelE0EEEEEENSJ_INS5_IJSK_SB_SB_EEENS5_IJSB_NSA_ILi0EEES1A_EEEEENS5_IJNS4_10UnderscoreES1D_S1D_EEEEENS4_13SM90_TMA_LOADENS4_14ComposedLayoutINS4_7SwizzleILi1ELi4ELi3EEENS4_25smem_sparse_ptr_flag_bitsILi2ELi8EEENSJ_INS5_IJNS5_IJSB_NSA_ILi8EEEEEENS5_IJSK_NSA_ILi32EEEEEEEEENS5_IJNS5_IJS1A_SG_EEESN_EEEEEEEvNS4_8identityES1G_NS1H_INS1I_ILi2ELi4ELi3EEENS4_18smem_ptr_flag_bitsILi8EEENSJ_INS5_IJS1M_SG_EEENS5_IJSG_SB_EEEEEEEvS1V_EENS_8epilogue10collective6detail29Sm90TmaWarpSpecializedAdapterINS25_15DefaultEpilogueIfNS5_IJSB_llEEES29_NS24_6thread17LinearCombinationIfLi1EffLNS2A_9ScaleType4KindE0ELNS_15FloatRoundStyleE2EfEENS1_15EpilogueDefaultEEEEEvvEEEEvNT_6ParamsE)
        .other          _ZN7cutlass13device_kernelINS_4gemm6kernel13GemmUniversalIN4cute5tupleIJiiiiEEENS1_10collective13CollectiveMmaINS1_43MainloopSm90TmaGmmaWarpSpecializedSparseFP8ILi8ENS5_IJNS4_1CILi1EEESB_SB_EEENS1_35KernelTmaWarpSpecializedCooperativeEEENS5_IJNSA_ILi256EEESF_NSA_ILi64EEEEEENS_12float_e4m3_tENS5_IJNS4_6LayoutINS5_IJiNS5_IJNSA_ILi2EEEiEEEiEEENS5_IJlNS5_IJSB_SK_EEElEEEEENSJ_INS5_IJNS5_IJSG_iEEESQ_iEEENS5_IJNS5_IJSG_NSA_ILi4096EEEEEENS5_IJSB_lEEElEEEEEEEESI_NS5_IJlSB_lEEENS4_8TiledMMAINS4_8MMA_AtomIJNS4_4SM904GMMA6SPARSE32GMMA_64x256x64_F32E4M3E4M3_SS_TNILNS12_7ScaleInE1ELS15_1ELNS12_9SparseSelE0EEEEEENSJ_INS5_IJSK_SB_SB_EEENS5_IJSB_NSA_ILi0EEES1A_EEEEENS5_IJNS4_10UnderscoreES1D_S1D_EEEEENS4_13SM90_TMA_LOADENS4_14ComposedLayoutINS4_7SwizzleILi1ELi4ELi3EEENS4_25smem_sparse_ptr_flag_bitsILi2ELi8EEENSJ_INS5_IJNS5_IJSB_NSA_ILi8EEEEEENS5_IJSK_NSA_ILi32EEEEEEEEENS5_IJNS5_IJS1A_SG_EEESN_EEEEEEEvNS4_8identityES1G_NS1H_INS1I_ILi2ELi4ELi3EEENS4_18smem_ptr_flag_bitsILi8EEENSJ_INS5_IJS1M_SG_EEENS5_IJSG_SB_EEEEEEEvS1V_EENS_8epilogue10collective6detail29Sm90TmaWarpSpecializedAdapterINS25_15DefaultEpilogueIfNS5_IJSB_llEEES29_NS24_6thread17LinearCombinationIfLi1EffLNS2A_9ScaleType4KindE0ELNS_15FloatRoundStyleE2EfEENS1_15EpilogueDefaultEEEEEvvEEEEvNT_6ParamsE,@"STO_CUDA_ENTRY STV_DEFAULT"
_ZN7cutlass13device_kernelINS_4gemm6kernel13GemmUniversalIN4cute5tupleIJiiiiEEENS1_10collective13CollectiveMmaINS1_43MainloopSm90TmaGmmaWarpSpecializedSparseFP8ILi8ENS5_IJNS4_1CILi1EEESB_SB_EEENS1_35KernelTmaWarpSpecializedCooperativeEEENS5_IJNSA_ILi256EEESF_NSA_ILi64EEEEEENS_12float_e4m3_tENS5_IJNS4_6LayoutINS5_IJiNS5_IJNSA_ILi2EEEiEEEiEEENS5_IJlNS5_IJSB_SK_EEElEEEEENSJ_INS5_IJNS5_IJSG_iEEESQ_iEEENS5_IJNS5_IJSG_NSA_ILi4096EEEEEENS5_IJSB_lEEElEEEEEEEESI_NS5_IJlSB_lEEENS4_8TiledMMAINS4_8MMA_AtomIJNS4_4SM904GMMA6SPARSE32GMMA_64x256x64_F32E4M3E4M3_SS_TNILNS12_7ScaleInE1ELS15_1ELNS12_9SparseSelE0EEEEEENSJ_INS5_IJSK_SB_SB_EEENS5_IJSB_NSA_ILi0EEES1A_EEEEENS5_IJNS4_10UnderscoreES1D_S1D_EEEEENS4_13SM90_TMA_LOADENS4_14ComposedLayoutINS4_7SwizzleILi1ELi4ELi3EEENS4_25smem_sparse_ptr_flag_bitsILi2ELi8EEENSJ_INS5_IJNS5_IJSB_NSA_ILi8EEEEEENS5_IJSK_NSA_ILi32EEEEEEEEENS5_IJNS5_IJS1A_SG_EEESN_EEEEEEEvNS4_8identityES1G_NS1H_INS1I_ILi2ELi4ELi3EEENS4_18smem_ptr_flag_bitsILi8EEENSJ_INS5_IJS1M_SG_EEENS5_IJSG_SB_EEEEEEEvS1V_EENS_8epilogue10collective6detail29Sm90TmaWarpSpecializedAdapterINS25_15DefaultEpilogueIfNS5_IJSB_llEEES29_NS24_6thread17LinearCombinationIfLi1EffLNS2A_9ScaleType4KindE0ELNS_15FloatRoundStyleE2EfEENS1_15EpilogueDefaultEEEEEvvEEEEvNT_6ParamsE:
[----:B------:R-:W0:Y:S02]  /*0000*/  LDC R1, c[0x0][0x28] ;  /* 0x00000a00ff017b82 */ /* 0x000e240000000800 */
[----:B0-----:R-:W-:Y:S01]  /*0010*/  IADD3 R1, R1, -0x680, RZ ;  /* 0xfffff98001017810 */ /* 0x001fe20007ffe0ff */
[----:B------:R-:W0:Y:S01]  /*0020*/  S2R R2, SR_TID.X ;  /* 0x0000000000027919 */ /* 0x000e220000002100 */
[----:B------:R-:W-:Y:S01]  /*0030*/  ELECT P0, URZ, PT ;  /* 0x00000000003f782f */ /* 0x000fe20003800000 */
[----:B------:R-:W-:Y:S01]  /*0040*/  BSSY B0, `(.L_x_0) ;  /* 0x0000018000007945 */ /* 0x000fe20003800000 */
[--C-:B0-----:R-:W-:Y:S02]  /*0050*/  SHF.R.U32.HI R0, RZ, 0x5, R2.reuse ;  /* 0x00000005ff007819 */ /* 0x101fe40000011602 */
[----:B------:R-:W-:-:S03]  /*0060*/  SHF.R.U32.HI R2, RZ, 0x7, R2 ;  /* 0x00000007ff027819 */ /* 0x000fc60000011602 */
[----:B------:R-:W0:Y:S04]  /*0070*/  SHFL.IDX PT, R3, R0, RZ, 0x1f ;  /* 0x00001fff00037589 */ /* 0x000e2800000e0000 */
[----:B------:R-:W1:Y:S01]  /*0080*/  SHFL.IDX PT, R2, R2, RZ, 0x1f ;  /* 0x00001fff02027589 */ /* 0x000e6200000e0000 */
[----:B0-----:R-:W-:Y:S02]  /*0090*/  R2UR UR4, R3 ;  /* 0x00000000030472ca */ /* 0x001fe400000e0000 */
[----:B-1----:R-:W-:-:S11]  /*00a0*/  R2UR UR6, R2 ;  /* 0x00000000020672ca */ /* 0x002fd600000e0000 */
[----:B------:R-:W-:Y:S02]  /*00b0*/  USHF.R.S32.HI UR5, URZ, 0x1f, UR4 ;  /* 0x0000001f3f057899 */ /* 0x000fe40008011404 */
[----:B------:R-:W-:Y:S02]  /*00c0*/  ISETP.NE.OR P0, PT, RZ, UR4, !P0 ;  /* 0x00000004ff007c0c */ /* 0x000fe4000c705670 */
[----:B------:R-:W-:-:S04]  /*00d0*/  ULEA.HI UR5, UR5, UR4, URZ, 0x2 ;  /* 0x0000000405057291 */ /* 0x000fc8000f8f103f */
[----:B------:R-:W-:-:S04]  /*00e0*/  ULOP3.LUT UR5, UR5, 0xfffffffc, URZ, 0xc0, !UPT ;  /* 0xfffffffc05057892 */ /* 0x000fc8000f8ec03f */
[----:B------:R-:W-:-:S03]  /*00f0*/  UIADD3 UR8, UR4, -UR5, URZ ;  /* 0x8000000504087290 */ /* 0x000fc6000fffe03f */
[----:B------:R-:W-:Y:S09]  /*0100*/  @P0 BRA `(.L_x_1) ;  /* 0x00000000002c0947 */ /* 0x000ff20003800000 */
[----:B------:R-:W-:Y:S02]  /*0110*/  ULDC.64 UR4, c[0x0][0x198] ;  /* 0x0000660000047ab9 */ /* 0x000fe40000000a00 */
[----:B------:R-:W-:Y:S02]  /*0120*/  UIADD3 UR10, UP0, UR4, 0xf0, URZ ;  /* 0x000000f0040a7890 */ /* 0x000fe4000ff1e03f */
[----:B------:R-:W-:Y:S02]  /*0130*/  UIADD3 UR12, UP1, UR4, 0x1f0, URZ ;  /* 0x000001f0040c7890 */ /* 0x000fe4000ff3e03f */
[----:B------:R-:W-:Y:S02]  /*0140*/  UIADD3 UR4, UP2, UR4, 0x2f0, URZ ;  /* 0x000002f004047890 */ /* 0x000fe4000ff5e03f */
[----:B------:R-:W-:Y:S02]  /*0150*/  UIADD3.X UR11, URZ, UR5, URZ, UP0, !UPT ;  /* 0x000000053f0b7290 */ /* 0x000fe400087fe43f */
[----:B------:R-:W-:-:S02]  /*0160*/  UIADD3.X UR13, URZ, UR5, URZ, UP1, !UPT ;  /* 0x000000053f0d7290 */ /* 0x000fc40008ffe43f */
[----:B------:R-:W-:-:S05]  /*0170*/  UIADD3.X UR5, URZ, UR5, URZ, UP2, !UPT ;  /* 0x000000053f057290 */ /* 0x000fca00097fe43f */
[----:B------:R0:W-:Y:S02]  /*0180*/  UTMACCTL.PF [UR10] ;  /* 0x000000000a0079b9 */ /* 0x0001e40008040000 */
[----:B------:R0:W-:Y:S02]  /*0190*/  UTMACCTL.PF [UR12] ;  /* 0x000000000c0079b9 */ /* 0x0001e40008040000 */
[----:B------:R0:W-:Y:S02]  /*01a0*/  UTMACCTL.PF [UR4] ;  /* 0x00000000040079b9 */ /* 0x0001e40008040000 */
[----:B0-----:R-:W-:Y:S01]  /*01b0*/  NOP ;  /* 0x0000000000007918 */ /* 0x001fe20000000000 */
.L_x_1:
[----:B------:R-:W-:Y:S05]  /*01c0*/  BSYNC B0 ;  /* 0x0000000000007941 */ /* 0x000fea0003800000 */
.L_x_0:
[----:B------:R-:W0:Y:S01]  /*01d0*/  SHFL.IDX PT, R2, R0, RZ, 0x1f ;  /* 0x00001fff00027589 */ /* 0x000e2200000e0000 */
[----:B------:R-:W-:Y:S01]  /*01e0*/  UISETP.NE.AND UP0, UPT, UR8, 0x3, UPT ;  /* 0x000000030800788c */ /* 0x000fe2000bf05270 */
[----:B------:R-:W-:Y:S01]  /*01f0*/  ISETP.NE.AND P1, PT, RZ, UR6, PT ;  /* 0x00000006ff007c0c */ /* 0x000fe2000bf25270 */
[----:B------:R-:W-:Y:S02]  /*0200*/  UIADD3 UR10, UR6, -0x1, URZ ;  /* 0xffffffff060a7890 */ /* 0x000fe4000fffe03f */
[----:B------:R-:W-:Y:S02]  /*0210*/  UISETP.EQ.OR UP0, UPT, UR8, URZ, !UP0 ;  /* 0x0000003f0800728c */ /* 0x000fe4000c702670 */
[----:B------:R-:W-:Y:S02]  /*0220*/  UISETP.GE.U32.AND UP1, UPT, UR10, 0x2, UPT ;  /* 0x000000020a00788c */ /* 0x000fe4000bf26070 */
[----:B------:R-:W-:-:S04]  /*0230*/  UISETP.EQ.AND UP0, UPT, UR6, URZ, UP0 ;  /* 0x0000003f0600728c */ /* 0x000fc80008702270 */
[----:B------:R-:W-:-:S04]  /*0240*/  USEL UR13, URZ, 0x1, !UP0 ;  /* 0x000000013f0d7887 */ /* 0x000fc8000c000000 */
[----:B------:R-:W-:Y:S01]  /*0250*/  USEL UR13, UR13, 0x2, UP1 ;  /* 0x000000020d0d7887 */ /* 0x000fe20008800000 */
[----:B0-----:R-:W-:-:S13]  /*0260*/  ISETP.NE.AND P0, PT, R2, RZ, PT ;  /* 0x000000ff0200720c */ /* 0x001fda0003f05270 */
[----:B------:R-:W-:Y:S05]  /*0270*/  @P0 BRA `(.L_x_2) ;  /* 0x0000000000840947 */ /* 0x000fea0003800000 */
[----:B------:R-:W-:Y:S01]  /*0280*/  ELECT P0, URZ, PT ;  /* 0x00000000003f782f */ /* 0x000fe20003800000 */
[----:B------:R-:W-:-:S12]  /*0290*/  BSSY B0, `(.L_x_2) ;  /* 0x000001f000007945 */ /* 0x000fd80003800000 */
[----:B------:R-:W-:Y:S05]  /*02a0*/  @!P0 BRA `(.L_x_3) ;  /* 0x0000000000748947 */ /* 0x000fea0003800000 */
[----:B------:R-:W0:Y:S01]  /*02b0*/  S2UR UR9, SR_CgaCtaId ;  /* 0x00000000000979c3 */ /* 0x000e220000008800 */
[----:B------:R-:W-:Y:S01]  /*02c0*/  UMOV UR4, 0x400 ;  /* 0x0000040000047882 */ /* 0x000fe20000000000 */
[----:B------:R-:W-:Y:S01]  /*02d0*/  UMOV UR5, 0x1 ;  /* 0x0000000100057882 */ /* 0x000fe20000000000 */
[----:B------:R-:W-:Y:S02]  /*02e0*/  UMOV UR6, 0x100 ;  /* 0x0000010000067882 */ /* 0x000fe40000000000 */
[----:B------:R-:W-:-:S04]  /*02f0*/  UIADD3 UR6, -UR6, 0x100000, URZ ;  /* 0x0010000006067890 */ /* 0x000fc8000fffe13f */
[----:B------:R-:W-:Y:S02]  /*0300*/  USHF.L.U32 UR7, UR6, 0xb, URZ ;  /* 0x0000000b06077899 */ /* 0x000fe4000800063f */
[----:B------:R-:W-:Y:S02]  /*0310*/  USHF.L.U32 UR6, UR6, 0x1, URZ ;  /* 0x0000000106067899 */ /* 0x000fe4000800063f */
[----:B0-----:R-:W-:Y:S02]  /*0320*/  ULEA UR9, UR9, UR4, 0x18 ;  /* 0x0000000409097291 */ /* 0x001fe4000f8ec03f */
[----:B------:R-:W-:-:S04]  /*0330*/  UIADD3 UR4, -UR5, 0x100000, URZ ;  /* 0x0010000005047890 */ /* 0x000fc8000fffe13f */
[----:B------:R-:W-:Y:S02]  /*0340*/  USHF.L.U32 UR5, UR4, 0xb, URZ ;  /* 0x0000000b04057899 */ /* 0x000fe4000800063f */
[----:B------:R-:W-:Y:S01]  /*0350*/  USHF.L.U32 UR4, UR4, 0x1, URZ ;  /* 0x0000000104047899 */ /* 0x000fe2000800063f */
[----:B------:R-:W0:Y:S11]  /*0360*/  FENCE.VIEW.ASYNC.S ;  /* 0x00000000000073c6 */ /* 0x000e360000000000 */
[----:B0-----:R0:W1:Y:S01]  /*0370*/  SYNCS.EXCH.64 URZ, [UR9], UR4 ;  /* 0x00000004093f75b2 */ /* 0x0010620008000100 */
[----:B------:R0:W2:Y:S01]  /*0380*/  SYNCS.EXCH.64 URZ, [UR9+0x40], UR6 ;  /* 0x00004006093f75b2 */ /* 0x0000a20008000100 */
[----:B------:R0:W3:Y:S01]  /*0390*/  SYNCS.EXCH.64 URZ, [UR9+0x8], UR4 ;  /* 0x00000804093f75b2 */ /* 0x0000e20008000100 */
[----:B------:R0:W4:Y:S01]  /*03a0*/  SYNCS.EXCH.64 URZ, [UR9+0x48], UR6 ;  /* 0x00004806093f75b2 */ /* 0x0001220008000100 */
[----:B------:R0:W0:Y:S01]  /*03b0*/  SYNCS.EXCH.64 URZ, [UR9+0x10], UR4 ;  /* 0x00001004093f75b2 */ /* 0x0000220008000100 */
        /* <DEDUP_REMOVED lines=11> */
[----:B------:R-:W-:Y:S01]  /*0470*/  NOP ;  /* 0x0000000000007918 */ /* 0x000fe20000000000 */
.L_x_3:
[----:B0-----:R-:W-:Y:S05]  /*0480*/  BSYNC B0 ;  /* 0x0000000000007941 */ /* 0x001fea0003800000 */
.L_x_2:
[----:B------:R-:W0:Y:S01]  /*0490*/  LDC R2, c[0x0][0x75c] ;  /* 0x0001d700ff027b82 */ /* 0x000e220000000800 */
[----:B------:R-:W5:Y:S01]  /*04a0*/  SHFL.IDX PT, R0, R0, RZ, 0x1f ;  /* 0x00001fff00007589 */ /* 0x000f6200000e0000 */
[----:B------:R-:W-:Y:S02]  /*04b0*/  ELECT P0, URZ, PT ;  /* 0x00000000003f782f */ /* 0x000fe40003800000 */
[----:B------:R-:W-:Y:S01]  /*04c0*/  MOV R3, RZ ;  /* 0x000000ff00037202 */ /* 0x000fe20000000f00 */
[----:B------:R-:W-:Y:S01]  /*04d0*/  UMOV UR4, 0x20 ;  /* 0x0000002000047882 */ /* 0x000fe20000000000 */
[----:B------:R-:W1:Y:S01]  /*04e0*/  S2R R11, SR_CTAID.Y ;  /* 0x00000000000b7919 */ /* 0x000e620000002600 */
[----:B------:R-:W-:Y:S01]  /*04f0*/  NOP ;  /* 0x0000000000007918 */ /* 0x000fe20000000000 */
[----:B------:R-:W-:Y:S01]  /*0500*/  NOP ;  /* 0x0000000000007918 */ /* 0x000fe20000000000 */
[----:B0-----:R-:W-:Y:S02]  /*0510*/  ISETP.NE.AND P4, PT, R2, 0x1, PT ;  /* 0x000000010200780c */ /* 0x001fe40003f85270 */
[----:B------:R-:W0:Y:S01]  /*0520*/  S2R R2, SR_CTAID.X ;  /* 0x0000000000027919 */ /* 0x000e220000002500 */
[----:B-----5:R-:W-:-:S10]  /*0530*/  ISETP.NE.OR P0, PT, R0, RZ, !P0 ;  /* 0x000000ff0000720c */ /* 0x020fd40004705670 */
[----:B------:R-:W0:Y:S01]  /*0540*/  @P4 LDC R7, c[0x0][0x10] ;  /* 0x00000400ff074b82 */ /* 0x000e220000000800 */
[----:B------:R-:W-:Y:S01]  /*0550*/  @P4 MOV R5, RZ ;  /* 0x000000ff00054202 */ /* 0x000fe20000000f00 */
[----:B-1----:R-:W-:Y:S01]  /*0560*/  @P4 IMAD.MOV.U32 R4, RZ, RZ, R11 ;  /* 0x000000ffff044224 */ /* 0x002fe200078e000b */
[----:B------:R-:W-:Y:S01]  /*0570*/  VOTEU.ALL UP0, P0 ;  /* 0x00000000003f7886 */ /* 0x000fe20000000000 */
[----:B------:R-:W-:Y:S01]  /*0580*/  @P4 IMAD.MOV.U32 R13, RZ, RZ, RZ ;  /* 0x000000ffff0d4224 */ /* 0x000fe200078e00ff */
[----:B------:R-:W-:-:S03]  /*0590*/  VOTEU.ALL UP1, P0 ;  /* 0x00000000003f7886 */ /* 0x000fc60000020000 */
[----:B------:R-:W1:Y:S01]  /*05a0*/  @!P4 LDC R9, c[0x0][0xc] ;  /* 0x00000300ff09cb82 */ /* 0x000e620000000800 */
[----:B------:R-:W-:Y:S01]  /*05b0*/  @!UP0 UMOV UR6, 0x400 ;  /* 0x0000040000068882 */ /* 0x000fe20000000000 */
[----:B------:R-:W-:-:S04]  /*05c0*/  @!UP0 UIADD3 UR4, -UR4, 0x100000, URZ ;  /* 0x0010000004048890 */ /* 0x000fc8000fffe13f */
[----:B------:R-:W-:Y:S02]  /*05d0*/  @!UP0 USHF.L.U32 UR5, UR4, 0xb, URZ ;  /* 0x0000000b04058899 */ /* 0x000fe4000800063f */
[----:B------:R-:W-:Y:S01]  /*05e0*/  @!UP0 USHF.L.U32 UR4, UR4, 0x1, URZ ;  /* 0x0000000104048899 */ /* 0x000fe2000800063f */
[----:B------:R-:W5:Y:S01]  /*05f0*/  @!UP0 S2UR UR7, SR_CgaCtaId ;  /* 0x00000000000789c3 */ /* 0x000f620000008800 */
[----:B0-----:R-:W-:-:S04]  /*0600*/  @P4 IMAD.WIDE.U32 R6, R2, R7, R4 ;  /* 0x0000000702064225 */ /* 0x001fc800078e0004 */
[----:B------:R-:W-:Y:S01]  /*0610*/  @P4 IMAD.MOV.U32 R10, RZ, RZ, R6 ;  /* 0x000000ffff0a4224 */ /* 0x000fe200078e0006 */
[----:B------:R-:W-:Y:S01]  /*0620*/  @P4 IADD3 R14, R7, R13, RZ ;  /* 0x0000000d070e4210 */ /* 0x000fe20007ffe0ff */
[----:B-1----:R-:W-:-:S04]  /*0630*/  @!P4 IMAD.WIDE.U32 R4, R9, R11, R2 ;  /* 0x0000000b0904c225 */ /* 0x002fc800078e0002 */
[----:B------:R-:W-:Y:S01]  /*0640*/  @!P4 IMAD.MOV.U32 R10, RZ, RZ, R4 ;  /* 0x000000ffff0ac224 */ /* 0x000fe200078e0004 */
[----:B------:R-:W-:Y:S01]  /*0650*/  @!P4 MOV R14, R5 ;  /* 0x00000005000ec202 */ /* 0x000fe20000000f00 */
[----:B-----5:R-:W-:-:S03]  /*0660*/  @!UP0 ULEA UR6, UR7, UR6, 0x18 ;  /* 0x0000000607068291 */ /* 0x020fc6000f8ec03f */
[----:B------:R0:W-:Y:S01]  /*0670*/  STL [R1+0x464], R10 ;  /* 0x0004640a01007387 */ /* 0x0001e20000100800 */
[----:B------:R-:W-:-:S03]  /*0680*/  VOTEU.ALL UP0, P0 ;  /* 0x00000000003f7886 */ /* 0x000fc60000000000 */
[----:B------:R0:W-:Y:S04]  /*0690*/  STL [R1+0x460], R14 ;  /* 0x0004600e01007387 */ /* 0x0001e80000100800 */
[----:B------:R-:W1:Y:S02]  /*06a0*/  FENCE.VIEW.ASYNC.S ;  /* 0x00000000000073c6 */ /* 0x000e640000000000 */
[----:B-1----:R0:W2:Y:S01]  /*06b0*/  @!UP0 SYNCS.EXCH.64 URZ, [UR6+0x90], UR4 ;  /* 0x00009004063f85b2 */ /* 0x0020a20008000100 */
[----:B------:R0:W2:Y:S01]  /*06c0*/  @!UP1 SYNCS.EXCH.64 URZ, [UR6+0x98], UR4 ;  /* 0x00009804063f95b2 */ /* 0x0000a20008000100 */
[----:B------:R-:W-:Y:S01]  /*06d0*/  NOP ;  /* 0x0000000000007918 */ /* 0x000fe20000000000 */
[----:B--234-:R-:W-:Y:S06]  /*06e0*/  BAR.SYNC.DEFER_BLOCKING 0x0 ;  /* 0x0000000000007b1d */ /* 0x01cfec0000010000 */
[----:B0-----:R-:W-:Y:S05]  /*06f0*/  @!P1 BRA `(.L_x_4) ;  /* 0x000001e400c49947 */ /* 0x001fea0003800000 */
[----:B------:R-:W-:-:S06]  /*0700*/  UISETP.GT.U32.AND UP0, UPT, UR10, 0x1, UPT ;  /* 0x000000010a00788c */ /* 0x000fcc000bf04070 */
[----:B------:R-:W-:-:S13]  /*0710*/  PLOP3.LUT P0, PT, PT, PT, UP0, 0x80, 0x0 ;  /* 0x000000000000781c */ /* 0x000fda0003f0f008 */
[----:B------:R-:W-:Y:S05]  /*0720*/  @P0 EXIT ;  /* 0x000000000000094d */ /* 0x000fea0003800000 */
[----:B------:R-:W-:Y:S01]  /*0730*/  IMAD.MOV.U32 R5, RZ, RZ, -0x1 ;  /* 0xffffffffff057424 */ /* 0x000fe200078e00ff */
[----:B------:R-:W-:Y:S01]  /*0740*/  MOV R4, 0xffffffff ;  /* 0xffffffff00047802 */ /* 0x000fe20000000f00 */
[----:B------:R-:W-:Y:S01]  /*0750*/  ULDC.64 UR4, c[0x0][0x750] ;  /* 0x0001d40000047ab9 */ /* 0x000fe20000000a00 */
[----:B------:R-:W-:Y:S01]  /*0760*/  UMOV UR14, 0xffffffff ;  /* 0xffffffff000e7882 */ /* 0x000fe20000000000 */
[----:B------:R-:W-:Y:S01]  /*0770*/  ISETP.GE.U32.AND P0, PT, R10, UR4, PT ;  /* 0x000000040a007c0c */ /* 0x000fe2000bf06070 */
[----:B------:R0:W-:Y:S01]  /*0780*/  STL [R1+0x46c], R5 ;  /* 0x00046c0501007387 */ /* 0x0001e20000100800 */
[----:B------:R-:W-:Y:S02]  /*0790*/  PRMT R0, RZ, 0x7610, R0 ;  /* 0x00007610ff007816 */ /* 0x000fe40000000000 */
[----:B------:R-:W-:Y:S01]  /*07a0*/  ISETP.GE.U32.AND.EX P0, PT, R14, UR5, PT, P0 ;  /* 0x000000050e007c0c */ /* 0x000fe2000bf06100 */
[----:B------:R0:W-:-:S12]  /*07b0*/  STL [R1+0x468], R4 ;  /* 0x0004680401007387 */ /* 0x0001d80000100800 */
[----:B0-----:R-:W-:Y:S05]  /*07c0*/  @P0 BRA `(.L_x_5) ;  /* 0x00000004006c0947 */ /* 0x001fea0003800000 */
[----:B------:R-:W-:Y:S01]  /*07d0*/  ULDC.64 UR14, c[0x0][0x728] ;  /* 0x0001ca00000e7ab9 */ /* 0x000fe20000000a00 */
[----:B------:R-:W0:Y:S01]  /*07e0*/  LDC.64 R12, c[0x0][0x720] ;  /* 0x0001c800ff0c7b82 */ /* 0x000e220000000a00 */
[----:B------:R-:W-:Y:S01]  /*07f0*/  ISETP.NE.U32.AND P0, PT, RZ, UR14, PT ;  /* 0x0000000eff007c0c */ /* 0x000fe2000bf05070 */
[----:B------:R-:W-:Y:S01]  /*0800*/  ULDC UR11, c[0x0][0x730] ;  /* 0x0001cc00000b7ab9 */ /* 0x000fe20000000800 */
[----:B------:R-:W-:Y:S02]  /*0810*/  R2UR UR4, R10 ;  /* 0x000000000a0472ca */ /* 0x000fe400000e0000 */
[----:B------:R-:W-:Y:S02]  /*0820*/  ISETP.NE.AND.EX P0, PT, RZ, UR15, PT, P0 ;  /* 0x0000000fff007c0c */ /* 0x000fe4000bf05300 */
[----:B------:R-:W-:-:S11]  /*0830*/  R2UR UR5, R14 ;  /* 0x000000000e0572ca */ /* 0x000fd600000e0000 */
[----:B------:R-:W-:Y:S05]  /*0840*/  @!P0 BRA `(.L_x_6) ;  /* 0x0000000000308947 */ /* 0x000fea0003800000 */
[----:B------:R-:W-:Y:S01]  /*0850*/  R2UR UR4, R10 ;  /* 0x000000000a0472ca */ /* 0x000fe200000e0000 */
[----:B------:R-:W-:Y:S01]  /*0860*/  ULDC UR8, c[0x0][0x734] ;  /* 0x0001cd0000087ab9 */ /* 0x000fe20000000800 */
[----:B------:R-:W-:-:S11]  /*0870*/  R2UR UR10, R14 ;  /* 0x000000000e0a72ca */ /* 0x000fd600000e0000 */
[----:B------:R-:W-:-:S04]  /*0880*/  UIADD3 UR8, UP0, UR4, UR8, URZ ;  /* 0x0000000804087290 */ /* 0x000fc8000ff1e03f */
[----:B------:R-:W-:-:S04]  /*0890*/  UIADD3.X UR10, URZ, UR10, URZ, UP0, !UPT ;  /* 0x0000000a3f0a7290 */ /* 0x000fc800087fe43f */
[----:B------:R-:W-:-:S04]  /*08a0*/  UIMAD.WIDE.U32 UR4, UR10, UR14, URZ ;  /* 0x0000000e0a0472a5 */ /* 0x000fc8000f8e003f */
[----:B------:R-:W-:Y:S02]  /*08b0*/  UIMAD.WIDE.U32 UR6, UP0, UR8, UR15, UR4 ;  /* 0x0000000f080672a5 */ /* 0x000fe4000f800004 */
[----:B------:R-:W-:Y:S02]  /*08c0*/  UIMAD.WIDE.U32 UR4, UR8, UR14, URZ ;  /* 0x0000000e080472a5 */ /* 0x000fe4000f8e003f */
[----:B------:R-:W-:Y:S02]  /*08d0*/  UIADD3.X UR9, URZ, URZ, URZ, UP0, !UPT ;  /* 0x0000003f3f097290 */ /* 0x000fe400087fe43f */
[----:B------:R-:W-:Y:S01]  /*08e0*/  UIADD3 URZ, UP0, UR5, UR6, URZ ;  /* 0x00000006053f7290 */ /* 0x000fe2000ff1e03f */
[----:B------:R-:W-:-:S03]  /*08f0*/  UMOV UR8, UR7 ;  /* 0x0000000700087c82 */ /* 0x000fc60008000000 */
[----:B------:R-:W-:-:S12]  /*0900*/  UIMAD.WIDE.U32.X UR4, UR10, UR15, UR8, UP0 ;  /* 0x0000000f0a0472a5 */ /* 0x000fd800080e0408 */
.L_x_6:
[----:B------:R-:W-:Y:S01]  /*0910*/  USHF.R.U64 UR14, UR4, UR11, UR5 ;  /* 0x0000000b040e7299 */ /* 0x000fe20008001205 */
[----:B------:R-:W1:Y:S01]  /*0920*/  LDC R8, c[0x0][0x718] ;  /* 0x0001c600ff087b82 */ /* 0x000e620000000800 */
[----:B------:R-:W-:Y:S01]  /*0930*/  USHF.R.U32.HI UR4, URZ, UR11, UR5 ;  /* 0x0000000b3f047299 */ /* 0x000fe20008011605 */
[----:B------:R-:W-:Y:S01]  /*0940*/  I2FP.F32.U32 R0, R2 ;  /* 0x0000000200007245 */ /* 0x000fe20000201000 */
[----:B------:R-:W-:Y:S01]  /*0950*/  IMAD.MOV.U32 R5, RZ, RZ, R14 ;  /* 0x000000ffff057224 */ /* 0x000fe200078e000e */
[----:B------:R-:W-:Y:S01]  /*0960*/  ULDC UR5, c[0x0][0x150] ;  /* 0x0000540000057ab9 */ /* 0x000fe20000000800 */
[----:B------:R-:W-:Y:S02]  /*0970*/  IADD3 R7, P0, RZ, -UR14, RZ ;  /* 0x8000000eff077c10 */ /* 0x000fe4000ff1e0ff */
[----:B------:R-:W-:Y:S01]  /*0980*/  FMUL R0, R0, UR5 ;  /* 0x0000000500007c20 */ /* 0x000fe20008400000 */
[----:B------:R-:W2:Y:S01]  /*0990*/  LDC.64 R20, c[0x0][0x740] ;  /* 0x0001d000ff147b82 */ /* 0x000ea20000000a00 */
[----:B------:R-:W-:Y:S01]  /*09a0*/  MOV R4, R10 ;  /* 0x0000000a00047202 */ /* 0x000fe20000000f00 */
[----:B------:R-:W-:Y:S01]  /*09b0*/  IMAD.X R9, RZ, RZ, ~UR4, P0 ;  /* 0x80000004ff097e24 */ /* 0x000fe200080e06ff */
[----:B------:R-:W-:-:S02]  /*09c0*/  ULDC UR4, c[0x0][0x154] ;  /* 0x0000550000047ab9 */ /* 0x000fc40000000800 */
[----:B------:R-:W3:Y:S01]  /*09d0*/  F2I.U32.TRUNC.NTZ R0, R0 ;  /* 0x0000000000007305 */ /* 0x000ee2000020f000 */
[-C--:B0-----:R-:W-:Y:S02]  /*09e0*/  IMAD R6, R9, R12.reuse, RZ ;  /* 0x0000000c09067224 */ /* 0x081fe400078e02ff */
[----:B------:R-:W0:Y:S01]  /*09f0*/  LDC R3, c[0x0][0x144] ;  /* 0x00005100ff037b82 */ /* 0x000e220000000800 */
[----:B------:R-:W-:-:S04]  /*0a00*/  IMAD.WIDE.U32 R4, R7, R12, R4 ;  /* 0x0000000c07047225 */ /* 0x000fc800078e0004 */
[----:B------:R-:W-:-:S03]  /*0a10*/  IMAD R7, R7, R13, R6 ;  /* 0x0000000d07077224 */ /* 0x000fc600078e0206 */
[----:B------:R-:W4:Y:S02]  /*0a20*/  LDC R10, c[0x0][0x708] ;  /* 0x0001c200ff0a7b82 */ /* 0x000f240000000800 */
[----:B------:R-:W-:Y:S01]  /*0a30*/  IADD3 R5, R5, R7, RZ ;  /* 0x0000000705057210 */ /* 0x000fe20007ffe0ff */
[----:B---3--:R-:W-:Y:S01]  /*0a40*/  IMAD.MOV R6, RZ, RZ, -R0 ;  /* 0x000000ffff067224 */ /* 0x008fe200078e0a00 */
[----:B------:R-:W-:Y:S02]  /*0a50*/  MOV R7, 0xffffffff ;  /* 0xffffffff00077802 */ /* 0x000fe40000000f00 */
[----:B-1----:R-:W-:Y:S02]  /*0a60*/  SHF.R.U64 R14, R4, R8, R5 ;  /* 0x00000008040e7219 */ /* 0x002fe40000001205 */
[----:B------:R-:W1:Y:S01]  /*0a70*/  LDC R18, c[0x0][0x758] ;  /* 0x0001d600ff127b82 */ /* 0x000e620000000800 */
[----:B------:R-:W-:Y:S02]  /*0a80*/  I2FP.F32.U32 R4, R11 ;  /* 0x0000000b00047245 */ /* 0x000fe40000201000 */
[----:B--2---:R-:W-:-:S02]  /*0a90*/  ISETP.NE.U32.AND P0, PT, R20, RZ, PT ;  /* 0x000000ff1400720c */ /* 0x004fc40003f05070 */
[----:B------:R-:W-:Y:S01]  /*0aa0*/  SHF.R.U32.HI R5, RZ, R8, R5 ;  /* 0x00000008ff057219 */ /* 0x000fe20000011605 */
[----:B------:R-:W-:Y:S01]  /*0ab0*/  FMUL R4, R4, UR4 ;  /* 0x0000000404047c20 */ /* 0x000fe20008400000 */
[----:B------:R-:W-:Y:S01]  /*0ac0*/  ISETP.NE.AND.EX P0, PT, R21, RZ, PT, P0 ;  /* 0x000000ff1500720c */ /* 0x000fe20003f05300 */
[----:B------:R-:W2:Y:S01]  /*0ad0*/  LDC R12, c[0x0][0x148] ;  /* 0x00005200ff0c7b82 */ /* 0x000ea20000000800 */
[----:B0-----:R-:W-:-:S07]  /*0ae0*/  IMAD R0, R3, R6, R2 ;  /* 0x0000000603007224 */ /* 0x001fce00078e0202 */
[----:B------:R-:W0:Y:S01]  /*0af0*/  LDC R16, c[0x0][0x700] ;  /* 0x0001c000ff107b82 */ /* 0x000e220000000800 */
[-CC-:B----4-:R-:W-:Y:S02]  /*0b00*/  SHF.R.U64 R22, R14, R10.reuse, R5.reuse ;  /* 0x0000000a0e167219 */ /* 0x190fe40000001205 */
[----:B------:R-:W-:Y:S01]  /*0b10*/  SHF.R.U32.HI R3, RZ, R10, R5 ;  /* 0x0000000aff037219 */ /* 0x000fe20000011605 */
[----:B------:R-:W-:Y:S01]  /*0b20*/  IMAD.MOV.U32 R5, RZ, RZ, 0x1 ;  /* 0x00000001ff057424 */ /* 0x000fe200078e00ff */
[----:B------:R3:W4:Y:S03]  /*0b30*/  F2I.U32.TRUNC.NTZ R10, R4 ;  /* 0x00000004000a7305 */ /* 0x000726000020f000 */
[----:B------:R-:W0:Y:S01]  /*0b40*/  LDC R15, c[0x0][0x748] ;  /* 0x0001d200ff0f7b82 */ /* 0x000e220000000800 */
[-C--:B-1----:R-:W-:Y:S02]  /*0b50*/  SHF.L.U32 R2, R7, R18.reuse, RZ ;  /* 0x0000001207027219 */ /* 0x082fe400000006ff */
[----:B------:R-:W-:-:S02]  /*0b60*/  SHF.R.U64 R24, R22, R18, R3 ;  /* 0x0000001216187219 */ /* 0x000fc40000001203 */
[----:B------:R-:W-:Y:S02]  /*0b70*/  LOP3.LUT R9, RZ, R2, RZ, 0x33, !PT ;  /* 0x00000002ff097212 */ /* 0x000fe400078e33ff */
[-C--:B------:R-:W-:Y:S01]  /*0b80*/  SHF.R.U32.HI R3, RZ, R18.reuse, R3 ;  /* 0x00000012ff037219 */ /* 0x080fe20000011603 */
[----:B------:R-:W1:Y:S01]  /*0b90*/  LDC R17, c[0x0][0x738] ;  /* 0x0001ce00ff117b82 */ /* 0x000e620000000800 */
[----:B------:R-:W-:Y:S02]  /*0ba0*/  SHF.L.U32 R8, R5, R18, RZ ;  /* 0x0000001205087219 */ /* 0x000fe400000006ff */
[----:B------:R-:W-:-:S05]  /*0bb0*/  MOV R2, R24 ;  /* 0x0000001800027202 */ /* 0x000fca0000000f00 */
[----:B------:R-:W0:Y:S01]  /*0bc0*/  LDC R19, c[0x0][0x710] ;  /* 0x0001c400ff137b82 */ /* 0x000e220000000800 */
[----:B--234-:R-:W-:Y:S05]  /*0bd0*/  @!P0 BRA `(.L_x_7) ;  /* 0x0000000000288947 */ /* 0x01cfea0003800000 */
[----:B------:R-:W2:Y:S02]  /*0be0*/  LDC R7, c[0x0][0x74c] ;  /* 0x0001d300ff077b82 */ /* 0x000ea40000000800 */
[----:B--2---:R-:W-:-:S05]  /*0bf0*/  IADD3 R7, P0, R24, R7, RZ ;  /* 0x0000000718077210 */ /* 0x004fca0007f1e0ff */
[----:B------:R-:W-:-:S04]  /*0c00*/  IMAD.X R13, RZ, RZ, R3, P0 ;  /* 0x000000ffff0d7224 */ /* 0x000fc800000e0603 */
[----:B------:R-:W-:-:S04]  /*0c10*/  IMAD.WIDE.U32 R2, R13, R20, RZ ;  /* 0x000000140d027225 */ /* 0x000fc800078e00ff */
[----:B------:R-:W-:-:S04]  /*0c20*/  IMAD.WIDE.U32 R4, P0, R7, R21, R2 ;  /* 0x0000001507047225 */ /* 0x000fc80007800002 */
[----:B------:R-:W-:Y:S01]  /*0c30*/  IMAD.WIDE.U32 R2, R7, R20, RZ ;  /* 0x0000001407027225 */ /* 0x000fe200078e00ff */
[----:B------:R-:W-:-:S03]  /*0c40*/  IADD3.X R7, RZ, RZ, RZ, P0, !PT ;  /* 0x000000ffff077210 */ /* 0x000fc600007fe4ff */
[----:B------:R-:W-:Y:S01]  /*0c50*/  IMAD.MOV.U32 R6, RZ, RZ, R5 ;  /* 0x000000ffff067224 */ /* 0x000fe200078e0005 */
[----:B------:R-:W-:-:S05]  /*0c60*/  IADD3 RZ, P0, R3, R4, RZ ;  /* 0x0000000403ff7210 */ /* 0x000fca0007f1e0ff */
[----:B------:R-:W-:-:S08]  /*0c70*/  IMAD.WIDE.U32.X R2, R13, R21, R6, P0 ;  /* 0x000000150d027225 */ /* 0x000fd000000e0406 */
.L_x_7:
[----:B0-----:R-:W-:Y:S01]  /*0c80*/  SHF.R.U64 R2, R2, R15, R3 ;  /* 0x0000000f02027219 */ /* 0x001fe20000001203 */
[----:B------:R-:W-:Y:S01]  /*0c90*/  VIADD R3, R16, 0xffffffff ;  /* 0xffffffff10037836 */ /* 0x000fe20000000000 */
[----:B------:R-:W-:Y:S02]  /*0ca0*/  IADD3 R10, -R10, RZ, RZ ;  /* 0x000000ff0a0a7210 */ /* 0x000fe40007ffe1ff */
[----:B------:R-:W-:Y:S02]  /*0cb0*/  LOP3.LUT R9, R22, R9, RZ, 0xc0, !PT ;  /* 0x0000000916097212 */ /* 0x000fe400078ec0ff */
[----:B------:R-:W-:Y:S01]  /*0cc0*/  IADD3 R4, -R2, RZ, RZ ;  /* 0x000000ff02047210 */ /* 0x000fe20007ffe1ff */
[----:B------:R-:W-:Y:S01]  /*0cd0*/  @P4 IMAD R0, R12, R10, R11 ;  /* 0x0000000a0c004224 */ /* 0x000fe200078e020b */
[----:B------:R-:W-:Y:S01]  /*0ce0*/  LOP3.LUT R14, R14, R3, RZ, 0xc0, !PT ;  /* 0x000000030e0e7212 */ /* 0x000fe200078ec0ff */
[----:B------:R-:W-:Y:S02]  /*0cf0*/  IMAD R9, R8, R2, R9 ;  /* 0x0000000208097224 */ /* 0x000fe400078e0209 */
[----:B-1----:R-:W-:-:S02]  /*0d00*/  IMAD R3, R4, R17, R24 ;  /* 0x0000001104037224 */ /* 0x002fc400078e0218 */
[----:B------:R-:W-:Y:S02]  /*0d10*/  IMAD R2, R9, R19, R0 ;  /* 0x0000001309027224 */ /* 0x000fe400078e0200 */
[----:B------:R-:W-:Y:S02]  /*0d20*/  IMAD R3, R3, R16, R14 ;  /* 0x0000001003037224 */ /* 0x000fe400078e020e */
[----:B------:R-:W-:-:S03]  /*0d30*/  IMAD.MOV.U32 R0, RZ, RZ, 0x1 ;  /* 0x00000001ff007424 */ /* 0x000fc600078e00ff */
[----:B------:R-:W-:Y:S02]  /*0d40*/  SEL R4, R3, R2, !P4 ;  /* 0x0000000203047207 */ /* 0x000fe40006000000 */
[----:B------:R-:W-:-:S03]  /*0d50*/  SEL R2, R2, R3, !P4 ;  /* 0x0000000302027207 */ /* 0x000fc60006000000 */
[----:B------:R0:W-:Y:S04]  /*0d60*/  STL [R1+0x468], R4 ;  /* 0x0004680401007387 */ /* 0x0001e80000100800 */
[----:B------:R0:W-:Y:S02]  /*0d70*/  STL [R1+0x46c], R2 ;  /* 0x00046c0201007387 */ /* 0x0001e40000100800 */
.L_x_5:
[----:B------:R-:W-:-:S08]  /*0d80*/  NOP ;  /* 0x0000000000007918 */ /* 0x000fd00000000000 */
[----:B------:R-:W1:Y:S02]  /*0d90*/  USETMAXREG.TRY_ALLOC.CTAPOOL UP0, 0xf0 ;  /* 0x000000f0000079c8 */ /* 0x000e640008000600 */
[----:B-1----:R-:W-:-:S13]  /*0da0*/  PLOP3.LUT P0, PT, PT, PT, UP0, 0x80, 0x0 ;  /* 0x000000000000781c */ /* 0x002fda0003f0f008 */
[----:B------:R-:W-:Y:S05]  /*0db0*/  @!P0 BRA `(.L_x_5) ;  /* 0xfffffffc00f08947 */ /* 0x000fea000383ffff */
[----:B------:R-:W-:Y:S01]  /*0dc0*/  ULDC.64 UR4, c[0x0][0x698] ;  /* 0x0001a60000047ab9 */ /* 0x000fe20000000a00 */
[----:B------:R-:W-:Y:S01]  /*0dd0*/  ULDC.64 UR16, c[0x0][0x208] ;  /* 0x0000820000107ab9 */ /* 0x000fe20000000a00 */
[----:B------:R-:W-:-:S04]  /*0de0*/  ISETP.NE.U32.AND P0, PT, RZ, UR4, PT ;  /* 0x00000004ff007c0c */ /* 0x000fc8000bf05070 */
[----:B------:R-:W-:-:S13]  /*0df0*/  ISETP.NE.AND.EX P0, PT, RZ, UR5, PT, P0 ;  /* 0x00000005ff007c0c */ /* 0x000fda000bf05300 */
[----:B------:R-:W-:Y:S05]  /*0e00*/  @!P0 BRA `(.L_x_8) ;  /* 0x0000000000208947 */ /* 0x000fea0003800000 */
[----:B0-----:R-:W0:Y:S02]  /*0e10*/  LDC.64 R2, c[0x0][0x698] ;  /* 0x0001a600ff027b82 */ /* 0x001e240000000a00 */
[----:B0-----:R-:W2:Y:S02]  /*0e20*/  LDG.E.64 R2, desc[UR16][R2.64] ;  /* 0x0000001002027981 */ /* 0x001ea4000c1e1b00 */
[----:B--2---:R-:W-:-:S04]  /*0e30*/  ISETP.NE.U32.AND P0, PT, R2, RZ, PT ;  /* 0x000000ff0200720c */ /* 0x004fc80003f05070 */
[----:B------:R-:W-:-:S13]  /*0e40*/  ISETP.NE.AND.EX P0, PT, R3, RZ, PT, P0 ;  /* 0x000000ff0300720c */ /* 0x000fda0003f05300 */
[----:B------:R-:W-:Y:S05]  /*0e50*/  @!P0 BRA `(.L_x_8) ;  /* 0x00000000000c8947 */ /* 0x000fea0003800000 */
[----:B------:R-:W2:Y:S02]  /*0e60*/  LD.E R2, desc[UR16][R2.64] ;  /* 0x0000001002027980 */ /* 0x000ea4000c101900 */
[----:B--2---:R-:W-:Y:S01]  /*0e70*/  R2UR UR21, R2 ;  /* 0x00000000021572ca */ /* 0x004fe200000e0000 */
[----:B------:R-:W-:-:S14]  /*0e80*/  BRA `(.L_x_9) ;  /* 0x0000000000247947 */ /* 0x000fdc0003800000 */
.L_x_8:
[----:B------:R-:W-:Y:S02]  /*0e90*/  ULDC.64 UR4, c[0x0][0x688] ;  /* 0x0001a20000047ab9 */ /* 0x000fe40000000a00 */
[----:B------:R-:W-:-:S04]  /*0ea0*/  ISETP.NE.U32.AND P0, PT, RZ, UR4, PT ;  /* 0x00000004ff007c0c */ /* 0x000fc8000bf05070 */
[----:B------:R-:W-:-:S13]  /*0eb0*/  ISETP.NE.AND.EX P0, PT, RZ, UR5, PT, P0 ;  /* 0x00000005ff007c0c */ /* 0x000fda000bf05300 */
[----:B------:R-:W-:Y:S05]  /*0ec0*/  @!P0 BRA `(.L_x_10) ;  /* 0x0000000000108947 */ /* 0x000fea0003800000 */
[----:B0-----:R-:W0:Y:S02]  /*0ed0*/  LDC.64 R2, c[0x0][0x688] ;  /* 0x0001a200ff027b82 */ /* 0x001e240000000a00 */
[----:B0-----:R-:W2:Y:S02]  /*0ee0*/  LDG.E R2, desc[UR16][R2.64] ;  /* 0x0000001002027981 */ /* 0x001ea4000c1e1900 */
[----:B--2---:R-:W-:Y:S01]  /*0ef0*/  R2UR UR21, R2 ;  /* 0x00000000021572ca */ /* 0x004fe200000e0000 */
[----:B------:R-:W-:-:S14]  /*0f00*/  BRA `(.L_x_9) ;  /* 0x0000000000047947 */ /* 0x000fdc0003800000 */
.L_x_10:
[----:B------:R-:W-:-:S05]  /*0f10*/  ULDC UR21, c[0x0][0x680] ;  /* 0x0001a00000157ab9 */ /* 0x000fca0000000800 */
.L_x_9:
[----:B------:R-:W-:Y:S02]  /*0f20*/  ULDC.64 UR4, c[0x0][0x6a0] ;  /* 0x0001a80000047ab9 */ /* 0x000fe40000000a00 */
        /* <DEDUP_REMOVED lines=11> */
.L_x_11:
        /* <DEDUP_REMOVED lines=8> */
.L_x_13:
[----:B------:R-:W-:-:S05]  /*1060*/  ULDC UR22, c[0x0][0x684] ;  /* 0x0001a10000167ab9 */ /* 0x000fca0000000800 */
.L_x_12:
[----:B------:R-:W-:-:S13]  /*1070*/  LOP3.LUT P0, RZ, R0, 0xff, RZ, 0xc0, !PT ;  /* 0x000000ff00ff7812 */ /* 0x000fda000780c0ff */
[----:B------:R-:W-:Y:S05]  /*1080*/  @!P0 EXIT ;  /* 0x000000000000894d */ /* 0x000fea0003800000 */
[----:B------:R-:W-:Y:S01]  /*1090*/  ULDC UR4, c[0x0][0x28c] ;  /* 0x0000a30000047ab9 */ /* 0x000fe20000000800 */
[----:B------:R-:W-:Y:S02]  /*10a0*/  ULOP3.LUT UR23, UR13, 0x1, URZ, 0xfc, !UPT ;  /* 0x000000010d177892 */ /* 0x000fe4000f8efc3f */
[----:B------:R-:W-:-:S04]  /*10b0*/  UIADD3 UR4, UR4, 0x3f, URZ ;  /* 0x0000003f04047890 */ /* 0x000fc8000fffe03f */
[----:B------:R-:W-:-:S04]  /*10c0*/  USHF.R.S32.HI UR5, URZ, 0x1f, UR4 ;  /* 0x0000001f3f057899 */ /* 0x000fc80008011404 */
[----:B------:R-:W-:-:S03]  /*10d0*/  ULEA.HI UR5, UR5, UR4, URZ, 0x6 ;  /* 0x0000000405057291 */ /* 0x000fc6000f8f303f */
[----:B------:R-:W-:Y:S01]  /*10e0*/  UMOV UR4, URZ ;  /* 0x0000003f00047c82 */ /* 0x000fe20008000000 */
[----:B------:R-:W-:-:S03]  /*10f0*/  USHF.R.S32.HI UR12, URZ, 0x6, UR5 ;  /* 0x000000063f0c7899 */ /* 0x000fc60008011405 */
[----:B------:R-:W-:-:S09]  /*1100*/  UMOV UR5, URZ ;  /* 0x0000003f00057c82 */ /* 0x000fd20008000000 */
.L_x_412:
[----:B------:R-:W-:Y:S01]  /*1110*/  STL [R1+0x454], RZ ;  /* 0x000454ff01007387 */ /* 0x000fe20000100800 */
[----:B------:R-:W-:Y:S01]  /*1120*/  UISETP.LT.AND UP0, UPT, URZ, UR12, UPT ;  /* 0x0000000c3f00728c */ /* 0x000fe2000bf01270 */
[----:B01----:R-:W-:Y:S02]  /*1130*/  CS2R R4, SRZ ;  /* 0x0000000000047805 */ /* 0x003fe4000001ff00 */
[----:B------:R-:W-:Y:S01]  /*1140*/  CS2R R236, SRZ ;  /* 0x0000000000ec7805 */ /* 0x000fe2000001ff00 */
[----:B------:R-:W-:Y:S01]  /*1150*/  STL [R1+0x450], RZ ;  /* 0x000450ff01007387 */ /* 0x000fe20000100800 */
[----:B------:R-:W-:Y:S01]  /*1160*/  USEL UR6, URZ, UR12, UP0 ;  /* 0x0000000c3f067287 */ /* 0x000fe20008000000 */
[----:B------:R-:W-:Y:S02]  /*1170*/  CS2R R234, SRZ ;  /* 0x0000000000ea7805 */ /* 0x000fe4000001ff00 */
[----:B------:R-:W-:Y:S01]  /*1180*/  CS2R R232, SRZ ;  /* 0x0000000000e87805 */ /* 0x000fe2000001ff00 */
[----:B------:R-:W-:Y:S01]  /*1190*/  STL [R1+0x44c], RZ ;  /* 0x00044cff01007387 */ /* 0x000fe20000100800 */
[----:B------:R-:W-:Y:S01]  /*11a0*/  UIADD3 UR7, UR12, -UR6, URZ ;  /* 0x800000060c077290 */ /* 0x000fe2000fffe03f */
[----:B------:R-:W-:-:S02]  /*11b0*/  CS2R R230, SRZ ;  /* 0x0000000000e67805 */ /* 0x000fc4000001ff00 */
[----:B------:R-:W-:Y:S01]  /*11c0*/  CS2R R228, SRZ ;  /* 0x0000000000e47805 */ /* 0x000fe2000001ff00 */
[----:B------:R-:W-:Y:S01]  /*11d0*/  STL [R1+0x448], RZ ;  /* 0x000448ff01007387 */ /* 0x000fe20000100800 */
[----:B------:R-:W-:Y:S01]  /*11e0*/  UISETP.GE.AND UP0, UPT, UR7, 0x1, UPT ;  /* 0x000000010700788c */ /* 0x000fe2000bf06270 */
[----:B------:R-:W-:Y:S01]  /*11f0*/  CS2R R226, SRZ ;  /* 0x0000000000e27805 */ /* 0x000fe2000001ff00 */
[----:B------:R-:W-:Y:S01]  /*1200*/  UMOV UR6, URZ ;  /* 0x0000003f00067c82 */ /* 0x000fe20008000000 */
[----:B------:R-:W-:Y:S01]  /*1210*/  STL [R1+0x444], RZ ;  /* 0x000444ff01007387 */ /* 0x000fe20000100800 */
[----:B------:R-:W-:Y:S02]  /*1220*/  CS2R R224, SRZ ;  /* 0x0000000000e07805 */ /* 0x000fe4000001ff00 */
[----:B------:R-:W-:Y:S02]  /*1230*/  CS2R R222, SRZ ;  /* 0x0000000000de7805 */ /* 0x000fe4000001ff00 */
[----:B------:R-:W-:Y:S01]  /*1240*/  PLOP3.LUT P0, PT, PT, PT, UP0, 0x80, 0x0 ;  /* 0x000000000000781c */ /* 0x000fe20003f0f008 */
[----:B------:R-:W-:Y:S01]  /*1250*/  STL [R1+0x440], RZ ;  /* 0x000440ff01007387 */ /* 0x000fe20000100800 */
[----:B------:R-:W-:-:S02]  /*1260*/  CS2R R220, SRZ ;  /* 0x0000000000dc7805 */ /* 0x000fc4000001ff00 */
[----:B------:R-:W-:Y:S02]  /*1270*/  CS2R R218, SRZ ;  /* 0x0000000000da7805 */ /* 0x000fe4000001ff00 */
[----:B------:R-:W-:Y:S01]  /*1280*/  CS2R R216, SRZ ;  /* 0x0000000000d87805 */ /* 0x000fe2000001ff00 */
[----:B------:R-:W-:Y:S01]  /*1290*/  STL [R1+0x43c], RZ ;  /* 0x00043cff01007387 */ /* 0x000fe20000100800 */
[----:B------:R-:W-:Y:S02]  /*12a0*/  CS2R R214, SRZ ;  /* 0x0000000000d67805 */ /* 0x000fe4000001ff00 */
[----:B------:R-:W-:Y:S02]  /*12b0*/  CS2R R212, SRZ ;  /* 0x0000000000d47805 */ /* 0x000fe4000001ff00 */
[----:B------:R-:W-:Y:S01]  /*12c0*/  CS2R R210, SRZ ;  /* 0x0000000000d27805 */ /* 0x000fe2000001ff00 */
        /* <DEDUP_REMOVED lines=53> */
[----:B----4-:R-:W-:Y:S02]  /*1620*/  CS2R R26, SRZ ;  /* 0x00000000001a7805 */ /* 0x010fe4000001ff00 */
        /* <DEDUP_REMOVED lines=82> */
[----:B------:R-:W-:Y:S04]  /*1b50*/  STL [R1+0x3b0], RZ ;  /* 0x0003b0ff01007387 */ /* 0x000fe80000100800 */
        /* <DEDUP_REMOVED lines=108> */
[----:B------:R-:W-:Y:S04]  /*2220*/  STL [R1], RZ ;  /* 0x000000ff01007387 */ /* 0x000fe80000100800 */
        /* <DEDUP_REMOVED lines=76> */
[----:B------:R-:W-:Y:S01]  /*26f0*/  STL [R1+0x134], RZ ;  /* 0x000134ff01007387 */ /* 0x000fe20000100800 */
[----:B--2---:R-:W0:Y:S03]  /*2700*/  S2R R0, SR_TID.X ;  /* 0x0000000000007919 */ /* 0x004e260000002100 */
        /* <DEDUP_REMOVED lines=8> */
[----:B0-----:R-:W-:-:S03]  /*2790*/  LOP3.LUT R0, R0, 0x80, RZ, 0xc0, !PT ;  /* 0x0000008000007812 */ /* 0x001fc600078ec0ff */
[----:B------:R-:W-:Y:S01]  /*27a0*/  STL [R1+0x158], RZ ;  /* 0x000158ff01007387 */ /* 0x000fe20000100800 */
[----:B------:R-:W-:-:S03]  /*27b0*/  SHF.R.U32.HI R0, RZ, 0x7, R0 ;  /* 0x00000007ff007819 */ /* 0x000fc60000011600 */
        /* <DEDUP_REMOVED lines=33> */
[----:B------:R-:W0:Y:S04]  /*29d0*/  SHFL.IDX PT, R0, R0, RZ, 0x1f ;  /* 0x00001fff00007589 */ /* 0x000e2800000e0000 */
[----:B------:R1:W-:Y:S04]  /*29e0*/  STL [R1+0x1e0], RZ ;  /* 0x0001e0ff01007387 */ /* 0x0003e80000100800 */
[----:B------:R1:W-:Y:S04]  /*29f0*/  STL [R1+0x1e4], RZ ;  /* 0x0001e4ff01007387 */ /* 0x0003e80000100800 */
[----:B------:R1:W-:Y:S04]  /*2a00*/  STL [R1+0x1e8], RZ ;  /* 0x0001e8ff01007387 */ /* 0x0003e80000100800 */
[----:B------:R1:W-:Y:S04]  /*2a10*/  STL [R1+0x1ec], RZ ;  /* 0x0001ecff01007387 */ /* 0x0003e80000100800 */
[----:B------:R1:W-:Y:S04]  /*2a20*/  STL [R1+0x1f0], RZ ;  /* 0x0001f0ff01007387 */ /* 0x0003e80000100800 */
[----:B------:R1:W-:Y:S01]  /*2a30*/  STL [R1+0x1f4], RZ ;  /* 0x0001f4ff01007387 */ /* 0x0003e20000100800 */
[----:B0-----:R-:W-:-:S03]  /*2a40*/  R2UR UR8, R0 ;  /* 0x00000000000872ca */ /* 0x001fc600000e0000 */
[----:B------:R1:W-:Y:S04]  /*2a50*/  STL [R1+0x1f8], RZ ;  /* 0x0001f8ff01007387 */ /* 0x0003e80000100800 */
[----:B------:R1:W-:Y:S01]  /*2a60*/  STL [R1+0x1fc], RZ ;  /* 0x0001fcff01007387 */ /* 0x0003e20000100800 */
[----:B------:R-:W-:Y:S07]  /*2a70*/  @!P0 BRA `(.L_x_14) ;  /* 0x00000050001c8947 */ /* 0x000fee0003800000 */
[----:B------:R-:W0:Y:S01]  /*2a80*/  S2UR UR10, SR_CgaCtaId ;  /* 0x00000000000a79c3 */ /* 0x000e220000008800 */
[----:B------:R-:W-:Y:S01]  /*2a90*/  ULEA.HI UR6, UR8, UR8, URZ, 0x1 ;  /* 0x0000000808067291 */ /* 0x000fe2000f8f083f */
[----:B------:R-:W-:Y:S01]  /*2aa0*/  MOV R4, RZ ;  /* 0x000000ff00047202 */ /* 0x000fe20000000f00 */
[----:B------:R-:W-:Y:S01]  /*2ab0*/  UMOV UR9, 0x400 ;  /* 0x0000040000097882 */ /* 0x000fe20000000000 */
[----:B------:R-:W-:Y:S01]  /*2ac0*/  IMAD.U32 R0, RZ, RZ, UR4 ;  /* 0x00000004ff007e24 */ /* 0x000fe2000f8e00ff */
[----:B------:R-:W-:Y:S01]  /*2ad0*/  ULOP3.LUT UR6, UR6, 0x1ffffe, URZ, 0xc0, !UPT ;  /* 0x001ffffe06067892 */ /* 0x000fe2000f8ec03f */
[----:B------:R-:W-:Y:S01]  /*2ae0*/  UMOV UR15, UR7 ;  /* 0x00000007000f7c82 */ /* 0x000fe20008000000 */
[----:B------:R-:W-:Y:S02]  /*2af0*/  UPLOP3.LUT UP0, UPT, UPT, UPT, UPT, 0x40, 0x0 ;  /* 0x000000000000789c */ /* 0x000fe40003f0e870 */
[----:B------:R-:W-:Y:S01]  /*2b00*/  UIADD3 UR6, UR8, -UR6, URZ ;  /* 0x8000000608067290 */ /* 0x000fe2000fffe03f */
[----:B------:R-:W-:Y:S01]  /*2b10*/  UMOV UR19, UR5 ;  /* 0x0000000500137c82 */ /* 0x000fe20008000000 */
[----:B------:R-:W-:Y:S01]  /*2b20*/  UMOV UR20, UR5 ;  /* 0x0000000500147c82 */ /* 0x000fe20008000000 */
[----:B------:R-:W-:Y:S01]  /*2b30*/  UMOV UR7, URZ ;  /* 0x0000003f00077c82 */ /* 0x000fe20008000000 */
[----:B------:R-:W-:Y:S01]  /*2b40*/  ULDC UR25, c[0x0][0x644] ;  /* 0x0001910000197ab9 */ /* 0x000fe20000000800 */
[----:B0-----:R-:W-:-:S04]  /*2b50*/  ULEA UR9, UR10, UR9, 0x18 ;  /* 0x000000090a097291 */ /* 0x001fc8000f8ec03f */
[----:B------:R-:W-:-:S04]  /*2b60*/  ULEA UR6, UR6, UR9, 0xb ;  /* 0x0000000906067291 */ /* 0x000fc8000f8e583f */
[----:B------:R-:W-:-:S04]  /*2b70*/  UIADD3 UR6, UR6, 0x180, URZ ;  /* 0x0000018006067890 */ /* 0x000fc8000fffe03f */
[----:B------:R-:W-:-:S03]  /*2b80*/  USHF.R.U32.HI UR8, URZ, 0x4, UR6 ;  /* 0x000000043f087899 */ /* 0x000fc60008011606 */
[----:B------:R-:W-:Y:S01]  /*2b90*/  UMOV UR6, URZ ;  /* 0x0000003f00067c82 */ /* 0x000fe20008000000 */
[----:B------:R-:W-:-:S12]  /*2ba0*/  ULOP3.LUT UR18, UR8, 0x3fff, URZ, 0xc0, !UPT ;  /* 0x00003fff08127892 */ /* 0x000fd8000f8ec03f */
.L_x_22:
[----:B------:R-:W-:-:S06]  /*2bb0*/  UISETP.NE.AND UP1, UPT, UR23, 0x3, UPT ;  /* 0x000000031700788c */ /* 0x000fcc000bf25270 */
[----:B------:R-:W-:-:S13]  /*2bc0*/  PLOP3.LUT P1, PT, PT, PT, UP1, 0x80, 0x0 ;  /* 0x000000000000781c */ /* 0x000fda0003f2f018 */
[----:B0-----:R-:W-:Y:S05]  /*2bd0*/  @!P1 BRA `(.L_x_15) ;  /* 0x0000000000049947 */ /* 0x001fea0003800000 */
[----:B------:R-:W-:Y:S01]  /*2be0*/  BPT.TRAP 0x1 ;  /* 0x000000040000795c */ /* 0x000fe20000300000 */
.L_x_15:
[----:B------:R-:W0:Y:S01]  /*2bf0*/  S2UR UR9, SR_CgaCtaId ;  /* 0x00000000000979c3 */ /* 0x000e220000008800 */
[----:B------:R-:W-:Y:S01]  /*2c00*/  UMOV UR8, 0x400 ;  /* 0x0000040000087882 */ /* 0x000fe20000000000 */
[----:B------:R-:W-:Y:S01]  /*2c10*/  SHF.L.U32 R2, R0, 0x1f, RZ ;  /* 0x0000001f00027819 */ /* 0x000fe200000006ff */
[----:B0-----:R-:W-:-:S04]  /*2c20*/  ULEA UR24, UR9, UR8, 0x18 ;  /* 0x0000000809187291 */ /* 0x001fc8000f8ec03f */
[----:B------:R-:W-:-:S09]  /*2c30*/  ULEA UR8, UR19, UR24, 0x3 ;  /* 0x0000001813087291 */ /* 0x000fd2000f8e183f */
[----:B------:R0:W2:Y:S01]  /*2c40*/  SYNCS.PHASECHK.TRANS64.TRYWAIT P0, [UR8], R2 ;  /* 0x00000002ff0075a7 */ /* 0x0000a20008000148 */
[----:B------:R-:W-:Y:S05]  /*2c50*/  @!P1 BRA `(.L_x_16) ;  /* 0x0000000000049947 */ /* 0x000fea0003800000 */
[----:B------:R-:W-:Y:S01]  /*2c60*/  BPT.TRAP 0x1 ;  /* 0x000000040000795c */ /* 0x000fe20000300000 */
.L_x_16:
[----:B------:R-:W-:Y:S04]  /*2c70*/  STL [R1+0x474], R2 ;  /* 0x0004740201007387 */ /* 0x000fe80000100800 */
[----:B------:R3:W-:Y:S02]  /*2c80*/  STL [R1+0x470], R0 ;  /* 0x0004700001007387 */ /* 0x0007e40000100800 */
[----:B---3--:R-:W3:Y:S02]  /*2c90*/  S2R R0, SR_TID.X ;  /* 0x0000000000007919 */ /* 0x008ee40000002100 */
[C---:B---3--:R-:W-:Y:S01]  /*2ca0*/  SHF.L.U32 R3, R0.reuse, 0x5, RZ ;  /* 0x0000000500037819 */ /* 0x048fe200000006ff */
[----:B0-----:R-:W-:-:S03]  /*2cb0*/  IMAD.SHL.U32 R2, R0, 0x200, RZ ;  /* 0x0000020000027824 */ /* 0x001fc600078e00ff */
[----:B------:R-:W-:Y:S02]  /*2cc0*/  LOP3.LUT R3, R3, 0x1c00, RZ, 0xc0, !PT ;  /* 0x00001c0003037812 */ /* 0x000fe400078ec0ff */
[----:B------:R-:W-:Y:S02]  /*2cd0*/  SHF.L.U32 R0, R0, 0x4, RZ ;  /* 0x0000000400007819 */ /* 0x000fe400000006ff */
[----:B------:R-:W-:Y:S02]  /*2ce0*/  LOP3.LUT R3, R3, 0x200, R2, 0xf8, !PT ;  /* 0x0000020003037812 */ /* 0x000fe400078ef802 */
[----:B------:R0:W5:Y:S02]  /*2cf0*/  LDL.LU R2, [R1+0x474] ;  /* 0x0004740001027983 */ /* 0x0001640000300800 */
[----:B------:R-:W-:-:S04]  /*2d00*/  LOP3.LUT R3, R3, 0x1c0, R0, 0xf8, !PT ;  /* 0x000001c003037812 */ /* 0x000fc800078ef800 */
[----:B------:R-:W-:-:S04]  /*2d10*/  LOP3.LUT R3, R3, 0x20, R0, 0xf8, !PT ;  /* 0x0000002003037812 */ /* 0x000fc800078ef800 */
[----:B------:R-:W-:Y:S01]  /*2d20*/  SHF.R.U32.HI R0, RZ, 0x3, R3 ;  /* 0x00000003ff007819 */ /* 0x000fe20000011603 */
[----:B------:R-:W-:-:S05]  /*2d30*/  IMAD.U32 R3, RZ, RZ, UR19 ;  /* 0x00000013ff037e24 */ /* 0x000fca000f8e00ff */
[----:B------:R-:W-:Y:S02]  /*2d40*/  LEA R3, R3, R0, 0xb ;  /* 0x0000000003037211 */ /* 0x000fe400078e58ff */
[----:B------:R0:W5:Y:S01]  /*2d50*/  LDL.LU R0, [R1+0x470] ;  /* 0x0004700001007983 */ /* 0x0001620000300800 */
[----:B--2---:R-:W-:Y:S05]  /*2d60*/  @P0 BRA `(.L_x_17) ;  /* 0x0000000000080947 */ /* 0x004fea0003800000 */
[----:B-----5:R-:W2:Y:S02]  /*2d70*/  SYNCS.PHASECHK.TRANS64.TRYWAIT P0, [UR8], R2 ;  /* 0x00000002ff0075a7 */ /* 0x020ea40008000148 */
[----:B--2---:R-:W-:Y:S05]  /*2d80*/  @!P0 BRA `(.L_x_18) ;  /* 0x000001d800a48947 */ /* 0x004fea0003800000 */
.L_x_17:
[----:B------:R-:W-:Y:S04]  /*2d90*/  STL [R1+0x678], R153 ;  /* 0x0006789901007387 */ /* 0x000fe80000100800 */
[----:B------:R-:W-:Y:S04]  /*2da0*/  STL.64 [R1+0x670], R130 ;  /* 0x0006708201007387 */ /* 0x000fe80000100a00 */
        /* <DEDUP_REMOVED lines=62> */
[----:B------:R2:W-:Y:S04]  /*3190*/  STL.64 [R1+0x478], R4 ;  /* 0x0004780401007387 */ /* 0x0005e80000100a00 */
[----:B------:R-:W3:Y:S04]  /*31a0*/  LDS R153, [R3+UR24+0x30180] ;  /* 0x0301801803997984 */ /* 0x000ee80008000800 */
[----:B--2---:R-:W3:Y:S04]  /*31b0*/  LDL.LU.64 R4, [R1] ;  /* 0x0000000001047983 */ /* 0x004ee80000300a00 */
[----:B------:R-:W3:Y:S04]  /*31c0*/  LDL.LU.64 R6, [R1+0x8] ;  /* 0x0000080001067983 */ /* 0x000ee80000300a00 */
        /* <DEDUP_REMOVED lines=61> */
[----:B------:R-:W3:Y:S01]  /*35a0*/  LDL.LU.64 R130, [R1+0x1f8] ;  /* 0x0001f80001827983 */ /* 0x000ee20000300a00 */
[----:B------:R-:W-:-:S02]  /*35b0*/  UIADD3 UR8, UR24, 0x10180, URZ ;  /* 0x0001018018087890 */ /* 0x000fc4000fffe03f */
[----:B------:R-:W-:Y:S01]  /*35c0*/  USEL UR7, UR7, URZ, !UP0 ;  /* 0x0000003f07077287 */ /* 0x000fe2000c000000 */
[----:B------:R-:W-:Y:S01]  /*35d0*/  STL [R1+0x470], R152 ;  /* 0x0004709801007387 */ /* 0x000fe20000100800 */
[----:B------:R-:W-:Y:S02]  /*35e0*/  USHF.R.U32.HI UR8, URZ, 0x4, UR8 ;  /* 0x000000043f087899 */ /* 0x000fe40008011608 */
[----:B------:R-:W-:Y:S01]  /*35f0*/  ULOP3.LUT UR9, UR18, 0x10000, URZ, 0xfc, !UPT ;  /* 0x0001000012097892 */ /* 0x000fe2000f8efc3f */
[----:B------:R2:W4:Y:S01]  /*3600*/  LDS R152, [R3+UR24+0x30580] ;  /* 0x0305801803987984 */ /* 0x0005220008000800 */
[----:B------:R-:W-:Y:S02]  /*3610*/  ULOP3.LUT UR8, UR8, 0x3fff, URZ, 0xc0, !UPT ;  /* 0x00003fff08087892 */ /* 0x000fe4000f8ec03f */
[----:B------:R-:W-:Y:S02]  /*3620*/  UISETP.NE.U32.AND UP0, UPT, UR7, URZ, UPT ;  /* 0x0000003f0700728c */ /* 0x000fe4000bf05070 */
[----:B------:R-:W-:-:S02]  /*3630*/  ULOP3.LUT UR10, UR8, 0x10000, URZ, 0xfc, !UPT ;  /* 0x00010000080a7892 */ /* 0x000fc4000f8efc3f */
[----:B------:R-:W-:Y:S02]  /*3640*/  ULEA UR8, UR19, UR9, 0x9 ;  /* 0x0000000913087291 */ /* 0x000fe4000f8e483f */
[----:B------:R-:W-:Y:S01]  /*3650*/  ULEA UR10, UR19, UR10, 0xa ;  /* 0x0000000a130a7291 */ /* 0x000fe2000f8e503f */
[----:B------:R-:W-:Y:S01]  /*3660*/  UMOV UR9, 0xc0000010 ;  /* 0xc000001000097882 */ /* 0x000fe20000000000 */
[----:B------:R-:W-:Y:S01]  /*3670*/  UMOV UR11, 0x80000020 ;  /* 0x80000020000b7882 */ /* 0x000fe20000000000 */
[----:B---3--:R-:W-:-:S06]  /*3680*/  WARPGROUP.ARRIVE ;  /* 0x00000000000079c5 */ /* 0x008fcc0000000000 */
[----:B------:R-:W-:Y:S03]  /*3690*/  QGMMA.SP.64x256x64.F32.E4M3.E4M3 R4, gdesc[UR8], R4, UP0, R153, gsb0 ;  /* 0x07e09900080479f3 */ /* 0x000fe6000b800a04 */
[----:B------:R-:W-:Y:S02]  /*36a0*/  WARPGROUP.DEPBAR.LE gsb0, 0x0 ;  /* 0x00008000000079c5 */ /* 0x000fe40000010000 */
[----:B------:R3:W5:Y:S01]  /*36b0*/  LDL.LU R153, [R1+0x678] ;  /* 0x0006780001997983 */ /* 0x0007620000300800 */
[----:B--2---:R-:W-:Y:S01]  /*36c0*/  MOV R3, R122 ;  /* 0x0000007a00037202 */ /* 0x004fe20000000f00 */
[----:B------:R-:W-:Y:S01]  /*36d0*/  UIADD3 UR8, UR8, 0x100, URZ ;  /* 0x0000010008087890 */ /* 0x000fe2000fffe03f */
[----:B-----5:R-:W-:Y:S01]  /*36e0*/  IMAD.MOV.U32 R2, RZ, RZ, R4 ;  /* 0x000000ffff027224 */ /* 0x020fe200078e0004 */
[----:B------:R-:W-:Y:S04]  /*36f0*/  STL.64 [R1], R4 ;  /* 0x0000000401007387 */ /* 0x000fe80000100a00 */
        /* <DEDUP_REMOVED lines=63> */
[----:B--2---:R-:W4:Y:S04]  /*3af0*/  LDL.LU.64 R130, [R1+0x670] ;  /* 0x0006700001827983 */ /* 0x004f280000300a00 */
[----:B------:R-:W4:Y:S04]  /*3b00*/  LDL.LU.64 R128, [R1+0x668] ;  /* 0x0006680001807983 */ /* 0x000f280000300a00 */
        /* <DEDUP_REMOVED lines=51> */
[----:B------:R-:W4:Y:S01]  /*3e40*/  LDL.LU.64 R24, [R1+0x4c8] ;  /* 0x0004c80001187983 */ /* 0x000f220000300a00 */
[----:B------:R-:W-:-:S03]  /*3e50*/  UMOV UR9, 0xc0000010 ;  /* 0xc000001000097882 */ /* 0x000fc60000000000 */
[----:B------:R3:W5:Y:S04]  /*3e60*/  LDL.LU.64 R22, [R1+0x4c0] ;  /* 0x0004c00001167983 */ /* 0x0007680000300a00 */
        /* <DEDUP_REMOVED lines=8> */
[----:B------:R3:W5:Y:S01]  /*3ef0*/  LDL.LU.64 R4, [R1+0x478] ;  /* 0x0004780001047983 */ /* 0x0007620000300a00 */
[----:B----4-:R-:W-:-:S06]  /*3f00*/  WARPGROUP.ARRIVE ;  /* 0x00000000000079c5 */ /* 0x010fcc0000000000 */
[----:B------:R-:W-:Y:S03]  /*3f10*/  QGMMA.SP.64x256x64.F32.E4M3.E4M3 R24, gdesc[UR8], R24, UP0, R152, gsb0 ;  /* 0x07e09800081879f3 */ /* 0x000fe6000b800a18 */
[----:B------:R-:W-:Y:S02]  /*3f20*/  WARPGROUP.DEPBAR.LE gsb0, 0x0 ;  /* 0x00008000000079c5 */ /* 0x000fe40000010000 */
[----:B------:R3:W5:Y:S01]  /*3f30*/  LDL.LU R152, [R1+0x470] ;  /* 0x0004700001987983 */ /* 0x0007620000300800 */
[----:B------:R-:W-:-:S04]  /*3f40*/  UIADD3 UR6, UR6, 0x1, URZ ;  /* 0x0000000106067890 */ /* 0x000fc8000fffe03f */
[----:B------:R-:W-:-:S04]  /*3f50*/  UISETP.NE.AND UP0, UPT, UR6, UR25, UPT ;  /* 0x000000190600728c */ /* 0x000fc8000bf05270 */
[----:B------:R-:W-:-:S04]  /*3f60*/  USEL UR7, URZ, 0x1, UP0 ;  /* 0x000000013f077887 */ /* 0x000fc80008000000 */
[----:B------:R-:W-:-:S06]  /*3f70*/  UISETP.NE.AND UP0, UPT, UR7, URZ, UPT ;  /* 0x0000003f0700728c */ /* 0x000fcc000bf05270 */
[----:B------:R-:W-:-:S13]  /*3f80*/  PLOP3.LUT P0, PT, PT, PT, UP0, 0x80, 0x0 ;  /* 0x000000000000781c */ /* 0x000fda0003f0f008 */
[----:B---3--:R-:W-:Y:S05]  /*3f90*/  @!P0 BRA `(.L_x_19) ;  /* 0x0000003800788947 */ /* 0x008fea0003800000 */
[----:B------:R2:W-:Y:S04]  /*3fa0*/  STL [R1+0x650], R33 ;  /* 0x0006502101007387 */ /* 0x0005e80000100800 */
[----:B------:R3:W-:Y:S01]  /*3fb0*/  STL [R1+0x64c], R34 ;  /* 0x00064c2201007387 */ /* 0x0007e20000100800 */
[----:B--2---:R-:W-:-:S03]  /*3fc0*/  IMAD.MOV.U32 R33, RZ, RZ, R2 ;  /* 0x000000ffff217224 */ /* 0x004fc600078e0002 */
[----:B---3--:R-:W2:Y:S04]  /*3fd0*/  LDL R34, [R1+0x4] ;  /* 0x0000040001227983 */ /* 0x008ea80000100800 */
[----:B------:R3:W-:Y:S04]  /*3fe0*/  STL [R1+0x648], R35 ;  /* 0x0006482301007387 */ /* 0x0007e80000100800 */
[----:B---3--:R-:W3:Y:S04]  /*3ff0*/  LDL R35, [R1+0x8] ;  /* 0x0000080001237983 */ /* 0x008ee80000100800 */
[----:B------:R4:W-:Y:S04]  /*4000*/  STL [R1+0x644], R36 ;  /* 0x0006442401007387 */ /* 0x0009e80000100800 */
[----:B----4-:R-:W4:Y:S04]  /*4010*/  LDL R36, [R1+0xc] ;  /* 0x00000c0001247983 */ /* 0x010f280000100800 */
[----:B------:R0:W-:Y:S04]  /*4020*/  STL [R1+0x640], R37 ;  /* 0x0006402501007387 */ /* 0x0001e80000100800 */
[----:B0-----:R-:W4:Y:S04]  /*4030*/  LDL R37, [R1+0x10] ;  /* 0x0000100001257983 */ /* 0x001f280000100800 */
        /* <DEDUP_REMOVED lines=169> */
[----:B0-----:R-:W4:Y:S04]  /*4ad0*/  LDL.LU R122, [R1+0x200] ;  /* 0x00020000017a7983 */ /* 0x001f280000300800 */
        /* <DEDUP_REMOVED lines=14> */
[----:B------:R-:W4:Y:S04]  /*4bc0*/  LDL.LU R2, [R1+0x234] ;  /* 0x0002340001027983 */ /* 0x000f280000300800 */
        /* <DEDUP_REMOVED lines=42> */
[----:B-----5:R0:W-:Y:S04]  /*4e70*/  STL [R1+0x478], R4 ;  /* 0x0004780401007387 */ /* 0x0201e80000100800 */
[----:B0-----:R-:W4:Y:S04]  /*4e80*/  LDL R4, [R1+0x168] ;  /* 0x0001680001047983 */ /* 0x001f280000100800 */
[----:B------:R0:W-:Y:S04]  /*4e90*/  STL [R1+0x474], R151 ;  /* 0x0004749701007387 */ /* 0x0001e80000100800 */
[----:B0-----:R-:W4:Y:S04]  /*4ea0*/  LDL R151, [R1+0x164] ;  /* 0x0001640001977983 */ /* 0x001f280000100800 */
[----:B------:R0:W-:Y:S04]  /*4eb0*/  STL [R1+0x470], R0 ;  /* 0x0004700001007387 */ /* 0x0001e80000100800 */
[----:B0-----:R-:W4:Y:S01]  /*4ec0*/  LDL R0, [R1+0x160] ;  /* 0x0001600001007983 */ /* 0x001f220000100800 */
[----:B------:R-:W-:-:S01]  /*4ed0*/  FADD R5, R33, R5 ;  /* 0x0000000521057221 */ /* 0x000fc20000000000 */
[----:B--2---:R-:W-:Y:S01]  /*4ee0*/  FADD R6, R34, R6 ;  /* 0x0000000622067221 */ /* 0x004fe20000000000 */
[----:B---3--:R-:W-:-:S01]  /*4ef0*/  FADD R7, R35, R7 ;  /* 0x0000000723077221 */ /* 0x008fc20000000000 */
[----:B------:R-:W2:Y:S01]  /*4f00*/  LDL.LU R33, [R1+0x650] ;  /* 0x0006500001217983 */ /* 0x000ea20000300800 */
[----:B----4-:R-:W-:-:S01]  /*4f10*/  FADD R8, R36, R8 ;  /* 0x0000000824087221 */ /* 0x010fc20000000000 */
[----:B------:R-:W-:-:S02]  /*4f20*/  FADD R9, R37, R9 ;  /* 0x0000000925097221 */ /* 0x000fc40000000000 */
[----:B------:R-:W3:Y:S01]  /*4f30*/  LDL.LU R34, [R1+0x64c] ;  /* 0x00064c0001227983 */ /* 0x000ee20000300800 */
[----:B------:R-:W-:-:S03]  /*4f40*/  FADD R10, R38, R10 ;  /* 0x0000000a260a7221 */ /* 0x000fc60000000000 */
[----:B------:R-:W4:Y:S01]  /*4f50*/  LDL.LU R35, [R1+0x648] ;  /* 0x0006480001237983 */ /* 0x000f220000300800 */
        /* <DEDUP_REMOVED lines=156> */
[----:B------:R-:W-:-:S01]  /*5920*/  FADD R217, R117, R217 ;  /* 0x000000d975d97221 */ /* 0x000fc20000000000 */
[----:B------:R-:W-:Y:S02]  /*5930*/  FADD R122, R124, R122 ;  /* 0x0000007a7c7a7221 */ /* 0x000fe40000000000 */
[----:B------:R-:W4:Y:S01]  /*5940*/  LDL.LU R114, [R1+0x50c] ;  /* 0x00050c0001727983 */ /* 0x000f220000300800 */
[----:B------:R-:W-:-:S03]  /*5950*/  FADD R218, R118, R218 ;  /* 0x000000da76da7221 */ /* 0x000fc60000000000 */
[----:B------:R-:W4:Y:S01]  /*5960*/  LDL.LU R115, [R1+0x508] ;  /* 0x0005080001737983 */ /* 0x000f220000300800 */
[----:B------:R-:W-:-:S03]  /*5970*/  FADD R219, R119, R219 ;  /* 0x000000db77db7221 */ /* 0x000fc60000000000 */
[----:B------:R-:W4:Y:S01]  /*5980*/  LDL.LU R116, [R1+0x504] ;  /* 0x0005040001747983 */ /* 0x000f220000300800 */
[----:B------:R-:W-:-:S03]  /*5990*/  FADD R220, R120, R220 ;  /* 0x000000dc78dc7221 */ /* 0x000fc60000000000 */
[----:B------:R-:W4:Y:S04]  /*59a0*/  LDL.LU R117, [R1+0x500] ;  /* 0x0005000001757983 */ /* 0x000f280000300800 */
[----:B------:R-:W4:Y:S04]  /*59b0*/  LDL.LU R118, [R1+0x4fc] ;  /* 0x0004fc0001767983 */ /* 0x000f280000300800 */
[----:B------:R-:W4:Y:S04]  /*59c0*/  LDL.LU R119, [R1+0x4f8] ;  /* 0x0004f80001777983 */ /* 0x000f280000300800 */
[----:B------:R-:W4:Y:S01]  /*59d0*/  LDL.LU R120, [R1+0x4f4] ;  /* 0x0004f40001787983 */ /* 0x000f220000300800 */
[----:B------:R-:W-:-:S01]  /*59e0*/  FADD R237, R126, R237 ;  /* 0x000000ed7eed7221 */ /* 0x000fc20000000000 */
[----:B------:R-:W-:Y:S01]  /*59f0*/  FADD R236, R128, R236 ;  /* 0x000000ec80ec7221 */ /* 0x000fe20000000000 */
[----:B------:R-:W-:-:S01]  /*5a00*/  FADD R222, R151, R222 ;  /* 0x000000de97de7221 */ /* 0x000fc20000000000 */
[----:B------:R0:W-:Y:S01]  /*5a10*/  STL [R1+0x200], R122 ;  /* 0x0002007a01007387 */ /* 0x0001e20000100800 */
[----:B------:R-:W-:-:S01]  /*5a20*/  FADD R226, R147, R226 ;  /* 0x000000e293e27221 */ /* 0x000fc20000000000 */
[----:B------:R-:W-:Y:S01]  /*5a30*/  FADD R229, R143, R229 ;  /* 0x000000e58fe57221 */ /* 0x000fe20000000000 */
[----:B------:R-:W-:-:S01]  /*5a40*/  FADD R230, R141, R230 ;  /* 0x000000e68de67221 */ /* 0x000fc20000000000 */
[----:B------:R-:W-:Y:S01]  /*5a50*/  FADD R223, R4, R223 ;  /* 0x000000df04df7221 */ /* 0x000fe20000000000 */
[----:B------:R-:W-:-:S01]  /*5a60*/  FADD R221, R0, R221 ;  /* 0x000000dd00dd7221 */ /* 0x000fc20000000000 */
[----:B------:R-:W-:Y:S01]  /*5a70*/  FADD R224, R150, R224 ;  /* 0x000000e096e07221 */ /* 0x000fe20000000000 */
[----:B------:R-:W-:-:S01]  /*5a80*/  FADD R225, R148, R225 ;  /* 0x000000e194e17221 */ /* 0x000fc20000000000 */
[----:B------:R-:W-:Y:S01]  /*5a90*/  FADD R227, R146, R227 ;  /* 0x000000e392e37221 */ /* 0x000fe20000000000 */
[----:B------:R-:W-:-:S01]  /*5aa0*/  FADD R228, R144, R228 ;  /* 0x000000e490e47221 */ /* 0x000fc20000000000 */
[----:B0-----:R-:W2:Y:S01]  /*5ab0*/  LDL.LU R122, [R1+0x204] ;  /* 0x00020400017a7983 */ /* 0x001ea20000300800 */
[----:B------:R-:W-:-:S01]  /*5ac0*/  FADD R231, R138, R231 ;  /* 0x000000e78ae77221 */ /* 0x000fc20000000000 */
[----:B------:R-:W-:Y:S01]  /*5ad0*/  FADD R232, R136, R232 ;  /* 0x000000e888e87221 */ /* 0x000fe20000000000 */
[----:B------:R-:W-:-:S01]  /*5ae0*/  FADD R233, R134, R233 ;  /* 0x000000e986e97221 */ /* 0x000fc20000000000 */
[----:B------:R-:W3:Y:S01]  /*5af0*/  LDL.LU R124, [R1+0x208] ;  /* 0x00020800017c7983 */ /* 0x000ee20000300800 */
[----:B------:R-:W-:-:S01]  /*5b00*/  FADD R234, R132, R234 ;  /* 0x000000ea84ea7221 */ /* 0x000fc20000000000 */
[----:B------:R-:W-:-:S02]  /*5b10*/  FADD R235, R130, R235 ;  /* 0x000000eb82eb7221 */ /* 0x000fc40000000000 */
[----:B------:R-:W4:Y:S04]  /*5b20*/  LDL.LU R126, [R1+0x20c] ;  /* 0x00020c00017e7983 */ /* 0x000f280000300800 */
[----:B------:R-:W4:Y:S04]  /*5b30*/  LDL.LU R128, [R1+0x210] ;  /* 0x0002100001807983 */ /* 0x000f280000300800 */
[----:B------:R-:W4:Y:S04]  /*5b40*/  LDL.LU R151, [R1+0x214] ;  /* 0x0002140001977983 */ /* 0x000f280000300800 */
[----:B------:R-:W4:Y:S04]  /*5b50*/  LDL.LU R147, [R1+0x218] ;  /* 0x0002180001937983 */ /* 0x000f280000300800 */
[----:B------:R-:W4:Y:S04]  /*5b60*/  LDL.LU R143, [R1+0x21c] ;  /* 0x00021c00018f7983 */ /* 0x000f280000300800 */
[----:B------:R-:W4:Y:S04]  /*5b70*/  LDL.LU R141, [R1+0x220] ;  /* 0x00022000018d7983 */ /* 0x000f280000300800 */
[----:B------:R-:W4:Y:S04]  /*5b80*/  LDL.LU R4, [R1+0x224] ;  /* 0x0002240001047983 */ /* 0x000f280000300800 */
[----:B------:R-:W4:Y:S04]  /*5b90*/  LDL.LU R0, [R1+0x228] ;  /* 0x0002280001007983 */ /* 0x000f280000300800 */
[----:B------:R-:W4:Y:S04]  /*5ba0*/  LDL R130, [R1+0x1dc] ;  /* 0x0001dc0001827983 */ /* 0x000f280000100800 */
[----:B------:R-:W4:Y:S04]  /*5bb0*/  LDL R132, [R1+0x1e0] ;  /* 0x0001e00001847983 */ /* 0x000f280000100800 */
[----:B------:R-:W4:Y:S04]  /*5bc0*/  LDL R134, [R1+0x1e4] ;  /* 0x0001e40001867983 */ /* 0x000f280000100800 */
[----:B------:R-:W4:Y:S04]  /*5bd0*/  LDL R136, [R1+0x1e8] ;  /* 0x0001e80001887983 */ /* 0x000f280000100800 */
[----:B------:R-:W4:Y:S04]  /*5be0*/  LDL R138, [R1+0x1ec] ;  /* 0x0001ec00018a7983 */ /* 0x000f280000100800 */
[----:B------:R-:W4:Y:S04]  /*5bf0*/  LDL R150, [R1+0x1f0] ;  /* 0x0001f00001967983 */ /* 0x000f280000100800 */
[----:B------:R-:W4:Y:S04]  /*5c00*/  LDL R148, [R1+0x1f4] ;  /* 0x0001f40001947983 */ /* 0x000f280000100800 */
[----:B------:R-:W4:Y:S04]  /*5c10*/  LDL R146, [R1+0x1f8] ;  /* 0x0001f80001927983 */ /* 0x000f280000100800 */
[----:B------:R-:W4:Y:S01]  /*5c20*/  LDL R144, [R1+0x1fc] ;  /* 0x0001fc0001907983 */ /* 0x000f220000100800 */
[----:B------:R-:W-:-:S01]  /*5c30*/  FADD R131, R133, R131 ;  /* 0x0000008385837221 */ /* 0x000fc20000000000 */
[----:B------:R-:W-:Y:S01]  /*5c40*/  FADD R135, R137, R135 ;  /* 0x0000008789877221 */ /* 0x000fe20000000000 */
[----:B------:R-:W-:-:S01]  /*5c50*/  FADD R2, R3, R2 ;  /* 0x0000000203027221 */ /* 0x000fc20000000000 */
[----:B--2---:R-:W-:-:S02]  /*5c60*/  FADD R122, R121, R122 ;  /* 0x0000007a797a7221 */ /* 0x004fc40000000000 */
[----:B------:R-:W2:Y:S01]  /*5c70*/  LDL.LU R121, [R1+0x4f0] ;  /* 0x0004f00001797983 */ /* 0x000ea20000300800 */
[----:B---3--:R-:W-:-:S03]  /*5c80*/  FADD R124, R123, R124 ;  /* 0x0000007c7b7c7221 */ /* 0x008fc60000000000 */
[----:B------:R0:W-:Y:S01]  /*5c90*/  STL [R1+0x204], R122 ;  /* 0x0002047a01007387 */ /* 0x0001e20000100800 */
[----:B----4-:R-:W-:-:S01]  /*5ca0*/  FADD R126, R125, R126 ;  /* 0x0000007e7d7e7221 */ /* 0x010fc20000000000 */
[----:B------:R-:W-:Y:S02]  /*5cb0*/  FADD R128, R127, R128 ;  /* 0x000000807f807221 */ /* 0x000fe40000000000 */
[----:B0-----:R-:W3:Y:S04]  /*5cc0*/  LDL.LU R122, [R1+0x4ec] ;  /* 0x0004ec00017a7983 */ /* 0x001ee80000300800 */
[----:B------:R-:W4:Y:S04]  /*5cd0*/  LDL.LU R123, [R1+0x4e8] ;  /* 0x0004e800017b7983 */ /* 0x000f280000300800 */
[----:B------:R0:W-:Y:S01]  /*5ce0*/  STL [R1+0x208], R124 ;  /* 0x0002087c01007387 */ /* 0x0001e20000100800 */
[----:B------:R-:W-:-:S01]  /*5cf0*/  FADD R151, R129, R151 ;  /* 0x0000009781977221 */ /* 0x000fc20000000000 */
[----:B------:R-:W-:Y:S01]  /*5d00*/  FADD R147, R149, R147 ;  /* 0x0000009395937221 */ /* 0x000fe20000000000 */
[----:B------:R-:W-:-:S01]  /*5d10*/  FADD R143, R145, R143 ;  /* 0x0000008f918f7221 */ /* 0x000fc20000000000 */
[----:B------:R-:W-:Y:S01]  /*5d20*/  FADD R141, R142, R141 ;  /* 0x0000008d8e8d7221 */ /* 0x000fe20000000000 */
[----:B0-----:R-:W4:Y:S04]  /*5d30*/  LDL.LU R124, [R1+0x4e4] ;  /* 0x0004e400017c7983 */ /* 0x001f280000300800 */
[----:B------:R-:W4:Y:S04]  /*5d40*/  LDL.LU R125, [R1+0x4e0] ;  /* 0x0004e000017d7983 */ /* 0x000f280000300800 */
[----:B------:R0:W-:Y:S01]  /*5d50*/  STL [R1+0x20c], R126 ;  /* 0x00020c7e01007387 */ /* 0x0001e20000100800 */
[----:B------:R-:W-:-:S01]  /*5d60*/  FADD R4, R140, R4 ;  /* 0x000000048c047221 */ /* 0x000fc20000000000 */
[----:B------:R-:W-:-:S02]  /*5d70*/  FADD R0, R139, R0 ;  /* 0x000000008b007221 */ /* 0x000fc40000000000 */
[----:B0-----:R-:W4:Y:S04]  /*5d80*/  LDL.LU R126, [R1+0x4dc] ;  /* 0x0004dc00017e7983 */ /* 0x001f280000300800 */
[----:B------:R-:W4:Y:S04]  /*5d90*/  LDL.LU R127, [R1+0x4d8] ;  /* 0x0004d800017f7983 */ /* 0x000f280000300800 */
[----:B------:R0:W-:Y:S04]  /*5da0*/  STL [R1+0x210], R128 ;  /* 0x0002108001007387 */ /* 0x0001e80000100800 */
[----:B0-----:R-:W4:Y:S04]  /*5db0*/  LDL.LU R128, [R1+0x4d4] ;  /* 0x0004d40001807983 */ /* 0x001f280000300800 */
[----:B------:R-:W4:Y:S04]  /*5dc0*/  LDL.LU R129, [R1+0x4d0] ;  /* 0x0004d00001817983 */ /* 0x000f280000300800 */
[----:B------:R-:W-:Y:S04]  /*5dd0*/  STL [R1+0x214], R151 ;  /* 0x0002149701007387 */ /* 0x000fe80000100800 */
[----:B------:R-:W-:Y:S04]  /*5de0*/  STL [R1+0x218], R147 ;  /* 0x0002189301007387 */ /* 0x000fe80000100800 */
[----:B------:R-:W-:Y:S04]  /*5df0*/  STL [R1+0x21c], R143 ;  /* 0x00021c8f01007387 */ /* 0x000fe80000100800 */
[----:B------:R-:W-:Y:S04]  /*5e00*/  STL [R1+0x220], R141 ;  /* 0x0002208d01007387 */ /* 0x000fe80000100800 */
[----:B------:R-:W-:Y:S04]  /*5e10*/  STL [R1+0x224], R4 ;  /* 0x0002240401007387 */ /* 0x000fe80000100800 */
[----:B------:R-:W-:Y:S04]  /*5e20*/  STL [R1+0x228], R0 ;  /* 0x0002280001007387 */ /* 0x000fe80000100800 */
[----:B------:R0:W-:Y:S04]  /*5e30*/  STL [R1+0x230], R131 ;  /* 0x0002308301007387 */ /* 0x0001e80000100800 */
[----:B------:R1:W-:Y:S04]  /*5e40*/  STL [R1+0x22c], R135 ;  /* 0x00022c8701007387 */ /* 0x0003e80000100800 */
[----:B0-----:R-:W2:Y:S04]  /*5e50*/  LDL.LU R131, [R1+0x238] ;  /* 0x0002380001837983 */ /* 0x001ea80000300800 */
[----:B------:R-:W3:Y:S04]  /*5e60*/  LDL.LU R133, [R1+0x23c] ;  /* 0x00023c0001857983 */ /* 0x000ee80000300800 */
[----:B-1----:R-:W4:Y:S04]  /*5e70*/  LDL.LU R135, [R1+0x240] ;  /* 0x0002400001877983 */ /* 0x002f280000300800 */
[----:B------:R0:W-:Y:S04]  /*5e80*/  STL [R1+0x234], R2 ;  /* 0x0002340201007387 */ /* 0x0001e80000100800 */
        /* <DEDUP_REMOVED lines=12> */
[----:B0-----:R-:W4:Y:S04]  /*5f50*/  LDL.LU R2, [R1+0x274] ;  /* 0x0002740001027983 */ /* 0x001f280000300800 */
[----:B------:R-:W4:Y:S01]  /*5f60*/  LDL.LU R0, [R1+0x278] ;  /* 0x0002780001007983 */ /* 0x000f220000300800 */
[----:B--2---:R-:W-:-:S03]  /*5f70*/  FADD R131, R130, R131 ;  /* 0x0000008382837221 */ /* 0x004fc60000000000 */
[----:B------:R-:W2:Y:S01]  /*5f80*/  LDL.LU R130, [R1+0x4cc] ;  /* 0x0004cc0001827983 */ /* 0x000ea20000300800 */
[----:B---3--:R-:W-:-:S03]  /*5f90*/  FADD R133, R132, R133 ;  /* 0x0000008584857221 */ /* 0x008fc60000000000 */
[----:B------:R0:W-:Y:S01]  /*5fa0*/  STL [R1+0x238], R131 ;  /* 0x0002388301007387 */ /* 0x0001e20000100800 */
[----:B----4-:R-:W-:-:S03]  /*5fb0*/  FADD R135, R134, R135 ;  /* 0x0000008786877221 */ /* 0x010fc60000000000 */
[----:B0-----:R-:W3:Y:S01]  /*5fc0*/  LDL.LU R131, [R1+0x4c8] ;  /* 0x0004c80001837983 */ /* 0x001ee20000300800 */
[----:B------:R-:W-:-:S03]  /*5fd0*/  FADD R137, R136, R137 ;  /* 0x0000008988897221 */ /* 0x000fc60000000000 */
[----:B------:R-:W4:Y:S04]  /*5fe0*/  LDL.LU R132, [R1+0x4c4] ;  /* 0x0004c40001847983 */ /* 0x000f280000300800 */
[----:B------:R0:W-:Y:S01]  /*5ff0*/  STL [R1+0x23c], R133 ;  /* 0x00023c8501007387 */ /* 0x0001e20000100800 */
[----:B------:R-:W-:-:S01]  /*6000*/  FADD R151, R138, R151 ;  /* 0x000000978a977221 */ /* 0x000fc20000000000 */
[----:B------:R-:W-:Y:S01]  /*6010*/  FADD R149, R150, R149 ;  /* 0x0000009596957221 */ /* 0x000fe20000000000 */
[----:B------:R-:W-:-:S01]  /*6020*/  FADD R147, R148, R147 ;  /* 0x0000009394937221 */ /* 0x000fc20000000000 */
[----:B0-----:R-:W4:Y:S04]  /*6030*/  LDL.LU R133, [R1+0x4c0] ;  /* 0x0004c00001857983 */ /* 0x001f280000300800 */
        /* <DEDUP_REMOVED lines=10> */
[----:B------:R-:W-:Y:S01]  /*60e0*/  FADD R139, R27, R139 ;  /* 0x0000008b1b8b7221 */ /* 0x000fe20000000000 */
[----:B------:R-:W-:-:S01]  /*60f0*/  FADD R4, R28, R4 ;  /* 0x000000041c047221 */ /* 0x000fc20000000000 */
[----:B0-----:R-:W4:Y:S04]  /*6100*/  LDL.LU R137, [R1+0x4b0] ;  /* 0x0004b00001897983 */ /* 0x001f280000300800 */
[----:B------:R-:W4:Y:S04]  /*6110*/  LDL.LU R138, [R1+0x4ac] ;  /* 0x0004ac00018a7983 */ /* 0x000f280000300800 */
[----:B------:R0:W-:Y:S04]  /*6120*/  STL [R1+0x248], R151 ;  /* 0x0002489701007387 */ /* 0x0001e80000100800 */
[----:B------:R1:W-:Y:S04]  /*6130*/  STL [R1+0x24c], R149 ;  /* 0x00024c9501007387 */ /* 0x0003e80000100800 */
[----:B------:R1:W-:Y:S01]  /*6140*/  STL [R1+0x250], R147 ;  /* 0x0002509301007387 */ /* 0x0003e20000100800 */
[----:B------:R-:W-:-:S03]  /*6150*/  FADD R3, R29, R3 ;  /* 0x000000031d037221 */ /* 0x000fc60000000000 */
[----:B------:R1:W-:Y:S04]  /*6160*/  STL [R1+0x254], R145 ;  /* 0x0002549101007387 */ /* 0x0003e80000100800 */
[----:B------:R1:W-:Y:S01]  /*6170*/  STL [R1+0x258], R143 ;  /* 0x0002588f01007387 */ /* 0x0003e20000100800 */
[----:B------:R-:W-:-:S03]  /*6180*/  FADD R2, R30, R2 ;  /* 0x000000021e027221 */ /* 0x000fc60000000000 */
[----:B------:R1:W-:Y:S04]  /*6190*/  STL [R1+0x25c], R142 ;  /* 0x00025c8e01007387 */ /* 0x0003e80000100800 */
[----:B------:R1:W-:Y:S01]  /*61a0*/  STL [R1+0x260], R141 ;  /* 0x0002608d01007387 */ /* 0x0003e20000100800 */
[----:B------:R-:W-:-:S03]  /*61b0*/  FADD R0, R31, R0 ;  /* 0x000000001f007221 */ /* 0x000fc60000000000 */
[----:B------:R1:W-:Y:S04]  /*61c0*/  STL [R1+0x264], R140 ;  /* 0x0002648c01007387 */ /* 0x0003e80000100800 */
[----:B------:R1:W-:Y:S04]  /*61d0*/  STL [R1+0x268], R139 ;  /* 0x0002688b01007387 */ /* 0x0003e80000100800 */
[----:B------:R1:W-:Y:S04]  /*61e0*/  STL [R1+0x26c], R4 ;  /* 0x00026c0401007387 */ /* 0x0003e80000100800 */
[----:B0-----:R-:W2:Y:S04]  /*61f0*/  LDL.LU R151, [R1+0x27c] ;  /* 0x00027c0001977983 */ /* 0x001ea80000300800 */
[----:B------:R0:W-:Y:S04]  /*6200*/  STL [R1+0x270], R3 ;  /* 0x0002700301007387 */ /* 0x0001e80000100800 */
[----:B------:R-:W3:Y:S04]  /*6210*/  LDL.LU R150, [R1+0x280] ;  /* 0x0002800001967983 */ /* 0x000ee80000300800 */
[----:B------:R0:W-:Y:S04]  /*6220*/  STL [R1+0x274], R2 ;  /* 0x0002740201007387 */ /* 0x0001e80000100800 */
        /* <DEDUP_REMOVED lines=14> */
[----:B------:R-:W4:Y:S04]  /*6310*/  LDL.LU R2, [R1+0x2b8] ;  /* 0x0002b80001027983 */ /* 0x000f280000300800 */
[----:B-1----:R-:W4:Y:S01]  /*6320*/  LDL.LU R0, [R1+0x2bc] ;  /* 0x0002bc0001007983 */ /* 0x002f220000300800 */
[----:B--2---:R-:W-:-:S01]  /*6330*/  FADD R151, R32, R151 ;  /* 0x0000009720977221 */ /* 0x004fc20000000000 */
[----:B---3--:R-:W-:-:S04]  /*6340*/  FADD R150, R33, R150 ;  /* 0x0000009621967221 */ /* 0x008fc80000000000 */
[----:B------:R0:W-:Y:S01]  /*6350*/  STL [R1+0x27c], R151 ;  /* 0x00027c9701007387 */ /* 0x0001e20000100800 */
[----:B----4-:R-:W-:-:S03]  /*6360*/  FADD R149, R34, R149 ;  /* 0x0000009522957221 */ /* 0x010fc60000000000 */
[----:B------:R1:W-:Y:S01]  /*6370*/  STL [R1+0x280], R150 ;  /* 0x0002809601007387 */ /* 0x0003e20000100800 */
[----:B------:R-:W-:-:S03]  /*6380*/  FADD R148, R35, R148 ;  /* 0x0000009423947221 */ /* 0x000fc60000000000 */
        /* <DEDUP_REMOVED lines=24> */
[----:B0-----:R-:W4:Y:S01]  /*6510*/  LDL.LU R151, [R1+0x2c0] ;  /* 0x0002c00001977983 */ /* 0x001f220000300800 */
[----:B------:R-:W-:-:S03]  /*6520*/  FADD R0, R48, R0 ;  /* 0x0000000030007221 */ /* 0x000fc60000000000 */
[----:B------:R0:W-:Y:S04]  /*6530*/  STL [R1+0x2b4], R3 ;  /* 0x0002b40301007387 */ /* 0x0001e80000100800 */
[----:B-1----:R-:W4:Y:S04]  /*6540*/  LDL.LU R150, [R1+0x2c4] ;  /* 0x0002c40001967983 */ /* 0x002f280000300800 */
[----:B------:R1:W-:Y:S04]  /*6550*/  STL [R1+0x2b8], R2 ;  /* 0x0002b80201007387 */ /* 0x0003e80000100800 */
[----:B--2---:R-:W2:Y:S04]  /*6560*/  LDL.LU R149, [R1+0x2c8] ;  /* 0x0002c80001957983 */ /* 0x004ea80000300800 */
[----:B------:R1:W-:Y:S04]  /*6570*/  STL [R1+0x2bc], R0 ;  /* 0x0002bc0001007387 */ /* 0x0003e80000100800 */
[----:B---3--:R-:W3:Y:S04]  /*6580*/  LDL.LU R148, [R1+0x2cc] ;  /* 0x0002cc0001947983 */ /* 0x008ee80000300800 */
[----:B----4-:R-:W4:Y:S04]  /*6590*/  LDL.LU R147, [R1+0x2d0] ;  /* 0x0002d00001937983 */ /* 0x010f280000300800 */
        /* <DEDUP_REMOVED lines=10> */
[----:B-1----:R-:W4:Y:S04]  /*6640*/  LDL.LU R2, [R1+0x2fc] ;  /* 0x0002fc0001027983 */ /* 0x002f280000300800 */
[----:B------:R-:W4:Y:S01]  /*6650*/  LDL.LU R0, [R1+0x300] ;  /* 0x0003000001007983 */ /* 0x000f220000300800 */
[----:B------:R-:W-:-:S01]  /*6660*/  FADD R151, R49, R151 ;  /* 0x0000009731977221 */ /* 0x000fc20000000000 */
[----:B------:R-:W-:-:S04]  /*6670*/  FADD R150, R50, R150 ;  /* 0x0000009632967221 */ /* 0x000fc80000000000 */
[----:B------:R0:W-:Y:S01]  /*6680*/  STL [R1+0x2c0], R151 ;  /* 0x0002c09701007387 */ /* 0x0001e20000100800 */
[----:B--2---:R-:W-:-:S03]  /*6690*/  FADD R149, R51, R149 ;  /* 0x0000009533957221 */ /* 0x004fc60000000000 */
[----:B------:R1:W-:Y:S01]  /*66a0*/  STL [R1+0x2c4], R150 ;  /* 0x0002c49601007387 */ /* 0x0003e20000100800 */
[----:B---3--:R-:W-:-:S03]  /*66b0*/  FADD R148, R52, R148 ;  /* 0x0000009434947221 */ /* 0x008fc60000000000 */
        /* <DEDUP_REMOVED lines=200> */
[----:B------:R-:W-:Y:S01]  /*7340*/  STL [R1+0x3d0], R151 ;  /* 0x0003d09701007387 */ /* 0x000fe20000100800 */
[----:B--2---:R-:W-:-:S03]  /*7350*/  FADD R149, R119, R149 ;  /* 0x0000009577957221 */ /* 0x004fc60000000000 */
[----:B------:R-:W-:Y:S01]  /*7360*/  STL [R1+0x3d4], R150 ;  /* 0x0003d49601007387 */ /* 0x000fe20000100800 */
[----:B---3--:R-:W-:-:S03]  /*7370*/  FADD R148, R120, R148 ;  /* 0x0000009478947221 */ /* 0x008fc60000000000 */
[----:B------:R-:W-:Y:S01]  /*7380*/  STL [R1+0x3d8], R149 ;  /* 0x0003d89501007387 */ /* 0x000fe20000100800 */
[----:B----4-:R-:W-:-:S03]  /*7390*/  FADD R147, R121, R147 ;  /* 0x0000009379937221 */ /* 0x010fc60000000000 */
[----:B------:R-:W-:Y:S01]  /*73a0*/  STL [R1+0x3dc], R148 ;  /* 0x0003dc9401007387 */ /* 0x000fe20000100800 */
[----:B------:R-:W-:-:S03]  /*73b0*/  FADD R146, R122, R146 ;  /* 0x000000927a927221 */ /* 0x000fc60000000000 */
        /* <DEDUP_REMOVED lines=16> */
[----:B------:R0:W-:Y:S01]  /*74c0*/  STL [R1+0x400], R139 ;  /* 0x0004008b01007387 */ /* 0x0001e20000100800 */
[----:B------:R-:W-:-:S03]  /*74d0*/  FADD R3, R131, R3 ;  /* 0x0000000383037221 */ /* 0x000fc60000000000 */
[----:B------:R1:W-:Y:S04]  /*74e0*/  STL [R1+0x404], R4 ;  /* 0x0004040401007387 */ /* 0x0003e80000100800 */
[----:B0-----:R-:W2:Y:S04]  /*74f0*/  LDL.LU R139, [R1+0x414] ;  /* 0x00041400018b7983 */ /* 0x001ea80000300800 */
[----:B------:R-:W-:Y:S04]  /*7500*/  STL [R1+0x408], R3 ;  /* 0x0004080301007387 */ /* 0x000fe80000100800 */
[----:B------:R-:W3:Y:S01]  /*7510*/  LDL.LU R140, [R1+0x418] ;  /* 0x00041800018c7983 */ /* 0x000ee20000300800 */
[----:B------:R-:W-:-:S01]  /*7520*/  FADD R2, R132, R2 ;  /* 0x0000000284027221 */ /* 0x000fc20000000000 */
[----:B------:R-:W-:-:S04]  /*7530*/  FADD R0, R133, R0 ;  /* 0x0000000085007221 */ /* 0x000fc80000000000 */
[----:B------:R-:W-:Y:S04]  /*7540*/  STL [R1+0x40c], R2 ;  /* 0x00040c0201007387 */ /* 0x000fe80000100800 */
[----:B------:R-:W4:Y:S04]  /*7550*/  LDL.LU R141, [R1+0x41c] ;  /* 0x00041c00018d7983 */ /* 0x000f280000300800 */
        /* <DEDUP_REMOVED lines=10> */
[----:B-1----:R-:W4:Y:S04]  /*7600*/  LDL.LU R4, [R1+0x444] ;  /* 0x0004440001047983 */ /* 0x002f280000300800 */
[----:B------:R-:W4:Y:S04]  /*7610*/  LDL.LU R151, [R1+0x448] ;  /* 0x0004480001977983 */ /* 0x000f280000300800 */
[----:B0-----:R-:W4:Y:S04]  /*7620*/  LDL.LU R0, [R1+0x44c] ;  /* 0x00044c0001007983 */ /* 0x001f280000300800 */
[----:B------:R-:W4:Y:S04]  /*7630*/  LDL.LU R3, [R1+0x450] ;  /* 0x0004500001037983 */ /* 0x000f280000300800 */
[----:B------:R-:W4:Y:S01]  /*7640*/  LDL.LU R2, [R1+0x454] ;  /* 0x0004540001027983 */ /* 0x000f220000300800 */
[----:B--2---:R-:W-:-:S05]  /*7650*/  FADD R139, R134, R139 ;  /* 0x0000008b868b7221 */ /* 0x004fca0000000000 */
[----:B------:R0:W-:Y:S01]  /*7660*/  STL [R1+0x414], R139 ;  /* 0x0004148b01007387 */ /* 0x0001e20000100800 */
[----:B---3--:R-:W-:-:S03]  /*7670*/  FADD R140, R135, R140 ;  /* 0x0000008c878c7221 */ /* 0x008fc60000000000 */
[----:B0-----:R-:W2:Y:S04]  /*7680*/  LDL.LU R139, [R1+0x4a8] ;  /* 0x0004a800018b7983 */ /* 0x001ea80000300800 */
[----:B------:R0:W-:Y:S04]  /*7690*/  STL [R1+0x418], R140 ;  /* 0x0004188c01007387 */ /* 0x0001e80000100800 */
[----:B0-----:R-:W3:Y:S01]  /*76a0*/  LDL.LU R140, [R1+0x4a4] ;  /* 0x0004a400018c7983 */ /* 0x001ee20000300800 */
[----:B----4-:R-:W-:-:S01]  /*76b0*/  FADD R141, R136, R141 ;  /* 0x0000008d888d7221 */ /* 0x010fc20000000000 */
[----:B------:R-:W-:-:S04]  /*76c0*/  FADD R142, R137, R142 ;  /* 0x0000008e898e7221 */ /* 0x000fc80000000000 */
[----:B------:R0:W-:Y:S04]  /*76d0*/  STL [R1+0x41c], R141 ;  /* 0x00041c8d01007387 */ /* 0x0001e80000100800 */
[----:B0-----:R-:W4:Y:S04]  /*76e0*/  LDL.LU R141, [R1+0x4a0] ;  /* 0x0004a000018d7983 */ /* 0x001f280000300800 */
[----:B------:R0:W-:Y:S04]  /*76f0*/  STL [R1+0x420], R142 ;  /* 0x0004208e01007387 */ /* 0x0001e80000100800 */
[----:B0-----:R-:W4:Y:S01]  /*7700*/  LDL.LU R142, [R1+0x49c] ;  /* 0x00049c00018e7983 */ /* 0x001f220000300800 */
[----:B------:R-:W-:-:S05]  /*7710*/  FADD R143, R138, R143 ;  /* 0x0000008f8a8f7221 */ /* 0x000fca0000000000 */
[----:B------:R0:W-:Y:S04]  /*7720*/  STL [R1+0x424], R143 ;  /* 0x0004248f01007387 */ /* 0x0001e80000100800 */
[----:B0-----:R-:W4:Y:S01]  /*7730*/  LDL.LU R143, [R1+0x498] ;  /* 0x00049800018f7983 */ /* 0x001f220000300800 */
[----:B--2---:R-:W-:-:S05]  /*7740*/  FADD R144, R139, R144 ;  /* 0x000000908b907221 */ /* 0x004fca0000000000 */
[----:B------:R0:W-:Y:S01]  /*7750*/  STL [R1+0x428], R144 ;  /* 0x0004289001007387 */ /* 0x0001e20000100800 */
[----:B---3--:R-:W-:-:S03]  /*7760*/  FADD R145, R140, R145 ;  /* 0x000000918c917221 */ /* 0x008fc60000000000 */
[----:B0-----:R-:W2:Y:S04]  /*7770*/  LDL.LU R144, [R1+0x494] ;  /* 0x0004940001907983 */ /* 0x001ea80000300800 */
[----:B------:R0:W-:Y:S04]  /*7780*/  STL [R1+0x42c], R145 ;  /* 0x00042c9101007387 */ /* 0x0001e80000100800 */
[----:B0-----:R-:W3:Y:S01]  /*7790*/  LDL.LU R145, [R1+0x490] ;  /* 0x0004900001917983 */ /* 0x001ee20000300800 */
[----:B----4-:R-:W-:-:S05]  /*77a0*/  FADD R146, R141, R146 ;  /* 0x000000928d927221 */ /* 0x010fca0000000000 */
[----:B------:R0:W-:Y:S01]  /*77b0*/  STL [R1+0x430], R146 ;  /* 0x0004309201007387 */ /* 0x0001e20000100800 */
[----:B------:R-:W-:-:S03]  /*77c0*/  FADD R147, R142, R147 ;  /* 0x000000938e937221 */ /* 0x000fc60000000000 */
        /* <DEDUP_REMOVED lines=20> */
[----:B0-----:R0:W5:Y:S01]  /*7910*/  LDL.LU R0, [R1+0x470] ;  /* 0x0004700001007983 */ /* 0x0011620000300800 */
[----:B------:R-:W-:Y:S01]  /*7920*/  UMOV UR6, URZ ;  /* 0x0000003f00067c82 */ /* 0x000fe20008000000 */
[----:B--2---:R-:W-:-:S05]  /*7930*/  FADD R3, R149, R3 ;  /* 0x0000000395037221 */ /* 0x004fca0000000000 */
[----:B------:R0:W-:Y:S01]  /*7940*/  STL [R1+0x450], R3 ;  /* 0x0004500301007387 */ /* 0x0001e20000100800 */
[----:B---3--:R-:W-:-:S05]  /*7950*/  FADD R2, R150, R2 ;  /* 0x0000000296027221 */ /* 0x008fca0000000000 */
[----:B------:R0:W-:Y:S02]  /*7960*/  STL [R1+0x454], R2 ;  /* 0x0004540201007387 */ /* 0x0001e40000100800 */
[----:B0---4-:R-:W-:-:S07]  /*7970*/  FADD R4, R4, R151 ;  /* 0x0000009704047221 */ /* 0x011fce0000000000 */
.L_x_19:
[----:B------:R-:W-:Y:S05]  /*7980*/  @!P1 BRA `(.L_x_20) ;  /* 0x0000000000049947 */ /* 0x000fea0003800000 */
[----:B------:R-:W-:Y:S01]  /*7990*/  BPT.TRAP 0x1 ;  /* 0x000000040000795c */ /* 0x000fe20000300000 */
.L_x_20:
[----:B------:R-:W-:Y:S02]  /*79a0*/  UISETP.GT.U32.AND UP1, UPT, UR13, 0x1, UPT ;  /* 0x000000010d00788c */ /* 0x000fe4000bf24070 */
[----:B------:R-:W-:-:S04]  /*79b0*/  ULEA UR7, UR20, UR24, 0x3 ;  /* 0x0000001814077291 */ /* 0x000fc8000f8e183f */
[----:B------:R-:W-:Y:S01]  /*79c0*/  UIADD3 UR7, UR7, 0x40, URZ ;  /* 0x0000004007077890 */ /* 0x000fe2000fffe03f */
[----:B------:R-:W-:-:S03]  /*79d0*/  PLOP3.LUT P0, PT, PT, PT, UP1, 0x80, 0x0 ;  /* 0x000000000000781c */ /* 0x000fc60003f0f018 */
[----:B------:R-:W-:-:S09]  /*79e0*/  UPRMT UR7, URZ, 0x654, UR7 ;  /* 0x000006543f077896 */ /* 0x000fd20008000007 */
[----:B------:R-:W-:Y:S01]  /*79f0*/  SYNCS.ARRIVE.TRANS64.RED.A1T0 RZ, [UR7], RZ ;  /* 0x000000ffffff79a7 */ /* 0x000fe20008100407 */
[----:B------:R-:W-:Y:S05]  /*7a00*/  @P0 BRA `(.L_x_21) ;  /* 0x0000000000040947 */ /* 0x000fea0003800000 */
[----:B------:R-:W-:Y:S01]  /*7a10*/  BPT.TRAP 0x1 ;  /* 0x000000040000795c */ /* 0x000fe20000300000 */
.L_x_21:
[----:B------:R-:W-:Y:S02]  /*7a20*/  UISETP.GT.AND UP3, UPT, UR15, 0x1, UPT ;  /* 0x000000010f00788c */ /* 0x000fe4000bf64270 */
[----:B------:R-:W-:Y:S02]  /*7a30*/  UIADD3 UR19, UR19, 0x1, URZ ;  /* 0x0000000113137890 */ /* 0x000fe4000fffe03f */
[----:B------:R-:W-:Y:S02]  /*7a40*/  UIADD3 UR20, UR20, 0x1, URZ ;  /* 0x0000000114147890 */ /* 0x000fe4000fffe03f */
[----:B------:R-:W-:Y:S01]  /*7a50*/  PLOP3.LUT P0, PT, PT, PT, UP3, 0x80, 0x0 ;  /* 0x000000000000781c */ /* 0x000fe20003f0f038 */
[----:B------:R-:W-:Y:S02]  /*7a60*/  UISETP.NE.AND UP1, UPT, UR19, 0x8, UPT ;  /* 0x000000081300788c */ /* 0x000fe4000bf25270 */
[----:B------:R-:W-:Y:S02]  /*7a70*/  UISETP.NE.AND UP2, UPT, UR20, 0x8, UPT ;  /* 0x000000081400788c */ /* 0x000fe4000bf45270 */
[----:B------:R-:W-:-:S02]  /*7a80*/  USEL UR7, URZ, 0x1, UP1 ;  /* 0x000000013f077887 */ /* 0x000fc40008800000 */
[----:B------:R-:W-:Y:S02]  /*7a90*/  UIADD3 UR15, UR15, -0x1, URZ ;  /* 0xffffffff0f0f7890 */ /* 0x000fe4000fffe03f */
[----:B------:R-:W-:Y:S02]  /*7aa0*/  USEL UR19, UR19, URZ, UP1 ;  /* 0x0000003f13137287 */ /* 0x000fe40008800000 */
[----:B-----5:R-:W-:Y:S01]  /*7ab0*/  LOP3.LUT R0, R0, UR7, RZ, 0x3c, !PT ;  /* 0x0000000700007c12 */ /* 0x020fe2000f8e3cff */
[----:B------:R-:W-:Y:S01]  /*7ac0*/  USEL UR20, UR20, URZ, UP2 ;  /* 0x0000003f14147287 */ /* 0x000fe20009000000 */
[----:B------:R-:W-:Y:S01]  /*7ad0*/  UMOV UR7, 0x1 ;  /* 0x0000000100077882 */ /* 0x000fe20000000000 */
[----:B------:R-:W-:Y:S10]  /*7ae0*/  @P0 BRA `(.L_x_22) ;  /* 0xffffffb000300947 */ /* 0x000ff4000383ffff */
.L_x_14:
[----:B------:R-:W-:Y:S04]  /*7af0*/  STL [R1+0x458], R4 ;  /* 0x0004580401007387 */ /* 0x000fe80000100800 */
[----:B------:R-:W2:Y:S04]  /*7b00*/  LDL.LU R2, [R1+0x454] ;  /* 0x0004540001027983 */ /* 0x000ea80000300800 */
[----:B------:R-:W3:Y:S04]  /*7b10*/  LDL.LU R0, [R1+0x450] ;  /* 0x0004500001007983 */ /* 0x000ee80000300800 */
[----:B--2---:R2:W-:Y:S04]  /*7b20*/  STL [R1+0x454], R2 ;  /* 0x0004540201007387 */ /* 0x0045e80000100800 */
[----:B--2---:R-:W2:Y:S04]  /*7b30*/  LDL.LU R2, [R1+0x44c] ;  /* 0x00044c0001027983 */ /* 0x004ea80000300800 */
[----:B---3--:R3:W-:Y:S04]  /*7b40*/  STL [R1+0x450], R0 ;  /* 0x0004500001007387 */ /* 0x0087e80000100800 */
[----:B---3--:R-:W3:Y:S04]  /*7b50*/  LDL.LU R0, [R1+0x448] ;  /* 0x0004480001007983 */ /* 0x008ee80000300800 */
        /* <DEDUP_REMOVED lines=291> */
[----:B---3--:R-:W3:Y:S01]  /*8d90*/  LDL.LU R0, [R1+0x200] ;  /* 0x0002000001007983 */ /* 0x008ee20000300800 */
[----:B------:R-:W-:-:S04]  /*8da0*/  UISETP.NE.AND UP0, UPT, UR6, URZ, UPT ;  /* 0x0000003f0600728c */ /* 0x000fc8000bf05270 */
[----:B------:R-:W-:-:S06]  /*8db0*/  USEL UR6, URZ, 0x1, !UP0 ;  /* 0x000000013f067887 */ /* 0x000fcc000c000000 */
[----:B------:R-:W-:Y:S01]  /*8dc0*/  ISETP.NE.AND P0, PT, RZ, UR6, PT ;  /* 0x00000006ff007c0c */ /* 0x000fe2000bf05270 */
[----:B--2---:R2:W-:Y:S04]  /*8dd0*/  STL [R1+0x204], R2 ;  /* 0x0002040201007387 */ /* 0x0045e80000100800 */
[----:B---3--:R2:W-:Y:S08]  /*8de0*/  STL [R1+0x200], R0 ;  /* 0x0002000001007387 */ /* 0x0085f00000100800 */
[----:B------:R-:W-:Y:S05]  /*8df0*/  @!P0 BRA `(.L_x_23) ;  /* 0x0000003800108947 */ /* 0x000fea0003800000 */
[----:B------:R3:W-:Y:S04]  /*8e00*/  STL [R1+0x618], R45 ;  /* 0x0006182d01007387 */ /* 0x0007e80000100800 */
[----:B---3--:R-:W3:Y:S04]  /*8e10*/  LDL.LU R45, [R1] ;  /* 0x00000000012d7983 */ /* 0x008ee80000300800 */
[----:B------:R4:W-:Y:S04]  /*8e20*/  STL [R1+0x614], R46 ;  /* 0x0006142e01007387 */ /* 0x0009e80000100800 */
[----:B----4-:R-:W4:Y:S04]  /*8e30*/  LDL.LU R46, [R1+0x4] ;  /* 0x00000400012e7983 */ /* 0x010f280000300800 */
[----:B------:R5:W-:Y:S04]  /*8e40*/  STL [R1+0x610], R47 ;  /* 0x0006102f01007387 */ /* 0x000be80000100800 */
[----:B-----5:R-:W5:Y:S04]  /*8e50*/  LDL.LU R47, [R1+0x8] ;  /* 0x00000800012f7983 */ /* 0x020f680000300800 */
[----:B------:R0:W-:Y:S04]  /*8e60*/  STL [R1+0x60c], R48 ;  /* 0x00060c3001007387 */ /* 0x0001e80000100800 */
[----:B0-----:R-:W5:Y:S04]  /*8e70*/  LDL.LU R48, [R1+0xc] ;  /* 0x00000c0001307983 */ /* 0x001f680000300800 */
        /* <DEDUP_REMOVED lines=134> */
[----:B------:R-:W5:Y:S04]  /*96e0*/  LDL.LU R4, [R1+0x1a8] ;  /* 0x0001a80001047983 */ /* 0x000f680000300800 */
[----:B------:R-:W5:Y:S04]  /*96f0*/  LDL.LU R3, [R1+0x204] ;  /* 0x0002040001037983 */ /* 0x000f680000300800 */
[----:B--2---:R-:W2:Y:S04]  /*9700*/  LDL.LU R2, [R1+0x1ac] ;  /* 0x0001ac0001027983 */ /* 0x004ea80000300800 */
[----:B------:R-:W2:Y:S04]  /*9710*/  LDL.LU R0, [R1+0x208] ;  /* 0x0002080001007983 */ /* 0x000ea80000300800 */
[----:B------:R0:W-:Y:S04]  /*9720*/  STL [R1+0x4fc], R116 ;  /* 0x0004fc7401007387 */ /* 0x0001e80000100800 */
[----:B0-----:R-:W2:Y:S04]  /*9730*/  LDL.LU R116, [R1+0x200] ;  /* 0x0002000001747983 */ /* 0x001ea80000300800 */
        /* <DEDUP_REMOVED lines=60> */
[----:B------:R0:W-:Y:S01]  /*9b00*/  STL [R1+0x480], R147 ;  /* 0x0004809301007387 */ /* 0x0001e20000100800 */
[----:B---3--:R-:W-:-:S03]  /*9b10*/  FADD R5, R45, R5 ;  /* 0x000000052d057221 */ /* 0x008fc60000000000 */
[----:B0-----:R-:W3:Y:S04]  /*9b20*/  LDL.LU R147, [R1+0x12c] ;  /* 0x00012c0001937983 */ /* 0x001ee80000300800 */
[----:B------:R0:W-:Y:S01]  /*9b30*/  STL [R1+0x47c], R148 ;  /* 0x00047c9401007387 */ /* 0x0001e20000100800 */
[----:B----4-:R-:W-:Y:S01]  /*9b40*/  FADD R6, R46, R6 ;  /* 0x000000062e067221 */ /* 0x010fe20000000000 */
[----:B-----5:R-:W-:Y:S02]  /*9b50*/  FADD R7, R47, R7 ;  /* 0x000000072f077221 */ /* 0x020fe40000000000 */
[----:B0-----:R-:W4:Y:S04]  /*9b60*/  LDL.LU R148, [R1+0x128] ;  /* 0x0001280001947983 */ /* 0x001f280000300800 */
[----:B------:R0:W-:Y:S01]  /*9b70*/  STL [R1+0x478], R149 ;  /* 0x0004789501007387 */ /* 0x0001e20000100800 */
[----:B------:R-:W-:Y:S01]  /*9b80*/  FADD R8, R48, R8 ;  /* 0x0000000830087221 */ /* 0x000fe20000000000 */
[----:B------:R-:W-:-:S02]  /*9b90*/  FADD R9, R49, R9 ;  /* 0x0000000931097221 */ /* 0x000fc40000000000 */
[----:B0-----:R-:W5:Y:S04]  /*9ba0*/  LDL.LU R149, [R1+0x124] ;  /* 0x0001240001957983 */ /* 0x001f680000300800 */
[----:B------:R0:W-:Y:S01]  /*9bb0*/  STL [R1+0x474], R150 ;  /* 0x0004749601007387 */ /* 0x0001e20000100800 */
[----:B------:R-:W-:Y:S01]  /*9bc0*/  FADD R10, R50, R10 ;  /* 0x0000000a320a7221 */ /* 0x000fe20000000000 */
[----:B------:R-:W-:Y:S02]  /*9bd0*/  FADD R11, R51, R11 ;  /* 0x0000000b330b7221 */ /* 0x000fe40000000000 */
[----:B0-----:R-:W3:Y:S04]  /*9be0*/  LDL.LU R150, [R1+0x120] ;  /* 0x0001200001967983 */ /* 0x001ee80000300800 */
[----:B------:R0:W-:Y:S01]  /*9bf0*/  STL [R1+0x470], R151 ;  /* 0x0004709701007387 */ /* 0x0001e20000100800 */
[----:B------:R-:W-:Y:S01]  /*9c00*/  FADD R12, R52, R12 ;  /* 0x0000000c340c7221 */ /* 0x000fe20000000000 */
[----:B------:R-:W-:-:S02]  /*9c10*/  FADD R13, R53, R13 ;  /* 0x0000000d350d7221 */ /* 0x000fc40000000000 */
[----:B0-----:R-:W4:Y:S04]  /*9c20*/  LDL.LU R151, [R1+0x11c] ;  /* 0x00011c0001977983 */ /* 0x001f280000300800 */
[----:B------:R-:W5:Y:S04]  /*9c30*/  LDL.LU R45, [R1+0x618] ;  /* 0x00061800012d7983 */ /* 0x000f680000300800 */
[----:B------:R-:W5:Y:S04]  /*9c40*/  LDL.LU R46, [R1+0x614] ;  /* 0x00061400012e7983 */ /* 0x000f680000300800 */
[----:B------:R-:W5:Y:S04]  /*9c50*/  LDL.LU R47, [R1+0x610] ;  /* 0x00061000012f7983 */ /* 0x000f680000300800 */
[----:B------:R-:W5:Y:S04]  /*9c60*/  LDL.LU R48, [R1+0x60c] ;  /* 0x00060c0001307983 */ /* 0x000f680000300800 */
[----:B------:R-:W5:Y:S01]  /*9c70*/  LDL.LU R49, [R1+0x608] ;  /* 0x0006080001317983 */ /* 0x000f620000300800 */
[----:B------:R-:W-:-:S03]  /*9c80*/  FADD R14, R54, R14 ;  /* 0x0000000e360e7221 */ /* 0x000fc60000000000 */
        /* <DEDUP_REMOVED lines=117> */
[----:B--2---:R-:W-:-:S03]  /*a3e0*/  FADD R116, R117, R116 ;  /* 0x0000007475747221 */ /* 0x004fc60000000000 */
[----:B------:R-:W2:Y:S01]  /*a3f0*/  LDL.LU R109, [R1+0x518] ;  /* 0x00051800016d7983 */ /* 0x000ea20000300800 */
[----:B------:R-:W-:-:S03]  /*a400*/  FADD R201, R113, R201 ;  /* 0x000000c971c97221 */ /* 0x000fc60000000000 */
[----:B------:R-:W2:Y:S01]  /*a410*/  LDL.LU R110, [R1+0x514] ;  /* 0x00051400016e7983 */ /* 0x000ea20000300800 */
[----:B------:R-:W-:-:S03]  /*a420*/  FADD R202, R114, R202 ;  /* 0x000000ca72ca7221 */ /* 0x000fc60000000000 */
[----:B------:R-:W2:Y:S01]  /*a430*/  LDL.LU R111, [R1+0x510] ;  /* 0x00051000016f7983 */ /* 0x000ea20000300800 */
[----:B------:R-:W-:-:S03]  /*a440*/  FADD R203, R115, R203 ;  /* 0x000000cb73cb7221 */ /* 0x000fc60000000000 */
[----:B------:R-:W2:Y:S04]  /*a450*/  LDL.LU R112, [R1+0x50c] ;  /* 0x00050c0001707983 */ /* 0x000ea80000300800 */
[----:B------:R-:W2:Y:S01]  /*a460*/  LDL.LU R113, [R1+0x508] ;  /* 0x0005080001717983 */ /* 0x000ea20000300800 */
[----:B------:R-:W-:-:S03]  /*a470*/  FADD R3, R4, R3 ;  /* 0x0000000304037221 */ /* 0x000fc60000000000 */
[----:B------:R-:W2:Y:S04]  /*a480*/  LDL.LU R114, [R1+0x504] ;  /* 0x0005040001727983 */ /* 0x000ea80000300800 */
[----:B------:R-:W2:Y:S01]  /*a490*/  LDL.LU R115, [R1+0x500] ;  /* 0x0005000001737983 */ /* 0x000ea20000300800 */
[----:B------:R-:W-:Y:S01]  /*a4a0*/  FADD R0, R2, R0 ;  /* 0x0000000002007221 */ /* 0x000fe20000000000 */
[----:B------:R-:W-:Y:S01]  /*a4b0*/  FADD R237, R118, R237 ;  /* 0x000000ed76ed7221 */ /* 0x000fe20000000000 */
[----:B------:R-:W-:Y:S01]  /*a4c0*/  FADD R236, R119, R236 ;  /* 0x000000ec77ec7221 */ /* 0x000fe20000000000 */
[----:B------:R0:W-:Y:S01]  /*a4d0*/  STL [R1+0x200], R116 ;  /* 0x0002007401007387 */ /* 0x0001e20000100800 */
[----:B------:R-:W-:Y:S01]  /*a4e0*/  FADD R235, R120, R235 ;  /* 0x000000eb78eb7221 */ /* 0x000fe20000000000 */
        /* <DEDUP_REMOVED lines=8> */
[----:B0-----:R-:W2:Y:S01]  /*a570*/  LDL.LU R116, [R1+0x1b0] ;  /* 0x0001b00001747983 */ /* 0x001ea20000300800 */
[----:B------:R-:W-:Y:S01]  /*a580*/  FADD R226, R129, R226 ;  /* 0x000000e281e27221 */ /* 0x000fe20000000000 */
[----:B------:R-:W-:Y:S01]  /*a590*/  FADD R225, R130, R225 ;  /* 0x000000e182e17221 */ /* 0x000fe20000000000 */
[----:B------:R-:W-:Y:S01]  /*a5a0*/  FADD R224, R131, R224 ;  /* 0x000000e083e07221 */ /* 0x000fe20000000000 */
        /* <DEDUP_REMOVED lines=16> */
[----:B0-----:R-:W2:Y:S01]  /*a6b0*/  LDL.LU R3, [R1+0x210] ;  /* 0x0002100001037983 */ /* 0x001ea20000300800 */
[----:B----4-:R-:W-:Y:S01]  /*a6c0*/  FADD R204, R151, R204 ;  /* 0x000000cc97cc7221 */ /* 0x010fe20000000000 */
[----:B------:R-:W-:Y:S01]  /*a6d0*/  FADD R211, R144, R211 ;  /* 0x000000d390d37221 */ /* 0x000fe20000000000 */
[----:B---3--:R-:W-:Y:S01]  /*a6e0*/  FADD R205, R150, R205 ;  /* 0x000000cd96cd7221 */ /* 0x008fe20000000000 */
[----:B------:R-:W3:Y:S01]  /*a6f0*/  LDL.LU R118, [R1+0x1b8] ;  /* 0x0001b80001767983 */ /* 0x000ee20000300800 */
[----:B------:R-:W-:Y:S01]  /*a700*/  FADD R210, R145, R210 ;  /* 0x000000d291d27221 */ /* 0x000fe20000000000 */
[----:B-----5:R-:W-:Y:S01]  /*a710*/  FADD R206, R149, R206 ;  /* 0x000000ce95ce7221 */ /* 0x020fe20000000000 */
[----:B------:R-:W-:Y:S01]  /*a720*/  FADD R209, R146, R209 ;  /* 0x000000d192d17221 */ /* 0x000fe20000000000 */
[----:B------:R-:W3:Y:S01]  /*a730*/  LDL.LU R2, [R1+0x214] ;  /* 0x0002140001027983 */ /* 0x000ee20000300800 */
[----:B------:R-:W-:Y:S01]  /*a740*/  FADD R207, R148, R207 ;  /* 0x000000cf94cf7221 */ /* 0x000fe20000000000 */
[----:B------:R-:W-:-:S02]  /*a750*/  FADD R208, R147, R208 ;  /* 0x000000d093d07221 */ /* 0x000fc40000000000 */
[----:B------:R-:W4:Y:S04]  /*a760*/  LDL.LU R119, [R1+0x1bc] ;  /* 0x0001bc0001777983 */ /* 0x000f280000300800 */
[----:B-1----:R-:W4:Y:S04]  /*a770*/  LDL.LU R0, [R1+0x218] ;  /* 0x0002180001007983 */ /* 0x002f280000300800 */
[----:B------:R-:W5:Y:S04]  /*a780*/  LDL.LU R120, [R1+0x1c0] ;  /* 0x0001c00001787983 */ /* 0x000f680000300800 */
        /* <DEDUP_REMOVED lines=30> */
[----:B------:R-:W5:Y:S01]  /*a970*/  LDL.LU R147, [R1+0x258] ;  /* 0x0002580001937983 */ /* 0x000f620000300800 */
[----:B--2---:R-:W-:-:S03]  /*a980*/  FADD R4, R116, R4 ;  /* 0x0000000474047221 */ /* 0x004fc60000000000 */
[----:B------:R-:W2:Y:S04]  /*a990*/  LDL.LU R116, [R1+0x4fc] ;  /* 0x0004fc0001747983 */ /* 0x000ea80000300800 */
[----:B------:R0:W-:Y:S04]  /*a9a0*/  STL [R1+0x20c], R4 ;  /* 0x00020c0401007387 */ /* 0x0001e80000100800 */
[----:B0-----:R-:W2:Y:S01]  /*a9b0*/  LDL.LU R4, [R1+0x25c] ;  /* 0x00025c0001047983 */ /* 0x001ea20000300800 */
[----:B------:R-:W-:-:S03]  /*a9c0*/  FADD R3, R117, R3 ;  /* 0x0000000375037221 */ /* 0x000fc60000000000 */
[----:B------:R-:W2:Y:S01]  /*a9d0*/  LDL.LU R117, [R1+0x4f8] ;  /* 0x0004f80001757983 */ /* 0x000ea20000300800 */
[----:B---3--:R-:W-:-:S03]  /*a9e0*/  FADD R2, R118, R2 ;  /* 0x0000000276027221 */ /* 0x008fc60000000000 */
[----:B------:R0:W-:Y:S01]  /*a9f0*/  STL [R1+0x210], R3 ;  /* 0x0002100301007387 */ /* 0x0001e20000100800 */
[----:B----4-:R-:W-:-:S03]  /*aa00*/  FADD R0, R119, R0 ;  /* 0x0000000077007221 */ /* 0x010fc60000000000 */
[----:B0-----:R-:W3:Y:S04]  /*aa10*/  LDL.LU R3, [R1+0x260] ;  /* 0x0002600001037983 */ /* 0x001ee80000300800 */
[----:B------:R-:W4:Y:S01]  /*aa20*/  LDL.LU R118, [R1+0x4f4] ;  /* 0x0004f40001767983 */ /* 0x000f220000300800 */
[----:B-----5:R-:W-:-:S03]  /*aa30*/  FADD R121, R120, R121 ;  /* 0x0000007978797221 */ /* 0x020fc60000000000 */
[----:B------:R0:W-:Y:S01]  /*aa40*/  STL [R1+0x214], R2 ;  /* 0x0002140201007387 */ /* 0x0001e20000100800 */
[----:B------:R-:W-:-:S03]  /*aa50*/  FADD R123, R122, R123 ;  /* 0x0000007b7a7b7221 */ /* 0x000fc60000000000 */
[----:B0-----:R-:W5:Y:S04]  /*aa60*/  LDL.LU R2, [R1+0x264] ;  /* 0x0002640001027983 */ /* 0x001f680000300800 */
[----:B------:R-:W4:Y:S04]  /*aa70*/  LDL.LU R119, [R1+0x4f0] ;  /* 0x0004f00001777983 */ /* 0x000f280000300800 */
[----:B------:R0:W-:Y:S01]  /*aa80*/  STL [R1+0x218], R0 ;  /* 0x0002180001007387 */ /* 0x0001e20000100800 */
[----:B------:R-:W-:Y:S01]  /*aa90*/  FADD R125, R124, R125 ;  /* 0x0000007d7c7d7221 */ /* 0x000fe20000000000 */
[----:B------:R-:W-:-:S02]  /*aaa0*/  FADD R127, R126, R127 ;  /* 0x0000007f7e7f7221 */ /* 0x000fc40000000000 */
[----:B0-----:R-:W4:Y:S04]  /*aab0*/  LDL.LU R0, [R1+0x268] ;  /* 0x0002680001007983 */ /* 0x001f280000300800 */
[----:B------:R-:W4:Y:S04]  /*aac0*/  LDL.LU R120, [R1+0x4ec] ;  /* 0x0004ec0001787983 */ /* 0x000f280000300800 */
[----:B------:R0:W-:Y:S01]  /*aad0*/  STL [R1+0x21c], R121 ;  /* 0x00021c7901007387 */ /* 0x0001e20000100800 */
[----:B------:R-:W-:-:S03]  /*aae0*/  FADD R129, R128, R129 ;  /* 0x0000008180817221 */ /* 0x000fc60000000000 */
        /* <DEDUP_REMOVED lines=45> */
[----:B------:R0:W-:Y:S04]  /*adc0*/  STL [R1+0x24c], R144 ;  /* 0x00024c9001007387 */ /* 0x0001e80000100800 */
[----:B0-----:R-:W4:Y:S04]  /*add0*/  LDL.LU R144, [R1+0x27c] ;  /* 0x00027c0001907983 */ /* 0x001f280000300800 */
[----:B------:R0:W-:Y:S04]  /*ade0*/  STL [R1+0x250], R145 ;  /* 0x0002509101007387 */ /* 0x0001e80000100800 */
[----:B0-----:R-:W4:Y:S04]  /*adf0*/  LDL.LU R145, [R1+0x280] ;  /* 0x0002800001917983 */ /* 0x001f280000300800 */
[----:B------:R0:W-:Y:S01]  /*ae00*/  STL [R1+0x254], R146 ;  /* 0x0002549201007387 */ /* 0x0001e20000100800 */
[----:B--2---:R-:W-:-:S03]  /*ae10*/  FADD R4, R24, R4 ;  /* 0x0000000418047221 */ /* 0x004fc60000000000 */
[----:B0-----:R-:W2:Y:S04]  /*ae20*/  LDL.LU R146, [R1+0x284] ;  /* 0x0002840001927983 */ /* 0x001ea80000300800 */
[----:B------:R0:W-:Y:S04]  /*ae30*/  STL [R1+0x258], R147 ;  /* 0x0002589301007387 */ /* 0x0001e80000100800 */
[----:B0-----:R-:W2:Y:S04]  /*ae40*/  LDL.LU R147, [R1+0x288] ;  /* 0x0002880001937983 */ /* 0x001ea80000300800 */
[----:B------:R-:W2:Y:S04]  /*ae50*/  LDL.LU R148, [R1+0x28c] ;  /* 0x00028c0001947983 */ /* 0x000ea80000300800 */
[----:B------:R-:W2:Y:S04]  /*ae60*/  LDL.LU R149, [R1+0x290] ;  /* 0x0002900001957983 */ /* 0x000ea80000300800 */
[----:B------:R0:W-:Y:S04]  /*ae70*/  STL [R1+0x25c], R4 ;  /* 0x00025c0401007387 */ /* 0x0001e80000100800 */
[----:B------:R-:W2:Y:S01]  /*ae80*/  LDL.LU R150, [R1+0x294] ;  /* 0x0002940001967983 */ /* 0x000ea20000300800 */
[----:B---3--:R-:W-:Y:S01]  /*ae90*/  FADD R3, R25, R3 ;  /* 0x0000000319037221 */ /* 0x008fe20000000000 */
[----:B-----5:R-:W-:-:S04]  /*aea0*/  FADD R2, R26, R2 ;  /* 0x000000021a027221 */ /* 0x020fc80000000000 */
[----:B------:R1:W-:Y:S04]  /*aeb0*/  STL [R1+0x260], R3 ;  /* 0x0002600301007387 */ /* 0x0003e80000100800 */
[----:B------:R-:W3:Y:S01]  /*aec0*/  LDL.LU R151, [R1+0x298] ;  /* 0x0002980001977983 */ /* 0x000ee20000300800 */
[----:B----4-:R-:W-:-:S03]  /*aed0*/  FADD R0, R27, R0 ;  /* 0x000000001b007221 */ /* 0x010fc60000000000 */
[----:B------:R4:W-:Y:S04]  /*aee0*/  STL [R1+0x264], R2 ;  /* 0x0002640201007387 */ /* 0x0009e80000100800 */
[----:B------:R-:W5:Y:S04]  /*aef0*/  LDL.LU R27, [R1+0x2c8] ;  /* 0x0002c800011b7983 */ /* 0x000f680000300800 */
[----:B------:R-:W5:Y:S04]  /*af00*/  LDL.LU R26, [R1+0x2cc] ;  /* 0x0002cc00011a7983 */ /* 0x000f680000300800 */
[----:B------:R4:W-:Y:S04]  /*af10*/  STL [R1+0x268], R0 ;  /* 0x0002680001007387 */ /* 0x0009e80000100800 */
[----:B------:R-:W5:Y:S04]  /*af20*/  LDL.LU R25, [R1+0x2d0] ;  /* 0x0002d00001197983 */ /* 0x000f680000300800 */
[----:B------:R-:W5:Y:S04]  /*af30*/  LDL.LU R24, [R1+0x2d4] ;  /* 0x0002d40001187983 */ /* 0x000f680000300800 */
[----:B0-----:R-:W5:Y:S04]  /*af40*/  LDL.LU R4, [R1+0x2d8] ;  /* 0x0002d80001047983 */ /* 0x001f680000300800 */
[----:B-1----:R-:W5:Y:S04]  /*af50*/  LDL.LU R3, [R1+0x2dc] ;  /* 0x0002dc0001037983 */ /* 0x002f680000300800 */
[----:B----4-:R-:W4:Y:S04]  /*af60*/  LDL.LU R2, [R1+0x2e0] ;  /* 0x0002e00001027983 */ /* 0x010f280000300800 */
[----:B------:R-:W4:Y:S01]  /*af70*/  LDL.LU R0, [R1+0x2e4] ;  /* 0x0002e40001007983 */ /* 0x000f220000300800 */
[----:B------:R-:W-:-:S05]  /*af80*/  FADD R140, R28, R140 ;  /* 0x0000008c1c8c7221 */ /* 0x000fca0000000000 */
[----:B------:R0:W-:Y:S04]  /*af90*/  STL [R1+0x26c], R140 ;  /* 0x00026c8c01007387 */ /* 0x0001e80000100800 */
[----:B0-----:R-:W4:Y:S01]  /*afa0*/  LDL.LU R140, [R1+0x49c] ;  /* 0x00049c00018c7983 */ /* 0x001f220000300800 */
[----:B------:R-:W-:-:S03]  /*afb0*/  FADD R141, R29, R141 ;  /* 0x0000008d1d8d7221 */ /* 0x000fc60000000000 */
[----:B------:R-:W4:Y:S04]  /*afc0*/  LDL.LU R28, [R1+0x2c4] ;  /* 0x0002c400011c7983 */ /* 0x000f280000300800 */
        /* <DEDUP_REMOVED lines=15> */
[----:B------:R-:W4:Y:S01]  /*b0c0*/  LDL.LU R32, [R1+0x2b4] ;  /* 0x0002b40001207983 */ /* 0x000f220000300800 */
[----:B--2---:R-:W-:-:S03]  /*b0d0*/  FADD R146, R34, R146 ;  /* 0x0000009222927221 */ /* 0x004fc60000000000 */
[----:B------:R0:W-:Y:S04]  /*b0e0*/  STL [R1+0x280], R145 ;  /* 0x0002809101007387 */ /* 0x0001e80000100800 */
[----:B0-----:R-:W2:Y:S01]  /*b0f0*/  LDL.LU R145, [R1+0x488] ;  /* 0x0004880001917983 */ /* 0x001ea20000300800 */
[----:B------:R-:W-:-:S03]  /*b100*/  FADD R147, R35, R147 ;  /* 0x0000009323937221 */ /* 0x000fc60000000000 */
[----:B------:R-:W2:Y:S01]  /*b110*/  LDL.LU R33, [R1+0x2b0] ;  /* 0x0002b00001217983 */ /* 0x000ea20000300800 */
[----:B------:R-:W-:-:S03]  /*b120*/  FADD R148, R36, R148 ;  /* 0x0000009424947221 */ /* 0x000fc60000000000 */
[----:B------:R0:W-:Y:S01]  /*b130*/  STL [R1+0x284], R146 ;  /* 0x0002849201007387 */ /* 0x0001e20000100800 */
[----:B------:R-:W-:-:S03]  /*b140*/  FADD R149, R37, R149 ;  /* 0x0000009525957221 */ /* 0x000fc60000000000 */
[----:B0-----:R-:W2:Y:S04]  /*b150*/  LDL.LU R146, [R1+0x484] ;  /* 0x0004840001927983 */ /* 0x001ea80000300800 */
[----:B------:R-:W2:Y:S04]  /*b160*/  LDL.LU R34, [R1+0x2ac] ;  /* 0x0002ac0001227983 */ /* 0x000ea80000300800 */
[----:B------:R0:W-:Y:S01]  /*b170*/  STL [R1+0x288], R147 ;  /* 0x0002889301007387 */ /* 0x0001e20000100800 */
[----:B------:R-:W-:-:S03]  /*b180*/  FADD R150, R38, R150 ;  /* 0x0000009626967221 */ /* 0x000fc60000000000 */
[----:B0-----:R-:W2:Y:S04]  /*b190*/  LDL.LU R147, [R1+0x480] ;  /* 0x0004800001937983 */ /* 0x001ea80000300800 */
[----:B------:R-:W2:Y:S04]  /*b1a0*/  LDL.LU R35, [R1+0x2a8] ;  /* 0x0002a80001237983 */ /* 0x000ea80000300800 */
[----:B------:R0:W-:Y:S04]  /*b1b0*/  STL [R1+0x28c], R148 ;  /* 0x00028c9401007387 */ /* 0x0001e80000100800 */
[----:B0-----:R-:W2:Y:S04]  /*b1c0*/  LDL.LU R148, [R1+0x47c] ;  /* 0x00047c0001947983 */ /* 0x001ea80000300800 */
[----:B------:R-:W2:Y:S04]  /*b1d0*/  LDL.LU R36, [R1+0x2a4] ;  /* 0x0002a40001247983 */ /* 0x000ea80000300800 */
[----:B------:R0:W-:Y:S04]  /*b1e0*/  STL [R1+0x290], R149 ;  /* 0x0002909501007387 */ /* 0x0001e80000100800 */
[----:B0-----:R-:W2:Y:S04]  /*b1f0*/  LDL.LU R149, [R1+0x478] ;  /* 0x0004780001957983 */ /* 0x001ea80000300800 */
[----:B------:R-:W2:Y:S04]  /*b200*/  LDL.LU R37, [R1+0x2a0] ;  /* 0x0002a00001257983 */ /* 0x000ea80000300800 */
[----:B------:R0:W-:Y:S04]  /*b210*/  STL [R1+0x294], R150 ;  /* 0x0002949601007387 */ /* 0x0001e80000100800 */
[----:B0-----:R-:W2:Y:S04]  /*b220*/  LDL.LU R150, [R1+0x474] ;  /* 0x0004740001967983 */ /* 0x001ea80000300800 */
[----:B------:R-:W2:Y:S01]  /*b230*/  LDL.LU R38, [R1+0x29c] ;  /* 0x00029c0001267983 */ /* 0x000ea20000300800 */
[----:B---3--:R-:W-:-:S05]  /*b240*/  FADD R151, R39, R151 ;  /* 0x0000009727977221 */ /* 0x008fca0000000000 */
[----:B------:R0:W-:Y:S01]  /*b250*/  STL [R1+0x298], R151 ;  /* 0x0002989701007387 */ /* 0x0001e20000100800 */
[----:B-----5:R-:W-:Y:S01]  /*b260*/  FADD R27, R51, R27 ;  /* 0x0000001b331b7221 */ /* 0x020fe20000000000 */
[----:B------:R-:W-:Y:S02]  /*b270*/  FADD R26, R52, R26 ;  /* 0x0000001a341a7221 */ /* 0x000fe40000000000 */
[----:B0-----:R-:W3:Y:S01]  /*b280*/  LDL.LU R151, [R1+0x470] ;  /* 0x0004700001977983 */ /* 0x001ee20000300800 */
[----:B------:R-:W-:Y:S01]  /*b290*/  FADD R25, R53, R25 ;  /* 0x0000001935197221 */ /* 0x000fe20000000000 */
[----:B------:R-:W-:Y:S01]  /*b2a0*/  FADD R24, R54, R24 ;  /* 0x0000001836187221 */ /* 0x000fe20000000000 */
[----:B------:R-:W-:Y:S01]  /*b2b0*/  FADD R4, R55, R4 ;  /* 0x0000000437047221 */ /* 0x000fe20000000000 */
[----:B------:R-:W-:Y:S01]  /*b2c0*/  FADD R3, R56, R3 ;  /* 0x0000000338037221 */ /* 0x000fe20000000000 */
[----:B----4-:R-:W-:Y:S01]  /*b2d0*/  FADD R2, R57, R2 ;  /* 0x0000000239027221 */ /* 0x010fe20000000000 */
[----:B------:R-:W-:Y:S01]  /*b2e0*/  FADD R0, R58, R0 ;  /* 0x000000003a007221 */ /* 0x000fe20000000000 */
[----:B------:R-:W-:Y:S01]  /*b2f0*/  FADD R28, R50, R28 ;  /* 0x0000001c321c7221 */ /* 0x000fe20000000000 */
[----:B------:R-:W-:Y:S01]  /*b300*/  FADD R29, R49, R29 ;  /* 0x0000001d311d7221 */ /* 0x000fe20000000000 */
[----:B------:R-:W-:Y:S01]  /*b310*/  FADD R30, R48, R30 ;  /* 0x0000001e301e7221 */ /* 0x000fe20000000000 */
[----:B------:R-:W-:Y:S01]  /*b320*/  FADD R31, R47, R31 ;  /* 0x0000001f2f1f7221 */ /* 0x000fe20000000000 */
[----:B------:R-:W-:Y:S01]  /*b330*/  FADD R32, R46, R32 ;  /* 0x000000202e207221 */ /* 0x000fe20000000000 */
[----:B--2---:R-:W-:Y:S01]  /*b340*/  FADD R33, R45, R33 ;  /* 0x000000212d217221 */ /* 0x004fe20000000000 */
[----:B------:R-:W-:Y:S01]  /*b350*/  FADD R34, R44, R34 ;  /* 0x000000222c227221 */ /* 0x000fe20000000000 */
[----:B------:R-:W-:Y:S01]  /*b360*/  FADD R35, R43, R35 ;  /* 0x000000232b237221 */ /* 0x000fe20000000000 */
[----:B------:R-:W-:Y:S01]  /*b370*/  FADD R36, R42, R36 ;  /* 0x000000242a247221 */ /* 0x000fe20000000000 */
[----:B------:R-:W-:Y:S01]  /*b380*/  FADD R37, R41, R37 ;  /* 0x0000002529257221 */ /* 0x000fe20000000000 */
[----:B------:R-:W-:-:S05]  /*b390*/  FADD R38, R40, R38 ;  /* 0x0000002628267221 */ /* 0x000fca0000000000 */
[----:B------:R0:W-:Y:S04]  /*b3a0*/  STL [R1+0x29c], R38 ;  /* 0x00029c2601007387 */ /* 0x0001e80000100800 */
        /* <DEDUP_REMOVED lines=15> */
[----:B------:R-:W3:Y:S04]  /*b4a0*/  LDL.LU R50, [R1+0x2e8] ;  /* 0x0002e80001327983 */ /* 0x000ee80000300800 */
[----:B------:R3:W-:Y:S04]  /*b4b0*/  STL [R1+0x2dc], R3 ;  /* 0x0002dc0301007387 */ /* 0x0007e80000100800 */
[----:B------:R-:W3:Y:S04]  /*b4c0*/  LDL.LU R49, [R1+0x2ec] ;  /* 0x0002ec0001317983 */ /* 0x000ee80000300800 */
[----:B------:R3:W-:Y:S04]  /*b4d0*/  STL [R1+0x2e0], R2 ;  /* 0x0002e00201007387 */ /* 0x0007e80000100800 */
[----:B------:R-:W3:Y:S04]  /*b4e0*/  LDL.LU R48, [R1+0x2f0] ;  /* 0x0002f00001307983 */ /* 0x000ee80000300800 */
[----:B------:R3:W-:Y:S04]  /*b4f0*/  STL [R1+0x2e4], R0 ;  /* 0x0002e40001007387 */ /* 0x0007e80000100800 */
[----:B------:R-:W3:Y:S04]  /*b500*/  LDL.LU R47, [R1+0x2f4] ;  /* 0x0002f400012f7983 */ /* 0x000ee80000300800 */
        /* <DEDUP_REMOVED lines=8> */
[----:B0-----:R-:W3:Y:S04]  /*b590*/  LDL.LU R38, [R1+0x318] ;  /* 0x0003180001267983 */ /* 0x001ee80000300800 */
[----:B-1----:R-:W3:Y:S04]  /*b5a0*/  LDL.LU R37, [R1+0x31c] ;  /* 0x00031c0001257983 */ /* 0x002ee80000300800 */
[----:B--2---:R-:W2:Y:S04]  /*b5b0*/  LDL.LU R36, [R1+0x320] ;  /* 0x0003200001247983 */ /* 0x004ea80000300800 */
[----:B----4-:R-:W4:Y:S04]  /*b5c0*/  LDL.LU R35, [R1+0x324] ;  /* 0x0003240001237983 */ /* 0x010f280000300800 */
[----:B-----5:R-:W5:Y:S04]  /*b5d0*/  LDL.LU R34, [R1+0x328] ;  /* 0x0003280001227983 */ /* 0x020f680000300800 */
[----:B---3--:R-:W3:Y:S04]  /*b5e0*/  LDL.LU R33, [R1+0x32c] ;  /* 0x00032c0001217983 */ /* 0x008ee80000300800 */
        /* <DEDUP_REMOVED lines=12> */
[----:B------:R-:W3:Y:S01]  /*b6b0*/  LDL.LU R0, [R1+0x360] ;  /* 0x0003600001007983 */ /* 0x000ee20000300800 */
[----:B------:R-:W-:Y:S01]  /*b6c0*/  FADD R50, R59, R50 ;  /* 0x000000323b327221 */ /* 0x000fe20000000000 */
[----:B------:R-:W-:-:S04]  /*b6d0*/  FADD R49, R60, R49 ;  /* 0x000000313c317221 */ /* 0x000fc80000000000 */
        /* <DEDUP_REMOVED lines=25> */
[----:B--2---:R-:W-:-:S03]  /*b870*/  FADD R36, R73, R36 ;  /* 0x0000002449247221 */ /* 0x004fc60000000000 */
[----:B------:R2:W-:Y:S01]  /*b880*/  STL [R1+0x31c], R37 ;  /* 0x00031c2501007387 */ /* 0x0005e20000100800 */
[----:B----4-:R-:W-:-:S03]  /*b890*/  FADD R35, R74, R35 ;  /* 0x000000234a237221 */ /* 0x010fc60000000000 */
[----:B------:R4:W-:Y:S01]  /*b8a0*/  STL [R1+0x320], R36 ;  /* 0x0003202401007387 */ /* 0x0009e20000100800 */
[----:B-----5:R-:W-:-:S03]  /*b8b0*/  FADD R34, R75, R34 ;  /* 0x000000224b227221 */ /* 0x020fc60000000000 */
[----:B------:R5:W-:Y:S01]  /*b8c0*/  STL [R1+0x324], R35 ;  /* 0x0003242301007387 */ /* 0x000be20000100800 */
[----:B---3--:R-:W-:-:S03]  /*b8d0*/  FADD R33, R76, R33 ;  /* 0x000000214c217221 */ /* 0x008fc60000000000 */
        /* <DEDUP_REMOVED lines=24> */
[----:B0-----:R-:W3:Y:S01]  /*ba60*/  LDL.LU R50, [R1+0x364] ;  /* 0x0003640001327983 */ /* 0x001ee20000300800 */
[----:B------:R-:W-:-:S03]  /*ba70*/  FADD R0, R89, R0 ;  /* 0x0000000059007221 */ /* 0x000fc60000000000 */
[----:B------:R0:W-:Y:S04]  /*ba80*/  STL [R1+0x358], R3 ;  /* 0x0003580301007387 */ /* 0x0001e80000100800 */
[----:B-1----:R-:W3:Y:S04]  /*ba90*/  LDL.LU R49, [R1+0x368] ;  /* 0x0003680001317983 */ /* 0x002ee80000300800 */
        /* <DEDUP_REMOVED lines=181> */
[----:B------:R-:W-:Y:S01]  /*c5f0*/  FADD R2, R150, R2 ;  /* 0x0000000296027221 */ /* 0x000fe20000000000 */
[----:B------:R-:W-:-:S05]  /*c600*/  FADD R0, R151, R0 ;  /* 0x0000000097007221 */ /* 0x000fca0000000000 */
[----:B------:R0:W-:Y:S04]  /*c610*/  STL [R1+0x458], R0 ;  /* 0x0004580001007387 */ /* 0x0001e80000100800 */
[----:B------:R0:W-:Y:S04]  /*c620*/  STL [R1+0x450], R3 ;  /* 0x0004500301007387 */ /* 0x0001e80000100800 */
[----:B------:R0:W-:Y:S02]  /*c630*/  STL [R1+0x454], R2 ;  /* 0x0004540201007387 */ /* 0x0001e40000100800 */
.L_x_23:
[----:B0-----:R-:W3:Y:S01]  /*c640*/  LDL.LU R25, [R1+0x46c] ;  /* 0x00046c0001197983 */ /* 0x001ee20000300800 */
[----:B------:R-:W0:Y:S01]  /*c650*/  LDC R3, c[0x0][0x288] ;  /* 0x0000a200ff037b82 */ /* 0x000e220000000800 */
[----:B------:R-:W4:Y:S01]  /*c660*/  S2R R4, SR_TID.X ;  /* 0x0000000000047919 */ /* 0x000f220000002100 */
[----:B--2---:R-:W2:Y:S01]  /*c670*/  S2R R2, SR_TID.X ;  /* 0x0000000000027919 */ /* 0x004ea20000002100 */
[----:B------:R-:W-:Y:S02]  /*c680*/  UIADD3 UR5, UR12, UR5, URZ ;  /* 0x000000050c057290 */ /* 0x000fe4000fffe03f */
[----:B------:R-:W-:Y:S01]  /*c690*/  USHF.R.S32.HI UR8, URZ, 0x1f, UR14 ;  /* 0x0000001f3f087899 */ /* 0x000fe2000801140e */
[----:B------:R-:W5:Y:S01]  /*c6a0*/  LDL R24, [R1+0x468] ;  /* 0x0004680001187983 */ /* 0x000f620000100800 */
[----:B------:R-:W-:Y:S01]  /*c6b0*/  USHF.R.U32.HI UR6, URZ, 0x3, UR5 ;  /* 0x000000033f067899 */ /* 0x000fe20008011605 */
[----:B------:R-:W-:Y:S01]  /*c6c0*/  ULDC UR15, c[0x0][0x284] ;  /* 0x0000a100000f7ab9 */ /* 0x000fe20000000800 */
[----:B------:R-:W-:-:S02]  /*c6d0*/  ULDC.64 UR10, c[0x0][0x6d0] ;  /* 0x0001b400000a7ab9 */ /* 0x000fc40000000a00 */
[----:B------:R-:W-:Y:S01]  /*c6e0*/  ULOP3.LUT UR6, UR6, 0x1, URZ, 0xc0, !UPT ;  /* 0x0000000106067892 */ /* 0x000fe2000f8ec03f */
[----:B------:R-:W-:Y:S01]  /*c6f0*/  IMAD.U32 R36, RZ, RZ, UR10 ;  /* 0x0000000aff247e24 */ /* 0x000fe2000f8e00ff */
[----:B------:R-:W-:Y:S02]  /*c700*/  UISETP.GT.U32.AND UP0, UPT, UR5, 0x7, UPT ;  /* 0x000000070500788c */ /* 0x000fe4000bf04070 */
[----:B------:R-:W-:Y:S02]  /*c710*/  UISETP.NE.U32.AND UP1, UPT, UR6, 0x1, UPT ;  /* 0x000000010600788c */ /* 0x000fe4000bf25070 */
[----:B------:R-:W-:Y:S02]  /*c720*/  UIMAD UR7, UR8, UR10, URZ ;  /* 0x0000000a080772a4 */ /* 0x000fe4000f8e023f */
[----:B------:R-:W-:Y:S02]  /*c730*/  UISETP.LT.U32.AND UP0, UPT, UR12, 0x8, UP0 ;  /* 0x000000080c00788c */ /* 0x000fe40008701070 */
[----:B------:R-:W-:-:S02]  /*c740*/  UISETP.GT.U32.AND UP1, UPT, UR12, 0x7, !UP1 ;  /* 0x000000070c00788c */ /* 0x000fc4000cf24070 */
[----:B------:R-:W-:Y:S02]  /*c750*/  UIMAD UR7, UR14, UR11, UR7 ;  /* 0x0000000b0e0772a4 */ /* 0x000fe4000f8e0207 */
[----:B------:R-:W-:Y:S02]  /*c760*/  USEL UR9, URZ, 0x1, !UP0 ;  /* 0x000000013f097887 */ /* 0x000fe4000c000000 */
[----:B------:R-:W-:Y:S02]  /*c770*/  USEL UR6, URZ, 0x1, !UP1 ;  /* 0x000000013f067887 */ /* 0x000fe4000c800000 */
[----:B------:R-:W-:Y:S01]  /*c780*/  ULOP3.LUT UR5, UR5, 0x7, URZ, 0xc0, !UPT ;  /* 0x0000000705057892 */ /* 0x000fe2000f8ec03f */
[----:B----4-:R-:W-:Y:S01]  /*c790*/  LOP3.LUT R51, R4, 0x60, RZ, 0xc0, !PT ;  /* 0x0000006004337812 */ /* 0x010fe200078ec0ff */
[----:B------:R-:W-:Y:S01]  /*c7a0*/  ULOP3.LUT UR4, UR6, UR4, UR9, 0x96, !UPT ;  /* 0x0000000406047292 */ /* 0x000fe2000f8e9609 */
[----:B------:R-:W-:Y:S02]  /*c7b0*/  SHF.R.U32.HI R0, RZ, 0x2, R4 ;  /* 0x00000002ff007819 */ /* 0x000fe40000011604 */
[----:B------:R-:W-:-:S02]  /*c7c0*/  SHF.R.U32.HI R51, RZ, 0x5, R51 ;  /* 0x00000005ff337819 */ /* 0x000fc40000011633 */
[----:B------:R-:W-:Y:S02]  /*c7d0*/  LOP3.LUT R0, R0, 0x7, RZ, 0xc0, !PT ;  /* 0x0000000700007812 */ /* 0x000fe400078ec0ff */
[C---:B------:R-:W-:Y:S02]  /*c7e0*/  SHF.L.U32 R34, R51.reuse, 0x4, RZ ;  /* 0x0000000433227819 */ /* 0x040fe400000006ff */
[----:B--2---:R-:W-:Y:S01]  /*c7f0*/  SHF.R.U32.HI R2, RZ, 0x7, R2 ;  /* 0x00000007ff027819 */ /* 0x004fe20000011602 */
[--C-:B------:R-:W-:Y:S01]  /*c800*/  IMAD R51, R51, -0x10, -R0.reuse ;  /* 0xfffffff033337824 */ /* 0x100fe200078e0a00 */
[----:B------:R-:W-:Y:S02]  /*c810*/  LOP3.LUT R34, R34, 0xfffffff0, R0, 0xe2, !PT ;  /* 0xfffffff022227812 */ /* 0x000fe400078ee200 */
[----:B------:R-:W-:Y:S02]  /*c820*/  LOP3.LUT R0, R2, 0x1, RZ, 0xc0, !PT ;  /* 0x0000000102007812 */ /* 0x000fe400078ec0ff */
[----:B------:R-:W-:-:S03]  /*c830*/  SHF.R.U32.HI R2, RZ, 0x1, R4 ;  /* 0x00000001ff027819 */ /* 0x000fc60000011604 */
[----:B------:R-:W-:Y:S01]  /*c840*/  IMAD R51, R0, -0x40, R51 ;  /* 0xffffffc000337824 */ /* 0x000fe200078e0233 */
[----:B------:R-:W-:Y:S02]  /*c850*/  LOP3.LUT R0, R4, 0x3, RZ, 0xc0, !PT ;  /* 0x0000000304007812 */ /* 0x000fe400078ec0ff */
[----:B------:R-:W-:-:S03]  /*c860*/  LOP3.LUT R34, R34, 0x40, R2, 0xf8, !PT ;  /* 0x0000004022227812 */ /* 0x000fc600078ef802 */
[----:B0-----:R-:W-:Y:S01]  /*c870*/  IMAD R0, R0, -0x2, R3 ;  /* 0xfffffffe00007824 */ /* 0x001fe200078e0203 */
[----:B---3--:R-:W-:-:S04]  /*c880*/  SHF.L.U32 R2, R25, 0x8, RZ ;  /* 0x0000000819027819 */ /* 0x008fc800000006ff */
[----:B------:R-:W-:Y:S02]  /*c890*/  LOP3.LUT R34, R34, R2, RZ, 0xfc, !PT ;  /* 0x0000000222227212 */ /* 0x000fe400078efcff */
[----:B------:R-:W-:Y:S02]  /*c8a0*/  IADD3 R51, -R2, UR15, R51 ;  /* 0x0000000f02337c10 */ /* 0x000fe4000fffe133 */
[--C-:B------:R-:W-:Y:S01]  /*c8b0*/  SHF.R.S32.HI R35, RZ, 0x1f, R34.reuse ;  /* 0x0000001fff237819 */ /* 0x100fe20000011422 */
[----:B-----5:R-:W-:Y:S02]  /*c8c0*/  IMAD.SHL.U32 R50, R24, 0x100, RZ ;  /* 0x0000010018327824 */ /* 0x020fe400078e00ff */
[----:B------:R-:W-:-:S03]  /*c8d0*/  IMAD.WIDE.U32 R36, R36, UR14, R34 ;  /* 0x0000000e24247c25 */ /* 0x000fc6000f8e0022 */
[----:B------:R-:W-:Y:S01]  /*c8e0*/  ISETP.GE.AND P0, PT, R50, R3, PT ;  /* 0x000000033200720c */ /* 0x000fe20003f06270 */
[----:B------:R-:W-:Y:S01]  /*c8f0*/  IMAD.IADD R50, R0, 0x1, -R50 ;  /* 0x0000000100327824 */ /* 0x000fe200078e0a32 */
[----:B------:R-:W-:Y:S02]  /*c900*/  MOV R0, 0xffffffff ;  /* 0xffffffff00007802 */ /* 0x000fe40000000f00 */
[----:B------:R-:W-:Y:S02]  /*c910*/  ISETP.GE.OR P0, PT, R2, UR15, P0 ;  /* 0x0000000f02007c0c */ /* 0x000fe40008706670 */
[----:B------:R-:W-:Y:S01]  /*c920*/  IADD3 R37, R37, UR7, RZ ;  /* 0x0000000725257c10 */ /* 0x000fe2000fffe0ff */
[----:B------:R0:W-:Y:S10]  /*c930*/  STL [R1+0x4], R0 ;  /* 0x0000040001007387 */ /* 0x0001f40000100800 */
[----:B0-----:R-:W-:Y:S05]  /*c940*/  @P0 BRA `(.L_x_24) ;  /* 0x0000011c00500947 */ /* 0x001fea0003800000 */
[----:B------:R-:W0:Y:S01]  /*c950*/  LDC.64 R32, c[0x0][0x6c8] ;  /* 0x0001b200ff207b82 */ /* 0x000e220000000a00 */
[----:B------:R-:W-:Y:S01]  /*c960*/  IMAD.WIDE R24, R24, 0x100, RZ ;  /* 0x0000010018187825 */ /* 0x000fe200078e02ff */
[----:B------:R-:W-:Y:S01]  /*c970*/  FSETP.NEU.AND P1, PT, RZ, UR22, PT ;  /* 0x00000016ff007c0b */ /* 0x000fe2000bf2d000 */
[----:B------:R-:W-:Y:S01]  /*c980*/  BSSY B0, `(.L_x_24) ;  /* 0x00011d0000007945 */ /* 0x000fe20003800000 */
[----:B------:R-:W-:Y:S01]  /*c990*/  ISETP.GT.AND P2, PT, R51, RZ, PT ;  /* 0x000000ff3300720c */ /* 0x000fe20003f44270 */
[----:B------:R-:W-:-:S03]  /*c9a0*/  IMAD.SHL.U32 R3, R4, 0x2, RZ ;  /* 0x0000000204037824 */ /* 0x000fc600078e00ff */
[----:B------:R-:W-:Y:S02]  /*c9b0*/  ISETP.GT.AND P0, PT, R50, RZ, P2 ;  /* 0x000000ff3200720c */ /* 0x000fe40001704270 */
[----:B------:R-:W-:Y:S01]  /*c9c0*/  LOP3.LUT R3, R24, 0x6, R3, 0xf8, !PT ;  /* 0x0000000618037812 */ /* 0x000fe200078ef803 */
[----:B0-----:R-:W-:-:S04]  /*c9d0*/  IMAD R0, R25, R32, RZ ;  /* 0x0000002019007224 */ /* 0x001fc800078e02ff */
[----:B------:R-:W-:-:S04]  /*c9e0*/  IMAD.WIDE.U32 R36, R3, R32, R36 ;  /* 0x0000002003247225 */ /* 0x000fc800078e0024 */
[----:B------:R-:W-:-:S05]  /*c9f0*/  IMAD R0, R3, R33, R0 ;  /* 0x0000002103007224 */ /* 0x000fca00078e0200 */
[----:B------:R-:W-:Y:S01]  /*ca00*/  IADD3 R4, R37, R0, RZ ;  /* 0x0000000025047210 */ /* 0x000fe20007ffe0ff */
[----:B------:R-:W-:Y:S06]  /*ca10*/  @!P1 BRA `(.L_x_25) ;  /* 0x000000d000649947 */ /* 0x000fec0003800000 */
[----:B------:R-:W0:Y:S01]  /*ca20*/  LDC.64 R30, c[0x0][0x6b0] ;  /* 0x0001ac00ff1e7b82 */ /* 0x000e220000000a00 */
[----:B------:R-:W-:Y:S01]  /*ca30*/  ULDC.64 UR10, c[0x0][0x6b8] ;  /* 0x0001ae00000a7ab9 */ /* 0x000fe20000000a00 */
[----:B------:R-:W-:Y:S01]  /*ca40*/  ULDC.64 UR18, c[0x0][0x6c0] ;  /* 0x0001b00000127ab9 */ /* 0x000fe20000000a00 */
[----:B------:R-:W-:Y:S02]  /*ca50*/  UIMAD UR6, UR8, UR10, URZ ;  /* 0x0000000a080672a4 */ /* 0x000fe4000f8e023f */
[----:B------:R-:W-:Y:S01]  /*ca60*/  IMAD.U32 R2, RZ, RZ, UR10 ;  /* 0x0000000aff027e24 */ /* 0x000fe2000f8e00ff */
[----:B------:R-:W-:Y:S01]  /*ca70*/  ULDC.64 UR8, c[0x0][0x6a8] ;  /* 0x0001aa0000087ab9 */ /* 0x000fe20000000a00 */
[----:B------:R-:W-:Y:S02]  /*ca80*/  UIMAD UR6, UR14, UR11, UR6 ;  /* 0x0000000b0e0672a4 */ /* 0x000fe4000f8e0206 */
[----:B------:R-:W-:Y:S01]  /*ca90*/  IMAD.WIDE.U32 R28, R2, UR14, R34 ;  /* 0x0000000e021c7c25 */ /* 0x000fe2000f8e0022 */
[----:B------:R-:W2:Y:S03]  /*caa0*/  LDC.64 R46, c[0x0][0x6b0] ;  /* 0x0001ac00ff2e7b82 */ /* 0x000ea60000000a00 */
[----:B------:R-:W-:Y:S01]  /*cab0*/  IMAD.MOV.U32 R26, RZ, RZ, R28 ;  /* 0x000000ffff1a7224 */ /* 0x000fe200078e001c */
[----:B------:R-:W-:Y:S01]  /*cac0*/  IADD3 R27, R29, UR6, RZ ;  /* 0x000000061d1b7c10 */ /* 0x000fe2000fffe0ff */
[----:B0-----:R-:W-:-:S02]  /*cad0*/  IMAD R0, R25, R30, RZ ;  /* 0x0000001e19007224 */ /* 0x001fc400078e02ff */
[----:B------:R-:W-:-:S04]  /*cae0*/  IMAD.WIDE.U32 R24, R3, R30, R26 ;  /* 0x0000001e03187225 */ /* 0x000fc800078e001a */
[----:B------:R-:W-:Y:S01]  /*caf0*/  IMAD R0, R3, R31, R0 ;  /* 0x0000001f03007224 */ /* 0x000fe200078e0200 */
[----:B------:R-:W-:-:S04]  /*cb00*/  LEA R38, P1, R24, UR8, 0x2 ;  /* 0x0000000818267c11 */ /* 0x000fc8000f8210ff */
[----:B------:R-:W-:-:S04]  /*cb10*/  IADD3 R25, R25, R0, RZ ;  /* 0x0000000019197210 */ /* 0x000fc80007ffe0ff */
[----:B------:R-:W-:-:S05]  /*cb20*/  LEA.HI.X R39, R24, UR9, R25, 0x2, P1 ;  /* 0x0000000918277c11 */ /* 0x000fca00088f1419 */
[----:B------:R-:W3:Y:S01]  /*cb30*/  @P0 LDG.E.LTC128B R44, desc[UR16][R38.64] ;  /* 0x00000010262c0981 */ /* 0x000ee2000c1e1920 */
[----:B------:R-:W-:Y:S02]  /*cb40*/  LEA R24, P1, R36, UR18, 0x2 ;  /* 0x0000001224187c11 */ /* 0x000fe4000f8210ff */
[----:B------:R-:W-:Y:S02]  /*cb50*/  ISETP.GT.AND P3, PT, R50, 0x1, P2 ;  /* 0x000000013200780c */ /* 0x000fe40001764270 */
[----:B------:R-:W-:Y:S01]  /*cb60*/  LEA.HI.X R25, R36, UR19, R4, 0x2, P1 ;  /* 0x0000001324197c11 */ /* 0x000fe200088f1404 */
[----:B--2---:R-:W-:-:S04]  /*cb70*/  IMAD.WIDE.U32 R36, R3, R30, R46 ;  /* 0x0000001e03247225 */ /* 0x004fc800078e002e */
[----:B------:R-:W-:Y:S02]  /*cb80*/  IMAD.IADD R45, R0, 0x1, R37 ;  /* 0x00000001002d7824 */ /* 0x000fe400078e0225 */
[----:B---3--:R-:W-:-:S04]  /*cb90*/  FMUL R38, R44, UR22 ;  /* 0x000000162c267c20 */ /* 0x008fc80008400000 */
[----:B------:R-:W-:Y:S01]  /*cba0*/  FFMA R38, R5, UR21, R38 ;  /* 0x0000001505267c23 */ /* 0x000fe20008000026 */
[----:B------:R-:W-:-:S04]  /*cbb0*/  IADD3 R5, P1, R28, R36, RZ ;  /* 0x000000241c057210 */ /* 0x000fc80007f3e0ff */
[----:B------:R-:W-:Y:S01]  /*cbc0*/  IADD3.X R39, R45, R27, RZ, P1, !PT ;  /* 0x0000001b2d277210 */ /* 0x000fe20000ffe4ff */
[----:B------:R0:W-:Y:S01]  /*cbd0*/  @P0 STG.E desc[UR16][R24.64], R38 ;  /* 0x0000002618000986 */ /* 0x0001e2000c101910 */
[----:B------:R-:W-:-:S04]  /*cbe0*/  LEA R4, P1, R5, UR8, 0x2 ;  /* 0x0000000805047c11 */ /* 0x000fc8000f8210ff */
[----:B------:R-:W-:-:S05]  /*cbf0*/  LEA.HI.X R5, R5, UR9, R39, 0x2, P1 ;  /* 0x0000000905057c11 */ /* 0x000fca00088f1427 */
[----:B------:R2:W0:Y:S01]  /*cc00*/  @P3 LDG.E.LTC128B R44, desc[UR16][R4.64] ;  /* 0x00000010042c3981 */ /* 0x000422000c1e1920 */
[----:B------:R-:W-:Y:S01]  /*cc10*/  BSSY B1, `(.L_x_26) ;  /* 0x0000017000017945 */ /* 0x000fe20003800000 */
[C---:B--2---:R-:W-:Y:S02]  /*cc20*/  LEA R4, P0, R32.reuse, R24, 0x2 ;  /* 0x0000001820047211 */ /* 0x044fe400078010ff */
[----:B------:R-:W-:-:S05]  /*cc30*/  SHF.L.U64.HI R5, R32, 0x2, R33 ;  /* 0x0000000220057819 */ /* 0x000fca0000010221 */
[----:B------:R-:W-:Y:S02]  /*cc40*/  IMAD.X R5, R5, 0x1, R25, P0 ;  /* 0x0000000105057824 */ /* 0x000fe400000e0619 */
[----:B0-----:R-:W-:-:S04]  /*cc50*/  FMUL R38, R44, UR22 ;  /* 0x000000162c267c20 */ /* 0x001fc80008400000 */
[----:B------:R-:W-:-:S05]  /*cc60*/  FFMA R38, R6, UR21, R38 ;  /* 0x0000001506267c23 */ /* 0x000fca0008000026 */
[----:B------:R0:W-:Y:S02]  /*cc70*/  @P3 STG.E desc[UR16][R4.64], R38 ;  /* 0x0000002604003986 */ /* 0x0001e4000c101910 */
[----:B0-----:R-:W-:-:S05]  /*cc80*/  IMAD.WIDE.U32 R38, R3, R30, R34 ;  /* 0x0000001e03267225 */ /* 0x001fca00078e0022 */
[----:B------:R-:W-:-:S03]  /*cc90*/  IADD3 R39, R0, R39, RZ ;  /* 0x0000002700277210 */ /* 0x000fc60007ffe0ff */
[----:B------:R-:W-:-:S04]  /*cca0*/  IMAD.WIDE.U32 R38, R2, UR14, R38 ;  /* 0x0000000e02267c25 */ /* 0x000fc8000f8e0026 */
[----:B------:R-:W-:Y:S01]  /*ccb0*/  VIADD R6, R39, UR6 ;  /* 0x0000000627067c36 */ /* 0x000fe20008000000 */
[----:B------:R-:W-:-:S04]  /*ccc0*/  LEA R40, P0, R38, UR8, 0x2 ;  /* 0x0000000826287c11 */ /* 0x000fc8000f8010ff */
[----:B------:R-:W-:Y:S02]  /*ccd0*/  LEA.HI.X R41, R38, UR9, R6, 0x2, P0 ;  /* 0x0000000926297c11 */ /* 0x000fe400080f1406 */
[----:B------:R-:W-:-:S04]  /*cce0*/  IADD3 R42, P0, R34, R36, RZ ;  /* 0x00000024222a7210 */ /* 0x000fc80007f1e0ff */
[----:B------:R-:W-:Y:S02]  /*ccf0*/  IADD3.X R43, R35, R45, RZ, P0, !PT ;  /* 0x0000002d232b7210 */ /* 0x000fe400007fe4ff */
[----:B------:R-:W-:Y:S01]  /*cd00*/  ISETP.GT.AND P0, PT, R51, 0x8, PT ;  /* 0x000000083300780c */ /* 0x000fe20003f04270 */
[----:B------:R-:W-:-:S03]  /*cd10*/  IMAD.WIDE.U32 R42, R2, UR14, R42 ;  /* 0x0000000e022a7c25 */ /* 0x000fc6000f8e002a */
[----:B------:R-:W-:Y:S01]  /*cd20*/  ISETP.GT.AND P5, PT, R50, RZ, P0 ;  /* 0x000000ff3200720c */ /* 0x000fe200007a4270 */
[----:B------:R-:W-:Y:S01]  /*cd30*/  VIADD R6, R43, UR6 ;  /* 0x000000062b067c36 */ /* 0x000fe20008000000 */
[----:B------:R-:W-:-:S04]  /*cd40*/  LEA R38, P1, R42, UR8, 0x2 ;  /* 0x000000082a267c11 */ /* 0x000fc8000f8210ff */
[----:B------:R-:W-:-:S07]  /*cd50*/  LEA.HI.X R39, R42, UR9, R6, 0x2, P1 ;  /* 0x000000092a277c11 */ /* 0x000fce00088f1406 */
[----:B------:R-:W-:Y:S05]  /*cd60*/  @!P5 BRA `(.L_x_27) ;  /* 0x000000000004d947 */ /* 0x000fea0003800000 */
[----:B------:R0:W5:Y:S02]  /*cd70*/  LDG.E.LTC128B R44, desc[UR16][R40.64+0x20] ;  /* 0x00002010282c7981 */ /* 0x000164000c1e1920 */
.L_x_27:
[----:B------:R-:W-:Y:S05]  /*cd80*/  BSYNC B1 ;  /* 0x0000000000017941 */ /* 0x000fea0003800000 */
.L_x_26:
[----:B-----5:R-:W-:Y:S01]  /*cd90*/  FMUL R37, R44, UR22 ;  /* 0x000000162c257c20 */ /* 0x020fe20008400000 */
[----:B------:R-:W-:Y:S01]  /*cda0*/  ISETP.GT.AND P3, PT, R50, 0x1, P0 ;  /* 0x000000013200780c */ /* 0x000fe20000764270 */
[----:B------:R-:W-:Y:S01]  /*cdb0*/  BSSY B1, `(.L_x_28) ;  /* 0x0000007000017945 */ /* 0x000fe20003800000 */
[----:B------:R-:W-:Y:S01]  /*cdc0*/  MOV R6, R36 ;  /* 0x0000002400067202 */ /* 0x000fe20000000f00 */
[----:B------:R-:W-:Y:S01]  /*cdd0*/  FFMA R37, R7, UR21, R37 ;  /* 0x0000001507257c23 */ /* 0x000fe20008000025 */
[----:B------:R-:W-:-:S04]  /*cde0*/  IMAD.MOV.U32 R7, RZ, RZ, R45 ;  /* 0x000000ffff077224 */ /* 0x000fc800078e002d */
[----:B------:R2:W-:Y:S05]  /*cdf0*/  @P5 STG.E desc[UR16][R24.64+0x20], R37 ;  /* 0x0000202518005986 */ /* 0x0005ea000c101910 */
[----:B------:R-:W-:Y:S05]  /*ce00*/  @!P3 BRA `(.L_x_29) ;  /* 0x000000000004b947 */ /* 0x000fea0003800000 */
[----:B------:R3:W5:Y:S02]  /*ce10*/  LDG.E.LTC128B R44, desc[UR16][R38.64+0x20] ;  /* 0x00002010262c7981 */ /* 0x000764000c1e1920 */
.L_x_29:
[----:B------:R-:W-:Y:S05]  /*ce20*/  BSYNC B1 ;  /* 0x0000000000017941 */ /* 0x000fea0003800000 */
.L_x_28:
[----:B------:R-:W-:-:S04]  /*ce30*/  IMAD.WIDE.U32 R6, R30, 0x7, R6 ;  /* 0x000000071e067825 */ /* 0x000fc800078e0006 */
[----:B-----5:R-:W-:Y:S01]  /*ce40*/  FMUL R36, R44, UR22 ;  /* 0x000000162c247c20 */ /* 0x020fe20008400000 */
[----:B------:R-:W-:Y:S01]  /*ce50*/  ISETP.GT.AND P1, PT, R50, 0x8, P2 ;  /* 0x000000083200780c */ /* 0x000fe20001724270 */
[----:B------:R-:W-:Y:S01]  /*ce60*/  IMAD R52, R31, 0x7, RZ ;  /* 0x000000071f347824 */ /* 0x000fe200078e02ff */
[----:B--2---:R-:W-:Y:S01]  /*ce70*/  IADD3 R37, P5, R28, R6, RZ ;  /* 0x000000061c257210 */ /* 0x004fe20007fbe0ff */
[----:B------:R-:W-:Y:S01]  /*ce80*/  FFMA R8, R8, UR21, R36 ;  /* 0x0000001508087c23 */ /* 0x000fe20008000024 */
[----:B------:R-:W-:Y:S02]  /*ce90*/  MOV R54, R44 ;  /* 0x0000002c00367202 */ /* 0x000fe40000000f00 */
[----:B------:R-:W-:Y:S02]  /*cea0*/  IADD3 R7, R7, R52, RZ ;  /* 0x0000003407077210 */ /* 0x000fe40007ffe0ff */
[----:B------:R2:W-:Y:S03]  /*ceb0*/  @P3 STG.E desc[UR16][R4.64+0x20], R8 ;  /* 0x0000200804003986 */ /* 0x0005e6000c101910 */
[----:B------:R-:W-:Y:S01]  /*cec0*/  IMAD.X R42, R7, 0x1, R27, P5 ;  /* 0x00000001072a7824 */ /* 0x000fe200028e061b */
[----:B------:R-:W-:-:S04]  /*ced0*/  LEA R36, P5, R37, UR8, 0x2 ;  /* 0x0000000825247c11 */ /* 0x000fc8000f8a10ff */
[----:B------:R-:W-:-:S05]  /*cee0*/  LEA.HI.X R37, R37, UR9, R42, 0x2, P5 ;  /* 0x0000000925257c11 */ /* 0x000fca000a8f142a */
[----:B------:R4:W3:Y:S01]  /*cef0*/  @P1 LDG.E.LTC128B R54, desc[UR16][R36.64] ;  /* 0x0000001024361981 */ /* 0x0008e2000c1e1920 */
[----:B------:R-:W-:Y:S01]  /*cf00*/  IADD3 R6, P3, R6, R30, RZ ;  /* 0x0000001e06067210 */ /* 0x000fe20007f7e0ff */
[----:B------:R-:W-:-:S04]  /*cf10*/  IMAD.WIDE.U32 R42, R32, 0x1c, R4 ;  /* 0x0000001c202a7825 */ /* 0x000fc800078e0004 */
[----:B------:R-:W-:Y:S01]  /*cf20*/  IMAD.X R7, R7, 0x1, R31, P3 ;  /* 0x0000000107077824 */ /* 0x000fe200018e061f */
[----:B--2---:R-:W-:Y:S01]  /*cf30*/  IADD3 R8, P3, R6, R28, RZ ;  /* 0x0000001c06087210 */ /* 0x004fe20007f7e0ff */
[----:B------:R-:W-:-:S03]  /*cf40*/  IMAD R53, R33, 0x1c, RZ ;  /* 0x0000001c21357824 */ /* 0x000fc600078e02ff */
[----:B----4-:R-:W-:Y:S02]  /*cf50*/  IADD3.X R37, R7, R27, RZ, P3, !PT ;  /* 0x0000001b07257210 */ /* 0x010fe40001ffe4ff */
[----:B------:R-:W-:-:S04]  /*cf60*/  LEA R36, P3, R8, UR8, 0x2 ;  /* 0x0000000808247c11 */ /* 0x000fc8000f8610ff */
[----:B------:R-:W-:Y:S02]  /*cf70*/  LEA.HI.X R37, R8, UR9, R37, 0x2, P3 ;  /* 0x0000000908257c11 */ /* 0x000fe400098f1425 */
[----:B------:R-:W-:Y:S02]  /*cf80*/  ISETP.GT.AND P3, PT, R50, 0x9, P2 ;  /* 0x000000093200780c */ /* 0x000fe40001764270 */
[----:B------:R-:W-:Y:S01]  /*cf90*/  MOV R8, R42 ;  /* 0x0000002a00087202 */ /* 0x000fe20000000f00 */
[----:B---3--:R-:W-:-:S04]  /*cfa0*/  FMUL R44, R54, UR22 ;  /* 0x00000016362c7c20 */ /* 0x008fc80008400000 */
[----:B------:R-:W-:Y:S01]  /*cfb0*/  FFMA R44, R9, UR21, R44 ;  /* 0x00000015092c7c23 */ /* 0x000fe2000800002c */
[----:B------:R-:W-:-:S05]  /*cfc0*/  IMAD.IADD R9, R43, 0x1, R53 ;  /* 0x000000012b097824 */ /* 0x000fca00078e0235 */
[----:B------:R2:W-:Y:S04]  /*cfd0*/  @P1 STG.E desc[UR16][R8.64], R44 ;  /* 0x0000002c08001986 */ /* 0x0005e8000c101910 */
[----:B------:R-:W3:Y:S01]  /*cfe0*/  @P3 LDG.E.LTC128B R54, desc[UR16][R36.64] ;  /* 0x0000001024363981 */ /* 0x000ee2000c1e1920 */
[----:B------:R-:W-:Y:S01]  /*cff0*/  IMAD.WIDE.U32 R42, R30, 0x7, R46 ;  /* 0x000000071e2a7825 */ /* 0x000fe200078e002e */
[C---:B------:R-:W-:Y:S01]  /*d000*/  SHF.L.U64.HI R33, R32.reuse, 0x5, R33 ;  /* 0x0000000520217819 */ /* 0x040fe20000010221 */
[----:B------:R-:W-:Y:S02]  /*d010*/  BSSY B1, `(.L_x_30) ;  /* 0x0000013000017945 */ /* 0x000fe40003800000 */
[----:B------:R-:W-:Y:S02]  /*d020*/  IMAD.SHL.U32 R59, R32, 0x20, RZ ;  /* 0x00000020203b7824 */ /* 0x000fe400078e00ff */
[----:B------:R-:W-:Y:S01]  /*d030*/  IMAD.IADD R45, R52, 0x1, R43 ;  /* 0x00000001342d7824 */ /* 0x000fe200078e022b */
[----:B--2---:R-:W-:-:S05]  /*d040*/  MOV R44, R42 ;  /* 0x0000002a002c7202 */ /* 0x004fca0000000f00 */
[----:B------:R-:W-:-:S04]  /*d050*/  IMAD.WIDE.U32 R46, R3, R30, R44 ;  /* 0x0000001e032e7225 */ /* 0x000fc800078e002c */
[----:B---3--:R-:W-:-:S04]  /*d060*/  FMUL R36, R54, UR22 ;  /* 0x0000001636247c20 */ /* 0x008fc80008400000 */
[----:B------:R-:W-:Y:S01]  /*d070*/  FFMA R10, R10, UR21, R36 ;  /* 0x000000150a0a7c23 */ /* 0x000fe20008000024 */
[----:B------:R-:W-:-:S04]  /*d080*/  IADD3 R36, P1, R59, R4, RZ ;  /* 0x000000043b247210 */ /* 0x000fc80007f3e0ff */
[----:B------:R-:W-:Y:S02]  /*d090*/  IADD3.X R37, R33, R5, RZ, P1, !PT ;  /* 0x0000000521257210 */ /* 0x000fe40000ffe4ff */
[----:B------:R-:W-:-:S03]  /*d0a0*/  IADD3 R48, P1, R34, R46, RZ ;  /* 0x0000002e22307210 */ /* 0x000fc60007f3e0ff */
[----:B------:R2:W-:Y:S01]  /*d0b0*/  @P3 STG.E desc[UR16][R36.64], R10 ;  /* 0x0000000a24003986 */ /* 0x0005e2000c101910 */
[----:B------:R-:W-:-:S03]  /*d0c0*/  IADD3.X R49, R35, R0, R47, P1, !PT ;  /* 0x0000000023317210 */ /* 0x000fc60000ffe42f */
[----:B------:R-:W-:-:S03]  /*d0d0*/  IMAD.WIDE.U32 R48, R2, UR14, R48 ;  /* 0x0000000e02307c25 */ /* 0x000fc6000f8e0030 */
[----:B------:R-:W-:Y:S01]  /*d0e0*/  LEA R46, P1, R48, UR8, 0x2 ;  /* 0x00000008302e7c11 */ /* 0x000fe2000f8210ff */
[----:B--2---:R-:W-:-:S05]  /*d0f0*/  VIADD R10, R49, UR6 ;  /* 0x00000006310a7c36 */ /* 0x004fca0008000000 */
[----:B------:R-:W-:Y:S02]  /*d100*/  LEA.HI.X R47, R48, UR9, R10, 0x2, P1 ;  /* 0x00000009302f7c11 */ /* 0x000fe400088f140a */
[----:B------:R-:W-:-:S13]  /*d110*/  ISETP.GT.AND P1, PT, R50, 0x8, P0 ;  /* 0x000000083200780c */ /* 0x000fda0000724270 */
[----:B------:R-:W-:Y:S05]  /*d120*/  @!P1 BRA `(.L_x_31) ;  /* 0x0000000000049947 */ /* 0x000fea0003800000 */
[----:B------:R2:W5:Y:S02]  /*d130*/  LDG.E.LTC128B R54, desc[UR16][R46.64+0x20] ;  /* 0x000020102e367981 */ /* 0x000564000c1e1920 */
.L_x_31:
[----:B------:R-:W-:Y:S05]  /*d140*/  BSYNC B1 ;  /* 0x0000000000017941 */ /* 0x000fea0003800000 */
.L_x_30:
[----:B-----5:R-:W-:Y:S01]  /*d150*/  FMUL R10, R54, UR22 ;  /* 0x00000016360a7c20 */ /* 0x020fe20008400000 */
[----:B------:R-:W-:Y:S01]  /*d160*/  ISETP.GT.AND P5, PT, R50, 0x9, P0 ;  /* 0x000000093200780c */ /* 0x000fe200007a4270 */
[----:B------:R-:W-:Y:S01]  /*d170*/  BSSY B1, `(.L_x_32) ;  /* 0x000000f000017945 */ /* 0x000fe20003800000 */
[----:B------:R-:W-:-:S04]  /*d180*/  IMAD.WIDE.U32 R6, R30, 0x7, R6 ;  /* 0x000000071e067825 */ /* 0x000fc800078e0006 */
[----:B------:R-:W-:-:S05]  /*d190*/  FFMA R10, R11, UR21, R10 ;  /* 0x000000150b0a7c23 */ /* 0x000fca000800000a */
[----:B------:R3:W-:Y:S01]  /*d1a0*/  @P1 STG.E desc[UR16][R8.64+0x20], R10 ;  /* 0x0000200a08001986 */ /* 0x0007e2000c101910 */
[----:B------:R-:W-:-:S04]  /*d1b0*/  IADD3 R42, P1, R42, R30, RZ ;  /* 0x0000001e2a2a7210 */ /* 0x000fc80007f3e0ff */
[----:B------:R-:W-:-:S03]  /*d1c0*/  IADD3.X R43, R45, R31, RZ, P1, !PT ;  /* 0x0000001f2d2b7210 */ /* 0x000fc60000ffe4ff */
[----:B---3--:R-:W-:-:S03]  /*d1d0*/  IMAD.WIDE.U32 R8, R3, R30, R42 ;  /* 0x0000001e03087225 */ /* 0x008fc600078e002a */
[----:B------:R-:W-:-:S04]  /*d1e0*/  IADD3 R10, P1, R34, R8, RZ ;  /* 0x00000008220a7210 */ /* 0x000fc80007f3e0ff */
[----:B------:R-:W-:-:S03]  /*d1f0*/  IADD3.X R11, R35, R0, R9, P1, !PT ;  /* 0x00000000230b7210 */ /* 0x000fc60000ffe409 */
[----:B------:R-:W-:-:S04]  /*d200*/  IMAD.WIDE.U32 R10, R2, UR14, R10 ;  /* 0x0000000e020a7c25 */ /* 0x000fc8000f8e000a */
[----:B------:R-:W-:Y:S01]  /*d210*/  VIADD R9, R11, UR6 ;  /* 0x000000060b097c36 */ /* 0x000fe20008000000 */
[----:B------:R-:W-:-:S04]  /*d220*/  LEA R8, P1, R10, UR8, 0x2 ;  /* 0x000000080a087c11 */ /* 0x000fc8000f8210ff */
[----:B------:R-:W-:Y:S01]  /*d230*/  LEA.HI.X R9, R10, UR9, R9, 0x2, P1 ;  /* 0x000000090a097c11 */ /* 0x000fe200088f1409 */
[----:B------:R-:W-:Y:S08]  /*d240*/  @!P5 BRA `(.L_x_33) ;  /* 0x000000000004d947 */ /* 0x000ff00003800000 */
[----:B------:R3:W5:Y:S02]  /*d250*/  LDG.E.LTC128B R54, desc[UR16][R8.64+0x20] ;  /* 0x0000201008367981 */ /* 0x000764000c1e1920 */
.L_x_33:
[----:B------:R-:W-:Y:S05]  /*d260*/  BSYNC B1 ;  /* 0x0000000000017941 */ /* 0x000fea0003800000 */
.L_x_32:
[----:B------:R-:W-:Y:S01]  /*d270*/  IADD3 R7, R52, R7, RZ ;  /* 0x0000000734077210 */ /* 0x000fe20007ffe0ff */
[----:B-----5:R-:W-:Y:S01]  /*d280*/  FMUL R10, R54, UR22 ;  /* 0x00000016360a7c20 */ /* 0x020fe20008400000 */
[----:B------:R-:W-:Y:S02]  /*d290*/  IADD3 R11, P3, R28, R6, RZ ;  /* 0x000000061c0b7210 */ /* 0x000fe40007f7e0ff */
[----:B------:R-:W-:Y:S01]  /*d2a0*/  ISETP.GT.AND P1, PT, R50, 0x10, P2 ;  /* 0x000000103200780c */ /* 0x000fe20001724270 */
[----:B------:R-:W-:Y:S02]  /*d2b0*/  FFMA R12, R12, UR21, R10 ;  /* 0x000000150c0c7c23 */ /* 0x000fe4000800000a */
[----:B------:R-:W-:Y:S01]  /*d2c0*/  IMAD.X R48, R7, 0x1, R27, P3 ;  /* 0x0000000107307824 */ /* 0x000fe200018e061b */
[C---:B------:R-:W-:Y:S02]  /*d2d0*/  LEA R10, P3, R11.reuse, UR8, 0x2 ;  /* 0x000000080b0a7c11 */ /* 0x040fe4000f8610ff */
[----:B------:R4:W-:Y:S02]  /*d2e0*/  @P5 STG.E desc[UR16][R36.64+0x20], R12 ;  /* 0x0000200c24005986 */ /* 0x0009e4000c101910 */
[----:B------:R-:W-:-:S05]  /*d2f0*/  LEA.HI.X R11, R11, UR9, R48, 0x2, P3 ;  /* 0x000000090b0b7c11 */ /* 0x000fca00098f1430 */
[----:B------:R0:W4:Y:S01]  /*d300*/  @P1 LDG.E.LTC128B R54, desc[UR16][R10.64] ;  /* 0x000000100a361981 */ /* 0x000122000c1e1920 */
[----:B------:R-:W-:Y:S01]  /*d310*/  IADD3 R6, P3, R6, R30, RZ ;  /* 0x0000001e06067210 */ /* 0x000fe20007f7e0ff */
[----:B------:R-:W-:Y:S04]  /*d320*/  BSSY B1, `(.L_x_34) ;  /* 0x000000e000017945 */ /* 0x000fe80003800000 */
[----:B------:R-:W-:Y:S02]  /*d330*/  IMAD.X R7, R7, 0x1, R31, P3 ;  /* 0x0000000107077824 */ /* 0x000fe400018e061f */
[----:B0-----:R-:W-:-:S05]  /*d340*/  IMAD.WIDE.U32 R10, R32, 0x1c, R36 ;  /* 0x0000001c200a7825 */ /* 0x001fca00078e0024 */
[----:B------:R-:W-:Y:S01]  /*d350*/  IADD3 R11, R53, R11, RZ ;  /* 0x0000000b350b7210 */ /* 0x000fe20007ffe0ff */
[----:B----4-:R-:W-:-:S04]  /*d360*/  FMUL R12, R54, UR22 ;  /* 0x00000016360c7c20 */ /* 0x010fc80008400000 */
[----:B------:R-:W-:-:S05]  /*d370*/  FFMA R13, R13, UR21, R12 ;  /* 0x000000150d0d7c23 */ /* 0x000fca000800000c */
[----:B------:R0:W-:Y:S01]  /*d380*/  @P1 STG.E desc[UR16][R10.64], R13 ;  /* 0x0000000d0a001986 */ /* 0x0001e2000c101910 */
[----:B------:R-:W-:Y:S02]  /*d390*/  ISETP.GT.AND P1, PT, R50, 0x11, P2 ;  /* 0x000000113200780c */ /* 0x000fe40001724270 */
[----:B0-----:R-:W-:-:S04]  /*d3a0*/  IADD3 R13, P3, R6, R28, RZ ;  /* 0x0000001c060d7210 */ /* 0x001fc80007f7e0ff */
[----:B------:R-:W-:Y:S02]  /*d3b0*/  IADD3.X R48, R7, R27, RZ, P3, !PT ;  /* 0x0000001b07307210 */ /* 0x000fe40001ffe4ff */
[----:B------:R-:W-:-:S04]  /*d3c0*/  LEA R12, P3, R13, UR8, 0x2 ;  /* 0x000000080d0c7c11 */ /* 0x000fc8000f8610ff */
[----:B------:R-:W-:Y:S01]  /*d3d0*/  LEA.HI.X R13, R13, UR9, R48, 0x2, P3 ;  /* 0x000000090d0d7c11 */ /* 0x000fe200098f1430 */
[----:B------:R-:W-:Y:S08]  /*d3e0*/  @!P1 BRA `(.L_x_35) ;  /* 0x0000000000049947 */ /* 0x000ff00003800000 */
[----:B------:R0:W5:Y:S02]  /*d3f0*/  LDG.E.LTC128B R54, desc[UR16][R12.64] ;  /* 0x000000100c367981 */ /* 0x000164000c1e1920 */
.L_x_35:
[----:B------:R-:W-:Y:S05]  /*d400*/  BSYNC B1 ;  /* 0x0000000000017941 */ /* 0x000fea0003800000 */
.L_x_34:
[----:B0-----:R-:W-:Y:S01]  /*d410*/  IADD3 R12, P3, R36, R59, RZ ;  /* 0x0000003b240c7210 */ /* 0x001fe20007f7e0ff */
[----:B-----5:R-:W-:Y:S01]  /*d420*/  FMUL R13, R54, UR22 ;  /* 0x00000016360d7c20 */ /* 0x020fe20008400000 */
[----:B------:R-:W-:Y:S01]  /*d430*/  IMAD.WIDE.U32 R44, R30, 0x7, R44 ;  /* 0x000000071e2c7825 */ /* 0x000fe200078e002c */
[----:B------:R-:W-:Y:S03]  /*d440*/  BSSY B1, `(.L_x_36) ;  /* 0x0000010000017945 */ /* 0x000fe60003800000 */
[----:B------:R-:W-:Y:S01]  /*d450*/  FFMA R14, R14, UR21, R13 ;  /* 0x000000150e0e7c23 */ /* 0x000fe2000800000d */
[----:B------:R-:W-:-:S05]  /*d460*/  IMAD.X R13, R37, 0x1, R33, P3 ;  /* 0x00000001250d7824 */ /* 0x000fca00018e0621 */
[----:B------:R0:W-:Y:S01]  /*d470*/  @P1 STG.E desc[UR16][R12.64], R14 ;  /* 0x0000000e0c001986 */ /* 0x0001e2000c101910 */
[----:B------:R-:W-:-:S04]  /*d480*/  IADD3 R36, P1, R44, R30, RZ ;  /* 0x0000001e2c247210 */ /* 0x000fc80007f3e0ff */
[----:B------:R-:W-:-:S03]  /*d490*/  IADD3.X R37, R31, R52, R45, P1, !PT ;  /* 0x000000341f257210 */ /* 0x000fc60000ffe42d */
[----:B------:R-:W-:-:S03]  /*d4a0*/  IMAD.WIDE.U32 R44, R3, R30, R36 ;  /* 0x0000001e032c7225 */ /* 0x000fc600078e0024 */
[----:B------:R-:W-:-:S04]  /*d4b0*/  IADD3 R48, P1, R34, R44, RZ ;  /* 0x0000002c22307210 */ /* 0x000fc80007f3e0ff */
[----:B------:R-:W-:-:S03]  /*d4c0*/  IADD3.X R49, R35, R0, R45, P1, !PT ;  /* 0x0000000023317210 */ /* 0x000fc60000ffe42d */
[----:B------:R-:W-:-:S05]  /*d4d0*/  IMAD.WIDE.U32 R48, R2, UR14, R48 ;  /* 0x0000000e02307c25 */ /* 0x000fca000f8e0030 */
[----:B0-----:R-:W-:Y:S02]  /*d4e0*/  IADD3 R14, R49, UR6, RZ ;  /* 0x00000006310e7c10 */ /* 0x001fe4000fffe0ff */
[----:B------:R-:W-:-:S04]  /*d4f0*/  LEA R44, P1, R48, UR8, 0x2 ;  /* 0x00000008302c7c11 */ /* 0x000fc8000f8210ff */
[----:B------:R-:W-:Y:S02]  /*d500*/  LEA.HI.X R45, R48, UR9, R14, 0x2, P1 ;  /* 0x00000009302d7c11 */ /* 0x000fe400088f140e */
[----:B------:R-:W-:-:S13]  /*d510*/  ISETP.GT.AND P1, PT, R50, 0x10, P0 ;  /* 0x000000103200780c */ /* 0x000fda0000724270 */
[----:B------:R-:W-:Y:S05]  /*d520*/  @!P1 BRA `(.L_x_37) ;  /* 0x0000000000049947 */ /* 0x000fea0003800000 */
[----:B------:R0:W5:Y:S02]  /*d530*/  LDG.E.LTC128B R54, desc[UR16][R44.64+0x20] ;  /* 0x000020102c367981 */ /* 0x000164000c1e1920 */
.L_x_37:
[----:B------:R-:W-:Y:S05]  /*d540*/  BSYNC B1 ;  /* 0x0000000000017941 */ /* 0x000fea0003800000 */
.L_x_36:
[----:B-----5:R-:W-:Y:S01]  /*d550*/  FMUL R14, R54, UR22 ;  /* 0x00000016360e7c20 */ /* 0x020fe20008400000 */
[----:B------:R-:W-:Y:S01]  /*d560*/  IMAD.WIDE.U32 R42, R30, 0x7, R42 ;  /* 0x000000071e2a7825 */ /* 0x000fe200078e002a */
[----:B------:R-:W-:Y:S01]  /*d570*/  ISETP.GT.AND P5, PT, R50, 0x11, P0 ;  /* 0x000000113200780c */ /* 0x000fe200007a4270 */
[----:B------:R-:W-:Y:S02]  /*d580*/  BSSY B1, `(.L_x_38) ;  /* 0x000000f000017945 */ /* 0x000fe40003800000 */
[----:B------:R-:W-:Y:S01]  /*d590*/  FFMA R14, R15, UR21, R14 ;  /* 0x000000150f0e7c23 */ /* 0x000fe2000800000e */
[----:B------:R-:W-:-:S04]  /*d5a0*/  IMAD.WIDE.U32 R6, R30, 0x7, R6 ;  /* 0x000000071e067825 */ /* 0x000fc800078e0006 */
[----:B------:R4:W-:Y:S02]  /*d5b0*/  @P1 STG.E desc[UR16][R10.64+0x20], R14 ;  /* 0x0000200e0a001986 */ /* 0x0009e4000c101910 */
[----:B----4-:R-:W-:-:S04]  /*d5c0*/  IADD3 R10, P1, R42, R30, RZ ;  /* 0x0000001e2a0a7210 */ /* 0x010fc80007f3e0ff */
[----:B------:R-:W-:-:S03]  /*d5d0*/  IADD3.X R11, R31, R52, R43, P1, !PT ;  /* 0x000000341f0b7210 */ /* 0x000fc60000ffe42b */
[----:B------:R-:W-:-:S03]  /*d5e0*/  IMAD.WIDE.U32 R14, R3, R30, R10 ;  /* 0x0000001e030e7225 */ /* 0x000fc600078e000a */
        /* <DEDUP_REMOVED lines=8> */
.L_x_39:
[----:B------:R-:W-:Y:S05]  /*d670*/  BSYNC B1 ;  /* 0x0000000000017941 */ /* 0x000fea0003800000 */
.L_x_38:
        /* <DEDUP_REMOVED lines=9> */
[----:B------:R1:W2:Y:S01]  /*d710*/  @P1 LDG.E.LTC128B R54, desc[UR16][R42.64] ;  /* 0x000000102a361981 */ /* 0x0002a2000c1e1920 */
[----:B------:R-:W-:Y:S01]  /*d720*/  IADD3 R6, P3, R6, R30, RZ ;  /* 0x0000001e06067210 */ /* 0x000fe20007f7e0ff */
[----:B------:R-:W-:Y:S03]  /*d730*/  BSSY B1, `(.L_x_40) ;  /* 0x000000f000017945 */ /* 0x000fe60003800000 */
[----:B------:R-:W-:Y:S01]  /*d740*/  IADD3.X R7, R7, R31, RZ, P3, !PT ;  /* 0x0000001f07077210 */ /* 0x000fe20001ffe4ff */
[----:B-1----:R-:W-:-:S04]  /*d750*/  IMAD.WIDE.U32 R42, R32, 0x1c, R12 ;  /* 0x0000001c202a7825 */ /* 0x002fc800078e000c */
[----:B0-----:R-:W-:Y:S02]  /*d760*/  IMAD.MOV.U32 R16, RZ, RZ, R42 ;  /* 0x000000ffff107224 */ /* 0x001fe400078e002a */
[----:B--2---:R-:W-:-:S04]  /*d770*/  FMUL R48, R54, UR22 ;  /* 0x0000001636307c20 */ /* 0x004fc80008400000 */
[----:B------:R-:W-:Y:S01]  /*d780*/  FFMA R48, R17, UR21, R48 ;  /* 0x0000001511307c23 */ /* 0x000fe20008000030 */
[----:B------:R-:W-:Y:S02]  /*d790*/  IADD3 R17, R53, R43, RZ ;  /* 0x0000002b35117210 */ /* 0x000fe40007ffe0ff */
[----:B------:R-:W-:-:S03]  /*d7a0*/  IADD3 R43, P3, R6, R28, RZ ;  /* 0x0000001c062b7210 */ /* 0x000fc60007f7e0ff */
[----:B------:R0:W-:Y:S01]  /*d7b0*/  @P1 STG.E desc[UR16][R16.64], R48 ;  /* 0x0000003010001986 */ /* 0x0001e2000c101910 */
[----:B------:R-:W-:Y:S01]  /*d7c0*/  ISETP.GT.AND P1, PT, R50, 0x19, P2 ;  /* 0x000000193200780c */ /* 0x000fe20001724270 */
[----:B0-----:R-:W-:Y:S01]  /*d7d0*/  IMAD.X R48, R7, 0x1, R27, P3 ;  /* 0x0000000107307824 */ /* 0x001fe200018e061b */
[----:B------:R-:W-:-:S04]  /*d7e0*/  LEA R42, P3, R43, UR8, 0x2 ;  /* 0x000000082b2a7c11 */ /* 0x000fc8000f8610ff */
[----:B------:R-:W-:-:S07]  /*d7f0*/  LEA.HI.X R43, R43, UR9, R48, 0x2, P3 ;  /* 0x000000092b2b7c11 */ /* 0x000fce00098f1430 */
[----:B------:R-:W-:Y:S05]  /*d800*/  @!P1 BRA `(.L_x_41) ;  /* 0x0000000000049947 */ /* 0x000fea0003800000 */
[----:B------:R0:W5:Y:S02]  /*d810*/  LDG.E.LTC128B R54, desc[UR16][R42.64] ;  /* 0x000000102a367981 */ /* 0x000164000c1e1920 */
.L_x_41:
[----:B------:R-:W-:Y:S05]  /*d820*/  BSYNC B1 ;  /* 0x0000000000017941 */ /* 0x000fea0003800000 */
.L_x_40:
[----:B------:R-:W-:Y:S01]  /*d830*/  IADD3 R12, P3, R12, R59, RZ ;  /* 0x0000003b0c0c7210 */ /* 0x000fe20007f7e0ff */
[----:B0----5:R-:W-:Y:S01]  /*d840*/  FMUL R42, R54, UR22 ;  /* 0x00000016362a7c20 */ /* 0x021fe20008400000 */
[----:B------:R-:W-:Y:S01]  /*d850*/  IMAD.WIDE.U32 R36, R30, 0x7, R36 ;  /* 0x000000071e247825 */ /* 0x000fe200078e0024 */
[----:B------:R-:W-:Y:S01]  /*d860*/  BSSY B1, `(.L_x_42) ;  /* 0x0000010000017945 */ /* 0x000fe20003800000 */
[----:B------:R-:W-:Y:S02]  /*d870*/  IADD3.X R13, R13, R33, RZ, P3, !PT ;  /* 0x000000210d0d7210 */ /* 0x000fe40001ffe4ff */
[----:B------:R-:W-:-:S05]  /*d880*/  FFMA R42, R18, UR21, R42 ;  /* 0x00000015122a7c23 */ /* 0x000fca000800002a */
[----:B------:R0:W-:Y:S01]  /*d890*/  @P1 STG.E desc[UR16][R12.64], R42 ;  /* 0x0000002a0c001986 */ /* 0x0001e2000c101910 */
[----:B------:R-:W-:-:S04]  /*d8a0*/  IADD3 R36, P1, R36, R30, RZ ;  /* 0x0000001e24247210 */ /* 0x000fc80007f3e0ff */
[----:B------:R-:W-:-:S03]  /*d8b0*/  IADD3.X R37, R31, R52, R37, P1, !PT ;  /* 0x000000341f257210 */ /* 0x000fc60000ffe425 */
[----:B0-----:R-:W-:-:S03]  /*d8c0*/  IMAD.WIDE.U32 R42, R3, R30, R36 ;  /* 0x0000001e032a7225 */ /* 0x001fc600078e0024 */
[----:B------:R-:W-:-:S04]  /*d8d0*/  IADD3 R48, P1, R34, R42, RZ ;  /* 0x0000002a22307210 */ /* 0x000fc80007f3e0ff */
[----:B------:R-:W-:-:S03]  /*d8e0*/  IADD3.X R49, R35, R0, R43, P1, !PT ;  /* 0x0000000023317210 */ /* 0x000fc60000ffe42b */
[----:B------:R-:W-:-:S04]  /*d8f0*/  IMAD.WIDE.U32 R48, R2, UR14, R48 ;  /* 0x0000000e02307c25 */ /* 0x000fc8000f8e0030 */
[----:B------:R-:W-:Y:S01]  /*d900*/  VIADD R18, R49, UR6 ;  /* 0x0000000631127c36 */ /* 0x000fe20008000000 */
[----:B------:R-:W-:-:S04]  /*d910*/  LEA R42, P1, R48, UR8, 0x2 ;  /* 0x00000008302a7c11 */ /* 0x000fc8000f8210ff */
[----:B------:R-:W-:Y:S02]  /*d920*/  LEA.HI.X R43, R48, UR9, R18, 0x2, P1 ;  /* 0x00000009302b7c11 */ /* 0x000fe400088f1412 */
[----:B------:R-:W-:-:S13]  /*d930*/  ISETP.GT.AND P1, PT, R50, 0x18, P0 ;  /* 0x000000183200780c */ /* 0x000fda0000724270 */
[----:B------:R-:W-:Y:S05]  /*d940*/  @!P1 BRA `(.L_x_43) ;  /* 0x0000000000049947 */ /* 0x000fea0003800000 */
[----:B------:R0:W5:Y:S02]  /*d950*/  LDG.E.LTC128B R54, desc[UR16][R42.64+0x20] ;  /* 0x000020102a367981 */ /* 0x000164000c1e1920 */
.L_x_43:
[----:B------:R-:W-:Y:S05]  /*d960*/  BSYNC B1 ;  /* 0x0000000000017941 */ /* 0x000fea0003800000 */
.L_x_42:
[----:B-----5:R-:W-:Y:S01]  /*d970*/  FMUL R18, R54, UR22 ;  /* 0x0000001636127c20 */ /* 0x020fe20008400000 */
[----:B------:R-:W-:Y:S01]  /*d980*/  IMAD.WIDE.U32 R10, R30, 0x7, R10 ;  /* 0x000000071e0a7825 */ /* 0x000fe200078e000a */
[----:B------:R-:W-:Y:S01]  /*d990*/  ISETP.GT.AND P5, PT, R50, 0x19, P0 ;  /* 0x000000193200780c */ /* 0x000fe200007a4270 */
[----:B------:R-:W-:Y:S02]  /*d9a0*/  BSSY B1, `(.L_x_44) ;  /* 0x000000f000017945 */ /* 0x000fe40003800000 */
[----:B------:R-:W-:Y:S01]  /*d9b0*/  FFMA R18, R19, UR21, R18 ;  /* 0x0000001513127c23 */ /* 0x000fe20008000012 */
[----:B------:R-:W-:-:S04]  /*d9c0*/  IMAD.WIDE.U32 R6, R30, 0x7, R6 ;  /* 0x000000071e067825 */ /* 0x000fc800078e0006 */
[----:B------:R1:W-:Y:S01]  /*d9d0*/  @P1 STG.E desc[UR16][R16.64+0x20], R18 ;  /* 0x0000201210001986 */ /* 0x0003e2000c101910 */
[----:B------:R-:W-:-:S04]  /*d9e0*/  IADD3 R10, P1, R10, R30, RZ ;  /* 0x0000001e0a0a7210 */ /* 0x000fc80007f3e0ff */
[----:B------:R-:W-:-:S03]  /*d9f0*/  IADD3.X R11, R31, R52, R11, P1, !PT ;  /* 0x000000341f0b7210 */ /* 0x000fc60000ffe40b */
[----:B-1----:R-:W-:-:S03]  /*da00*/  IMAD.WIDE.U32 R16, R3, R30, R10 ;  /* 0x0000001e03107225 */ /* 0x002fc600078e000a */
[----:B------:R-:W-:-:S04]  /*da10*/  IADD3 R18, P1, R34, R16, RZ ;  /* 0x0000001022127210 */ /* 0x000fc80007f3e0ff */
[----:B------:R-:W-:-:S03]  /*da20*/  IADD3.X R19, R35, R0, R17, P1, !PT ;  /* 0x0000000023137210 */ /* 0x000fc60000ffe411 */
[----:B------:R-:W-:-:S05]  /*da30*/  IMAD.WIDE.U32 R18, R2, UR14, R18 ;  /* 0x0000000e02127c25 */ /* 0x000fca000f8e0012 */
[----:B------:R-:W-:Y:S02]  /*da40*/  IADD3 R17, R19, UR6, RZ ;  /* 0x0000000613117c10 */ /* 0x000fe4000fffe0ff */
[----:B------:R-:W-:-:S04]  /*da50*/  LEA R16, P1, R18, UR8, 0x2 ;  /* 0x0000000812107c11 */ /* 0x000fc8000f8210ff */
[----:B------:R-:W-:Y:S01]  /*da60*/  LEA.HI.X R17, R18, UR9, R17, 0x2, P1 ;  /* 0x0000000912117c11 */ /* 0x000fe200088f1411 */
[----:B------:R-:W-:Y:S08]  /*da70*/  @!P5 BRA `(.L_x_45) ;  /* 0x000000000004d947 */ /* 0x000ff00003800000 */
[----:B------:R1:W5:Y:S02]  /*da80*/  LDG.E.LTC128B R54, desc[UR16][R16.64+0x20] ;  /* 0x0000201010367981 */ /* 0x000364000c1e1920 */
.L_x_45:
[----:B------:R-:W-:Y:S05]  /*da90*/  BSYNC B1 ;  /* 0x0000000000017941 */ /* 0x000fea0003800000 */
.L_x_44:
[----:B------:R-:W-:Y:S02]  /*daa0*/  IMAD.IADD R7, R52, 0x1, R7 ;  /* 0x0000000134077824 */ /* 0x000fe400078e0207 */
[----:B-----5:R-:W-:Y:S01]  /*dab0*/  FMUL R18, R54, UR22 ;  /* 0x0000001636127c20 */ /* 0x020fe20008400000 */
[----:B------:R-:W-:Y:S02]  /*dac0*/  IADD3 R19, P3, R28, R6, RZ ;  /* 0x000000061c137210 */ /* 0x000fe40007f7e0ff */
[----:B------:R-:W-:Y:S01]  /*dad0*/  ISETP.GT.AND P1, PT, R50, 0x20, P2 ;  /* 0x000000203200780c */ /* 0x000fe20001724270 */
[----:B------:R-:W-:Y:S01]  /*dae0*/  FFMA R20, R20, UR21, R18 ;  /* 0x0000001514147c23 */ /* 0x000fe20008000012 */
[----:B------:R-:W-:Y:S02]  /*daf0*/  IADD3.X R48, R7, R27, RZ, P3, !PT ;  /* 0x0000001b07307210 */ /* 0x000fe40001ffe4ff */
[C---:B------:R-:W-:Y:S02]  /*db00*/  LEA R18, P3, R19.reuse, UR8, 0x2 ;  /* 0x0000000813127c11 */ /* 0x040fe4000f8610ff */
[----:B------:R2:W-:Y:S02]  /*db10*/  @P5 STG.E desc[UR16][R12.64+0x20], R20 ;  /* 0x000020140c005986 */ /* 0x0005e4000c101910 */
[----:B------:R-:W-:-:S05]  /*db20*/  LEA.HI.X R19, R19, UR9, R48, 0x2, P3 ;  /* 0x0000000913137c11 */ /* 0x000fca00098f1430 */
[----:B------:R0:W2:Y:S01]  /*db30*/  @P1 LDG.E.LTC128B R54, desc[UR16][R18.64] ;  /* 0x0000001012361981 */ /* 0x0000a2000c1e1920 */
[----:B------:R-:W-:Y:S01]  /*db40*/  IADD3 R6, P3, R6, R30, RZ ;  /* 0x0000001e06067210 */ /* 0x000fe20007f7e0ff */
[----:B------:R-:W-:Y:S03]  /*db50*/  BSSY B1, `(.L_x_46) ;  /* 0x000000e000017945 */ /* 0x000fe60003800000 */
[----:B------:R-:W-:Y:S01]  /*db60*/  IADD3.X R7, R7, R31, RZ, P3, !PT ;  /* 0x0000001f07077210 */ /* 0x000fe20001ffe4ff */
[----:B0-----:R-:W-:-:S04]  /*db70*/  IMAD.WIDE.U32 R18, R32, 0x1c, R12 ;  /* 0x0000001c20127825 */ /* 0x001fc800078e000c */
[----:B------:R-:W-:Y:S02]  /*db80*/  IMAD.IADD R19, R53, 0x1, R19 ;  /* 0x0000000135137824 */ /* 0x000fe400078e0213 */
[----:B--2---:R-:W-:-:S04]  /*db90*/  FMUL R20, R54, UR22 ;  /* 0x0000001636147c20 */ /* 0x004fc80008400000 */
[----:B------:R-:W-:-:S05]  /*dba0*/  FFMA R21, R21, UR21, R20 ;  /* 0x0000001515157c23 */ /* 0x000fca0008000014 */
[----:B------:R0:W-:Y:S01]  /*dbb0*/  @P1 STG.E desc[UR16][R18.64], R21 ;  /* 0x0000001512001986 */ /* 0x0001e2000c101910 */
[----:B------:R-:W-:Y:S02]  /*dbc0*/  ISETP.GT.AND P1, PT, R50, 0x21, P2 ;  /* 0x000000213200780c */ /* 0x000fe40001724270 */
[----:B0-----:R-:W-:-:S05]  /*dbd0*/  IADD3 R21, P3, R6, R28, RZ ;  /* 0x0000001c06157210 */ /* 0x001fca0007f7e0ff */
[----:B------:R-:W-:Y:S01]  /*dbe0*/  IMAD.X R48, R7, 0x1, R27, P3 ;  /* 0x0000000107307824 */ /* 0x000fe200018e061b */
[----:B------:R-:W-:-:S04]  /*dbf0*/  LEA R20, P3, R21, UR8, 0x2 ;  /* 0x0000000815147c11 */ /* 0x000fc8000f8610ff */
[----:B------:R-:W-:Y:S01]  /*dc00*/  LEA.HI.X R21, R21, UR9, R48, 0x2, P3 ;  /* 0x0000000915157c11 */ /* 0x000fe200098f1430 */
[----:B------:R-:W-:Y:S08]  /*dc10*/  @!P1 BRA `(.L_x_47) ;  /* 0x0000000000049947 */ /* 0x000ff00003800000 */
[----:B------:R0:W5:Y:S02]  /*dc20*/  LDG.E.LTC128B R54, desc[UR16][R20.64] ;  /* 0x0000001014367981 */ /* 0x000164000c1e1920 */
.L_x_47:
[----:B------:R-:W-:Y:S05]  /*dc30*/  BSYNC B1 ;  /* 0x0000000000017941 */ /* 0x000fea0003800000 */
.L_x_46:
[----:B------:R-:W-:Y:S01]  /*dc40*/  IADD3 R12, P3, R12, R59, RZ ;  /* 0x0000003b0c0c7210 */ /* 0x000fe20007f7e0ff */
[----:B0----5:R-:W-:Y:S01]  /*dc50*/  FMUL R20, R54, UR22 ;  /* 0x0000001636147c20 */ /* 0x021fe20008400000 */
[----:B------:R-:W-:Y:S01]  /*dc60*/  IMAD.WIDE.U32 R36, R30, 0x7, R36 ;  /* 0x000000071e247825 */ /* 0x000fe200078e0024 */
[----:B------:R-:W-:Y:S01]  /*dc70*/  BSSY B1, `(.L_x_48) ;  /* 0x0000010000017945 */ /* 0x000fe20003800000 */
[----:B------:R-:W-:Y:S02]  /*dc80*/  IADD3.X R13, R13, R33, RZ, P3, !PT ;  /* 0x000000210d0d7210 */ /* 0x000fe40001ffe4ff */
[----:B------:R-:W-:-:S05]  /*dc90*/  FFMA R20, R22, UR21, R20 ;  /* 0x0000001516147c23 */ /* 0x000fca0008000014 */
[----:B------:R0:W-:Y:S02]  /*dca0*/  @P1 STG.E desc[UR16][R12.64], R20 ;  /* 0x000000140c001986 */ /* 0x0001e4000c101910 */
[----:B0-----:R-:W-:-:S04]  /*dcb0*/  IADD3 R20, P1, R36, R30, RZ ;  /* 0x0000001e24147210 */ /* 0x001fc80007f3e0ff */
[----:B------:R-:W-:-:S03]  /*dcc0*/  IADD3.X R21, R31, R52, R37, P1, !PT ;  /* 0x000000341f157210 */ /* 0x000fc60000ffe425 */
[----:B------:R-:W-:-:S03]  /*dcd0*/  IMAD.WIDE.U32 R36, R3, R30, R20 ;  /* 0x0000001e03247225 */ /* 0x000fc600078e0014 */
        /* <DEDUP_REMOVED lines=9> */
.L_x_49:
[----:B------:R-:W-:Y:S05]  /*dd70*/  BSYNC B1 ;  /* 0x0000000000017941 */ /* 0x000fea0003800000 */
.L_x_48:
        /* <DEDUP_REMOVED lines=9> */
[----:B--2---:R-:W-:-:S03]  /*de10*/  IMAD.WIDE.U32 R18, R3, R30, R10 ;  /* 0x0000001e03127225 */ /* 0x004fc600078e000a */
        /* <DEDUP_REMOVED lines=8> */
.L_x_51:
[----:B------:R-:W-:Y:S05]  /*dea0*/  BSYNC B1 ;  /* 0x0000000000017941 */ /* 0x000fea0003800000 */
.L_x_50:
[----:B------:R-:W-:Y:S02]  /*deb0*/  IMAD.IADD R7, R52, 0x1, R7 ;  /* 0x0000000134077824 */ /* 0x000fe400078e0207 */
[----:B-----5:R-:W-:Y:S01]  /*dec0*/  FMUL R22, R54, UR22 ;  /* 0x0000001636167c20 */ /* 0x020fe20008400000 */
[----:B------:R-:W-:Y:S01]  /*ded0*/  IADD3 R23, P3, R28, R6, RZ ;  /* 0x000000061c177210 */ /* 0x000fe20007f7e0ff */
[----:B------:R-:W-:Y:S01]  /*dee0*/  IMAD.MOV.U32 R56, RZ, RZ, R54 ;  /* 0x000000ffff387224 */ /* 0x000fe200078e0036 */
[----:B------:R-:W-:Y:S01]  /*def0*/  ISETP.GT.AND P1, PT, R50, 0x28, P2 ;  /* 0x000000283200780c */ /* 0x000fe20001724270 */
[----:B------:R-:W-:Y:S01]  /*df00*/  FFMA R152, R152, UR21, R22 ;  /* 0x0000001598987c23 */ /* 0x000fe20008000016 */
[----:B------:R-:W-:Y:S02]  /*df10*/  IADD3.X R48, R7, R27, RZ, P3, !PT ;  /* 0x0000001b07307210 */ /* 0x000fe40001ffe4ff */
[C---:B------:R-:W-:Y:S02]  /*df20*/  LEA R22, P3, R23.reuse, UR8, 0x2 ;  /* 0x0000000817167c11 */ /* 0x040fe4000f8610ff */
[----:B------:R0:W-:Y:S02]  /*df30*/  @P5 STG.E desc[UR16][R12.64+0x20], R152 ;  /* 0x000020980c005986 */ /* 0x0001e4000c101910 */
[----:B------:R-:W-:-:S05]  /*df40*/  LEA.HI.X R23, R23, UR9, R48, 0x2, P3 ;  /* 0x0000000917177c11 */ /* 0x000fca00098f1430 */
[----:B------:R1:W3:Y:S01]  /*df50*/  @P1 LDG.E.LTC128B R56, desc[UR16][R22.64] ;  /* 0x0000001016381981 */ /* 0x0002e2000c1e1920 */
[----:B------:R-:W-:Y:S01]  /*df60*/  IADD3 R6, P3, R6, R30, RZ ;  /* 0x0000001e06067210 */ /* 0x000fe20007f7e0ff */
[----:B------:R-:W-:Y:S04]  /*df70*/  BSSY B1, `(.L_x_52) ;  /* 0x000000e000017945 */ /* 0x000fe80003800000 */
[----:B------:R-:W-:Y:S01]  /*df80*/  IMAD.X R7, R7, 0x1, R31, P3 ;  /* 0x0000000107077824 */ /* 0x000fe200018e061f */
[----:B------:R-:W-:Y:S01]  /*df90*/  IADD3 R49, P3, R6, R28, RZ ;  /* 0x0000001c06317210 */ /* 0x000fe20007f7e0ff */
[----:B-1----:R-:W-:-:S03]  /*dfa0*/  IMAD.WIDE.U32 R22, R32, 0x1c, R12 ;  /* 0x0000001c20167825 */ /* 0x002fc600078e000c */
[----:B------:R-:W-:Y:S02]  /*dfb0*/  IADD3.X R54, R7, R27, RZ, P3, !PT ;  /* 0x0000001b07367210 */ /* 0x000fe40001ffe4ff */
[----:B------:R-:W-:Y:S01]  /*dfc0*/  IADD3 R23, R53, R23, RZ ;  /* 0x0000001735177210 */ /* 0x000fe20007ffe0ff */
[----:B---3--:R-:W-:-:S04]  /*dfd0*/  FMUL R48, R56, UR22 ;  /* 0x0000001638307c20 */ /* 0x008fc80008400000 */
[----:B------:R-:W-:Y:S01]  /*dfe0*/  FFMA R153, R153, UR21, R48 ;  /* 0x0000001599997c23 */ /* 0x000fe20008000030 */
[----:B------:R-:W-:-:S04]  /*dff0*/  LEA R48, P3, R49, UR8, 0x2 ;  /* 0x0000000831307c11 */ /* 0x000fc8000f8610ff */
[----:B------:R0:W-:Y:S01]  /*e000*/  @P1 STG.E desc[UR16][R22.64], R153 ;  /* 0x0000009916001986 */ /* 0x0001e2000c101910 */
[----:B------:R-:W-:Y:S02]  /*e010*/  ISETP.GT.AND P1, PT, R50, 0x29, P2 ;  /* 0x000000293200780c */ /* 0x000fe40001724270 */
[----:B------:R-:W-:-:S11]  /*e020*/  LEA.HI.X R49, R49, UR9, R54, 0x2, P3 ;  /* 0x0000000931317c11 */ /* 0x000fd600098f1436 */
[----:B0-----:R-:W-:Y:S05]  /*e030*/  @!P1 BRA `(.L_x_53) ;  /* 0x0000000000049947 */ /* 0x001fea0003800000 */
[----:B------:R0:W5:Y:S02]  /*e040*/  LDG.E.LTC128B R56, desc[UR16][R48.64] ;  /* 0x0000001030387981 */ /* 0x000164000c1e1920 */
.L_x_53:
[----:B------:R-:W-:Y:S05]  /*e050*/  BSYNC B1 ;  /* 0x0000000000017941 */ /* 0x000fea0003800000 */
.L_x_52:
[----:B------:R-:W-:Y:S01]  /*e060*/  IADD3 R12, P3, R12, R59, RZ ;  /* 0x0000003b0c0c7210 */ /* 0x000fe20007f7e0ff */
[----:B0----5:R-:W-:Y:S01]  /*e070*/  FMUL R48, R56, UR22 ;  /* 0x0000001638307c20 */ /* 0x021fe20008400000 */
[----:B------:R-:W-:Y:S01]  /*e080*/  IMAD.WIDE.U32 R20, R30, 0x7, R20 ;  /* 0x000000071e147825 */ /* 0x000fe200078e0014 */
[----:B------:R-:W-:Y:S03]  /*e090*/  BSSY B1, `(.L_x_54) ;  /* 0x0000010000017945 */ /* 0x000fe60003800000 */
[----:B------:R-:W-:Y:S01]  /*e0a0*/  FFMA R48, R154, UR21, R48 ;  /* 0x000000159a307c23 */ /* 0x000fe20008000030 */
[----:B------:R-:W-:-:S05]  /*e0b0*/  IMAD.X R13, R13, 0x1, R33, P3 ;  /* 0x000000010d0d7824 */ /* 0x000fca00018e0621 */
[----:B------:R0:W-:Y:S01]  /*e0c0*/  @P1 STG.E desc[UR16][R12.64], R48 ;  /* 0x000000300c001986 */ /* 0x0001e2000c101910 */
[----:B------:R-:W-:-:S04]  /*e0d0*/  IADD3 R20, P1, R20, R30, RZ ;  /* 0x0000001e14147210 */ /* 0x000fc80007f3e0ff */
[----:B------:R-:W-:-:S03]  /*e0e0*/  IADD3.X R21, R31, R52, R21, P1, !PT ;  /* 0x000000341f157210 */ /* 0x000fc60000ffe415 */
[----:B0-----:R-:W-:-:S03]  /*e0f0*/  IMAD.WIDE.U32 R48, R3, R30, R20 ;  /* 0x0000001e03307225 */ /* 0x001fc600078e0014 */
[----:B------:R-:W-:-:S04]  /*e100*/  IADD3 R54, P1, R34, R48, RZ ;  /* 0x0000003022367210 */ /* 0x000fc80007f3e0ff */
[----:B------:R-:W-:-:S03]  /*e110*/  IADD3.X R55, R35, R0, R49, P1, !PT ;  /* 0x0000000023377210 */ /* 0x000fc60000ffe431 */
[----:B------:R-:W-:-:S05]  /*e120*/  IMAD.WIDE.U32 R54, R2, UR14, R54 ;  /* 0x0000000e02367c25 */ /* 0x000fca000f8e0036 */
[----:B------:R-:W-:Y:S02]  /*e130*/  IADD3 R49, R55, UR6, RZ ;  /* 0x0000000637317c10 */ /* 0x000fe4000fffe0ff */
[----:B------:R-:W-:-:S04]  /*e140*/  LEA R48, P1, R54, UR8, 0x2 ;  /* 0x0000000836307c11 */ /* 0x000fc8000f8210ff */
[----:B------:R-:W-:Y:S02]  /*e150*/  LEA.HI.X R49, R54, UR9, R49, 0x2, P1 ;  /* 0x0000000936317c11 */ /* 0x000fe400088f1431 */
[----:B------:R-:W-:-:S13]  /*e160*/  ISETP.GT.AND P1, PT, R50, 0x28, P0 ;  /* 0x000000283200780c */ /* 0x000fda0000724270 */
[----:B------:R-:W-:Y:S05]  /*e170*/  @!P1 BRA `(.L_x_55) ;  /* 0x0000000000049947 */ /* 0x000fea0003800000 */
[----:B------:R0:W5:Y:S02]  /*e180*/  LDG.E.LTC128B R56, desc[UR16][R48.64+0x20] ;  /* 0x0000201030387981 */ /* 0x000164000c1e1920 */
.L_x_55:
[----:B------:R-:W-:Y:S05]  /*e190*/  BSYNC B1 ;  /* 0x0000000000017941 */ /* 0x000fea0003800000 */
.L_x_54:
        /* <DEDUP_REMOVED lines=18> */
.L_x_57:
[----:B------:R-:W-:Y:S05]  /*e2c0*/  BSYNC B1 ;  /* 0x0000000000017941 */ /* 0x000fea0003800000 */
.L_x_56:
[----:B------:R-:W-:Y:S01]  /*e2d0*/  IADD3 R7, R52, R7, RZ ;  /* 0x0000000734077210 */ /* 0x000fe20007ffe0ff */
[----:B-----5:R-:W-:Y:S01]  /*e2e0*/  FMUL R54, R56, UR22 ;  /* 0x0000001638367c20 */ /* 0x020fe20008400000 */
[----:B------:R-:W-:Y:S02]  /*e2f0*/  IADD3 R55, P3, R28, R6, RZ ;  /* 0x000000061c377210 */ /* 0x000fe40007f7e0ff */
[----:B------:R-:W-:Y:S01]  /*e300*/  ISETP.GT.AND P1, PT, R50, 0x30, P2 ;  /* 0x000000303200780c */ /* 0x000fe20001724270 */
[----:B------:R-:W-:Y:S01]  /*e310*/  FFMA R156, R156, UR21, R54 ;  /* 0x000000159c9c7c23 */ /* 0x000fe20008000036 */
[----:B------:R-:W-:Y:S01]  /*e320*/  MOV R60, R56 ;  /* 0x00000038003c7202 */ /* 0x000fe20000000f00 */
[----:B------:R-:W-:Y:S01]  /*e330*/  IMAD.X R57, R7, 0x1, R27, P3 ;  /* 0x0000000107397824 */ /* 0x000fe200018e061b */
[C---:B------:R-:W-:Y:S02]  /*e340*/  LEA R54, P3, R55.reuse, UR8, 0x2 ;  /* 0x0000000837367c11 */ /* 0x040fe4000f8610ff */
[----:B------:R3:W-:Y:S02]  /*e350*/  @P5 STG.E desc[UR16][R12.64+0x20], R156 ;  /* 0x0000209c0c005986 */ /* 0x0007e4000c101910 */
[----:B------:R-:W-:-:S05]  /*e360*/  LEA.HI.X R55, R55, UR9, R57, 0x2, P3 ;  /* 0x0000000937377c11 */ /* 0x000fca00098f1439 */
[----:B------:R0:W2:Y:S01]  /*e370*/  @P1 LDG.E.LTC128B R60, desc[UR16][R54.64] ;  /* 0x00000010363c1981 */ /* 0x0000a2000c1e1920 */
[----:B------:R-:W-:Y:S01]  /*e380*/  IADD3 R6, P3, R6, R30, RZ ;  /* 0x0000001e06067210 */ /* 0x000fe20007f7e0ff */
[----:B------:R-:W-:Y:S03]  /*e390*/  BSSY B1, `(.L_x_58) ;  /* 0x000000e000017945 */ /* 0x000fe60003800000 */
[----:B------:R-:W-:Y:S02]  /*e3a0*/  IADD3.X R7, R7, R31, RZ, P3, !PT ;  /* 0x0000001f07077210 */ /* 0x000fe40001ffe4ff */
[----:B------:R-:W-:Y:S01]  /*e3b0*/  IADD3 R57, P3, R6, R28, RZ ;  /* 0x0000001c06397210 */ /* 0x000fe20007f7e0ff */
[----:B0-----:R-:W-:-:S04]  /*e3c0*/  IMAD.WIDE.U32 R54, R32, 0x1c, R12 ;  /* 0x0000001c20367825 */ /* 0x001fc800078e000c */
[----:B------:R-:W-:Y:S02]  /*e3d0*/  IMAD.IADD R55, R53, 0x1, R55 ;  /* 0x0000000135377824 */ /* 0x000fe400078e0237 */
[----:B------:R-:W-:Y:S02]  /*e3e0*/  IMAD.X R58, R7, 0x1, R27, P3 ;  /* 0x00000001073a7824 */ /* 0x000fe400018e061b */
[----:B--2---:R-:W-:-:S04]  /*e3f0*/  FMUL R56, R60, UR22 ;  /* 0x000000163c387c20 */ /* 0x004fc80008400000 */
[----:B------:R-:W-:Y:S01]  /*e400*/  FFMA R157, R157, UR21, R56 ;  /* 0x000000159d9d7c23 */ /* 0x000fe20008000038 */
[----:B------:R-:W-:-:S04]  /*e410*/  LEA R56, P3, R57, UR8, 0x2 ;  /* 0x0000000839387c11 */ /* 0x000fc8000f8610ff */
[----:B------:R3:W-:Y:S01]  /*e420*/  @P1 STG.E desc[UR16][R54.64], R157 ;  /* 0x0000009d36001986 */ /* 0x0007e2000c101910 */
[----:B------:R-:W-:Y:S02]  /*e430*/  ISETP.GT.AND P1, PT, R50, 0x31, P2 ;  /* 0x000000313200780c */ /* 0x000fe40001724270 */
[----:B------:R-:W-:-:S11]  /*e440*/  LEA.HI.X R57, R57, UR9, R58, 0x2, P3 ;  /* 0x0000000939397c11 */ /* 0x000fd600098f143a */
[----:B---3--:R-:W-:Y:S05]  /*e450*/  @!P1 BRA `(.L_x_59) ;  /* 0x0000000000049947 */ /* 0x008fea0003800000 */
[----:B------:R0:W5:Y:S02]  /*e460*/  LDG.E.LTC128B R60, desc[UR16][R56.64] ;  /* 0x00000010383c7981 */ /* 0x000164000c1e1920 */
.L_x_59:
[----:B------:R-:W-:Y:S05]  /*e470*/  BSYNC B1 ;  /* 0x0000000000017941 */ /* 0x000fea0003800000 */
.L_x_58:
        /* <DEDUP_REMOVED lines=19> */
.L_x_61:
[----:B------:R-:W-:Y:S05]  /*e5b0*/  BSYNC B1 ;  /* 0x0000000000017941 */ /* 0x000fea0003800000 */
.L_x_60:
        /* <DEDUP_REMOVED lines=18> */
.L_x_63:
[----:B------:R-:W-:Y:S05]  /*e6e0*/  BSYNC B1 ;  /* 0x0000000000017941 */ /* 0x000fea0003800000 */
.L_x_62:
        /* <DEDUP_REMOVED lines=10> */
[----:B------:R0:W4:Y:S01]  /*e790*/  @P1 LDG.E.LTC128B R64, desc[UR16][R58.64] ;  /* 0x000000103a401981 */ /* 0x000122000c1e1920 */
[----:B------:R-:W-:Y:S01]  /*e7a0*/  IADD3 R6, P3, R6, R30, RZ ;  /* 0x0000001e06067210 */ /* 0x000fe20007f7e0ff */
[----:B------:R-:W-:Y:S04]  /*e7b0*/  BSSY B1, `(.L_x_64) ;  /* 0x000000e000017945 */ /* 0x000fe80003800000 */
[----:B------:R-:W-:Y:S01]  /*e7c0*/  IMAD.X R7, R7, 0x1, R31, P3 ;  /* 0x0000000107077824 */ /* 0x000fe200018e061f */
[----:B------:R-:W-:Y:S01]  /*e7d0*/  IADD3 R61, P3, R6, R28, RZ ;  /* 0x0000001c063d7210 */ /* 0x000fe20007f7e0ff */
[----:B0-----:R-:W-:-:S03]  /*e7e0*/  IMAD.WIDE.U32 R58, R32, 0x1c, R12 ;  /* 0x0000001c203a7825 */ /* 0x001fc600078e000c */
[----:B------:R-:W-:Y:S02]  /*e7f0*/  IADD3.X R62, R7, R27, RZ, P3, !PT ;  /* 0x0000001b073e7210 */ /* 0x000fe40001ffe4ff */
[----:B------:R-:W-:Y:S01]  /*e800*/  IADD3 R59, R53, R59, RZ ;  /* 0x0000003b353b7210 */ /* 0x000fe20007ffe0ff */
[----:B----4-:R-:W-:-:S04]  /*e810*/  FMUL R60, R64, UR22 ;  /* 0x00000016403c7c20 */ /* 0x010fc80008400000 */
[----:B------:R-:W-:Y:S01]  /*e820*/  FFMA R161, R161, UR21, R60 ;  /* 0x00000015a1a17c23 */ /* 0x000fe2000800003c */
[----:B------:R-:W-:-:S04]  /*e830*/  LEA R60, P3, R61, UR8, 0x2 ;  /* 0x000000083d3c7c11 */ /* 0x000fc8000f8610ff */
[----:B------:R3:W-:Y:S01]  /*e840*/  @P1 STG.E desc[UR16][R58.64], R161 ;  /* 0x000000a13a001986 */ /* 0x0007e2000c101910 */
[----:B------:R-:W-:Y:S02]  /*e850*/  ISETP.GT.AND P1, PT, R50, 0x39, P2 ;  /* 0x000000393200780c */ /* 0x000fe40001724270 */
[----:B------:R-:W-:-:S11]  /*e860*/  LEA.HI.X R61, R61, UR9, R62, 0x2, P3 ;  /* 0x000000093d3d7c11 */ /* 0x000fd600098f143e */
[----:B---3--:R-:W-:Y:S05]  /*e870*/  @!P1 BRA `(.L_x_65) ;  /* 0x0000000000049947 */ /* 0x008fea0003800000 */
[----:B------:R0:W5:Y:S02]  /*e880*/  LDG.E.LTC128B R64, desc[UR16][R60.64] ;  /* 0x000000103c407981 */ /* 0x000164000c1e1920 */
.L_x_65:
[----:B------:R-:W-:Y:S05]  /*e890*/  BSYNC B1 ;  /* 0x0000000000017941 */ /* 0x000fea0003800000 */
.L_x_64:
[----:B------:R-:W-:Y:S02]  /*e8a0*/  IMAD.SHL.U32 R158, R32, 0x20, RZ ;  /* 0x00000020209e7824 */ /* 0x000fe400078e00ff */
[----:B0----5:R-:W-:Y:S01]  /*e8b0*/  FMUL R60, R64, UR22 ;  /* 0x00000016403c7c20 */ /* 0x021fe20008400000 */
[----:B------:R-:W-:Y:S01]  /*e8c0*/  IMAD.WIDE.U32 R20, R30, 0x7, R20 ;  /* 0x000000071e147825 */ /* 0x000fe200078e0014 */
[----:B------:R-:W-:Y:S01]  /*e8d0*/  BSSY B1, `(.L_x_66) ;  /* 0x0000011000017945 */ /* 0x000fe20003800000 */
[----:B------:R-:W-:Y:S02]  /*e8e0*/  IADD3 R12, P3, R12, R158, RZ ;  /* 0x0000009e0c0c7210 */ /* 0x000fe40007f7e0ff */
[----:B------:R-:W-:Y:S02]  /*e8f0*/  FFMA R60, R162, UR21, R60 ;  /* 0x00000015a23c7c23 */ /* 0x000fe4000800003c */
[----:B------:R-:W-:-:S05]  /*e900*/  IADD3.X R13, R13, R33, RZ, P3, !PT ;  /* 0x000000210d0d7210 */ /* 0x000fca0001ffe4ff */
        /* <DEDUP_REMOVED lines=13> */
.L_x_67:
[----:B------:R-:W-:Y:S05]  /*e9e0*/  BSYNC B1 ;  /* 0x0000000000017941 */ /* 0x000fea0003800000 */
.L_x_66:
        /* <DEDUP_REMOVED lines=9> */
[----:B---3--:R-:W-:-:S03]  /*ea80*/  IMAD.WIDE.U32 R58, R3, R30, R10 ;  /* 0x0000001e033a7225 */ /* 0x008fc600078e000a */
        /* <DEDUP_REMOVED lines=8> */
.L_x_69:
[----:B------:R-:W-:Y:S05]  /*eb10*/  BSYNC B1 ;  /* 0x0000000000017941 */ /* 0x000fea0003800000 */
.L_x_68:
        /* <DEDUP_REMOVED lines=12> */
[----:B------:R-:W-:Y:S04]  /*ebe0*/  BSSY B1, `(.L_x_70) ;  /* 0x000000e000017945 */ /* 0x000fe80003800000 */
[----:B------:R-:W-:Y:S01]  /*ebf0*/  IMAD.X R7, R7, 0x1, R31, P3 ;  /* 0x0000000107077824 */ /* 0x000fe200018e061f */
[----:B------:R-:W-:Y:S01]  /*ec00*/  IADD3 R65, P3, R6, R28, RZ ;  /* 0x0000001c06417210 */ /* 0x000fe20007f7e0ff */
[----:B0-----:R-:W-:-:S03]  /*ec10*/  IMAD.WIDE.U32 R62, R32, 0x1c, R12 ;  /* 0x0000001c203e7825 */ /* 0x001fc600078e000c */
[----:B------:R-:W-:Y:S02]  /*ec20*/  IADD3.X R66, R7, R27, RZ, P3, !PT ;  /* 0x0000001b07427210 */ /* 0x000fe40001ffe4ff */
[----:B------:R-:W-:Y:S01]  /*ec30*/  IADD3 R63, R53, R63, RZ ;  /* 0x0000003f353f7210 */ /* 0x000fe20007ffe0ff */
[----:B--2---:R-:W-:-:S04]  /*ec40*/  FMUL R64, R68, UR22 ;  /* 0x0000001644407c20 */ /* 0x004fc80008400000 */
[----:B------:R-:W-:Y:S01]  /*ec50*/  FFMA R165, R165, UR21, R64 ;  /* 0x00000015a5a57c23 */ /* 0x000fe20008000040 */
[----:B------:R-:W-:-:S04]  /*ec60*/  LEA R64, P3, R65, UR8, 0x2 ;  /* 0x0000000841407c11 */ /* 0x000fc8000f8610ff */
[----:B------:R4:W-:Y:S01]  /*ec70*/  @P1 STG.E desc[UR16][R62.64], R165 ;  /* 0x000000a53e001986 */ /* 0x0009e2000c101910 */
[----:B------:R-:W-:Y:S02]  /*ec80*/  ISETP.GT.AND P1, PT, R50, 0x41, P2 ;  /* 0x000000413200780c */ /* 0x000fe40001724270 */
[----:B------:R-:W-:-:S11]  /*ec90*/  LEA.HI.X R65, R65, UR9, R66, 0x2, P3 ;  /* 0x0000000941417c11 */ /* 0x000fd600098f1442 */
[----:B----4-:R-:W-:Y:S05]  /*eca0*/  @!P1 BRA `(.L_x_71) ;  /* 0x0000000000049947 */ /* 0x010fea0003800000 */
[----:B------:R0:W5:Y:S02]  /*ecb0*/  LDG.E.LTC128B R68, desc[UR16][R64.64] ;  /* 0x0000001040447981 */ /* 0x000164000c1e1920 */
.L_x_71:
[----:B------:R-:W-:Y:S05]  /*ecc0*/  BSYNC B1 ;  /* 0x0000000000017941 */ /* 0x000fea0003800000 */
.L_x_70:
        /* <DEDUP_REMOVED lines=19> */
.L_x_73:
[----:B------:R-:W-:Y:S05]  /*ee00*/  BSYNC B1 ;  /* 0x0000000000017941 */ /* 0x000fea0003800000 */
.L_x_72:
        /* <DEDUP_REMOVED lines=18> */
.L_x_75:
[----:B------:R-:W-:Y:S05]  /*ef30*/  BSYNC B1 ;  /* 0x0000000000017941 */ /* 0x000fea0003800000 */
.L_x_74:
        /* <DEDUP_REMOVED lines=10> */
[----:B------:R0:W3:Y:S01]  /*efe0*/  @P1 LDG.E.LTC128B R72, desc[UR16][R66.64] ;  /* 0x0000001042481981 */ /* 0x0000e2000c1e1920 */
[----:B------:R-:W-:Y:S01]  /*eff0*/  IADD3 R6, P3, R6, R30, RZ ;  /* 0x0000001e06067210 */ /* 0x000fe20007f7e0ff */
[----:B------:R-:W-:Y:S03]  /*f000*/  BSSY B1, `(.L_x_76) ;  /* 0x000000e000017945 */ /* 0x000fe60003800000 */
[----:B------:R-:W-:Y:S02]  /*f010*/  IADD3.X R7, R7, R31, RZ, P3, !PT ;  /* 0x0000001f07077210 */ /* 0x000fe40001ffe4ff */
[----:B------:R-:W-:Y:S01]  /*f020*/  IADD3 R69, P3, R6, R28, RZ ;  /* 0x0000001c06457210 */ /* 0x000fe20007f7e0ff */
[----:B0-----:R-:W-:-:S04]  /*f030*/  IMAD.WIDE.U32 R66, R32, 0x1c, R12 ;  /* 0x0000001c20427825 */ /* 0x001fc800078e000c */
[----:B------:R-:W-:Y:S02]  /*f040*/  IMAD.IADD R67, R53, 0x1, R67 ;  /* 0x0000000135437824 */ /* 0x000fe400078e0243 */
[----:B------:R-:W-:Y:S02]  /*f050*/  IMAD.X R70, R7, 0x1, R27, P3 ;  /* 0x0000000107467824 */ /* 0x000fe400018e061b */
[----:B---3--:R-:W-:-:S04]  /*f060*/  FMUL R68, R72, UR22 ;  /* 0x0000001648447c20 */ /* 0x008fc80008400000 */
[----:B------:R-:W-:Y:S01]  /*f070*/  FFMA R169, R169, UR21, R68 ;  /* 0x00000015a9a97c23 */ /* 0x000fe20008000044 */
[----:B------:R-:W-:-:S04]  /*f080*/  LEA R68, P3, R69, UR8, 0x2 ;  /* 0x0000000845447c11 */ /* 0x000fc8000f8610ff */
[----:B------:R4:W-:Y:S01]  /*f090*/  @P1 STG.E desc[UR16][R66.64], R169 ;  /* 0x000000a942001986 */ /* 0x0009e2000c101910 */
[----:B------:R-:W-:Y:S02]  /*f0a0*/  ISETP.GT.AND P1, PT, R50, 0x49, P2 ;  /* 0x000000493200780c */ /* 0x000fe40001724270 */
[----:B------:R-:W-:-:S11]  /*f0b0*/  LEA.HI.X R69, R69, UR9, R70, 0x2, P3 ;  /* 0x0000000945457c11 */ /* 0x000fd600098f1446 */
[----:B----4-:R-:W-:Y:S05]  /*f0c0*/  @!P1 BRA `(.L_x_77) ;  /* 0x0000000000049947 */ /* 0x010fea0003800000 */
[----:B------:R0:W5:Y:S02]  /*f0d0*/  LDG.E.LTC128B R72, desc[UR16][R68.64] ;  /* 0x0000001044487981 */ /* 0x000164000c1e1920 */
.L_x_77:
[----:B------:R-:W-:Y:S05]  /*f0e0*/  BSYNC B1 ;  /* 0x0000000000017941 */ /* 0x000fea0003800000 */
.L_x_76:
        /* <DEDUP_REMOVED lines=19> */
.L_x_79:
[----:B------:R-:W-:Y:S05]  /*f220*/  BSYNC B1 ;  /* 0x0000000000017941 */ /* 0x000fea0003800000 */
.L_x_78:
        /* <DEDUP_REMOVED lines=18> */
.L_x_81:
[----:B------:R-:W-:Y:S05]  /*f350*/  BSYNC B1 ;  /* 0x0000000000017941 */ /* 0x000fea0003800000 */
.L_x_80:
        /* <DEDUP_REMOVED lines=26> */
.L_x_83:
[----:B------:R-:W-:Y:S05]  /*f500*/  BSYNC B1 ;  /* 0x0000000000017941 */ /* 0x000fea0003800000 */
.L_x_82:
        /* <DEDUP_REMOVED lines=19> */
.L_x_85:
[----:B------:R-:W-:Y:S05]  /*f640*/  BSYNC B1 ;  /* 0x0000000000017941 */ /* 0x000fea0003800000 */
.L_x_84:
        /* <DEDUP_REMOVED lines=18> */
.L_x_87:
[----:B------:R-:W-:Y:S05]  /*f770*/  BSYNC B1 ;  /* 0x0000000000017941 */ /* 0x000fea0003800000 */
.L_x_86:
        /* <DEDUP_REMOVED lines=26> */
.L_x_89:
[----:B------:R-:W-:Y:S05]  /*f920*/  BSYNC B1 ;  /* 0x0000000000017941 */ /* 0x000fea0003800000 */
.L_x_88:
        /* <DEDUP_REMOVED lines=19> */
.L_x_91:
[----:B------:R-:W-:Y:S05]  /*fa60*/  BSYNC B1 ;  /* 0x0000000000017941 */ /* 0x000fea0003800000 */
.L_x_90:
        /* <DEDUP_REMOVED lines=18> */
.L_x_93:
[----:B------:R-:W-:Y:S05]  /*fb90*/  BSYNC B1 ;  /* 0x0000000000017941 */ /* 0x000fea0003800000 */
.L_x_92:
        /* <DEDUP_REMOVED lines=26> */
.L_x_95:
[----:B------:R-:W-:Y:S05]  /*fd40*/  BSYNC B1 ;  /* 0x0000000000017941 */ /* 0x000fea0003800000 */
.L_x_94:
        /* <DEDUP_REMOVED lines=19> */
.L_x_97:
[----:B------:R-:W-:Y:S05]  /*fe80*/  BSYNC B1 ;  /* 0x0000000000017941 */ /* 0x000fea0003800000 */
.L_x_96:
        /* <DEDUP_REMOVED lines=18> */
.L_x_99:
[----:B------:R-:W-:Y:S05]  /*ffb0*/  BSYNC B1 ;  /* 0x0000000000017941 */ /* 0x000fea0003800000 */
.L_x_98:
        /* <DEDUP_REMOVED lines=26> */
.L_x_101:
[----:B------:R-:W-:Y:S05]  /*10160*/  BSYNC B1 ;  /* 0x0000000000017941 */ /* 0x000fea0003800000 */
.L_x_100:
        /* <DEDUP_REMOVED lines=19> */
.L_x_103:
[----:B------:R-:W-:Y:S05]  /*102a0*/  BSYNC B1 ;  /* 0x0000000000017941 */ /* 0x000fea0003800000 */
.L_x_102:
        /* <DEDUP_REMOVED lines=18> */
.L_x_105:
[----:B------:R-:W-:Y:S05]  /*103d0*/  BSYNC B1 ;  /* 0x0000000000017941 */ /* 0x000fea0003800000 */
.L_x_104:
        /* <DEDUP_REMOVED lines=26> */
.L_x_107:
[----:B------:R-:W-:Y:S05]  /*10580*/  BSYNC B1 ;  /* 0x0000000000017941 */ /* 0x000fea0003800000 */
.L_x_106:
        /* <DEDUP_REMOVED lines=19> */
.L_x_109:
[----:B------:R-:W-:Y:S05]  /*106c0*/  BSYNC B1 ;  /* 0x0000000000017941 */ /* 0x000fea0003800000 */
.L_x_108:
        /* <DEDUP_REMOVED lines=18> */
.L_x_111:
[----:B------:R-:W-:Y:S05]  /*107f0*/  BSYNC B1 ;  /* 0x0000000000017941 */ /* 0x000fea0003800000 */
.L_x_110:
        /* <DEDUP_REMOVED lines=26> */
.L_x_113:
[----:B------:R-:W-:Y:S05]  /*109a0*/  BSYNC B1 ;  /* 0x0000000000017941 */ /* 0x000fea0003800000 */
.L_x_112:
        /* <DEDUP_REMOVED lines=19> */
.L_x_115:
[----:B------:R-:W-:Y:S05]  /*10ae0*/  BSYNC B1 ;  /* 0x0000000000017941 */ /* 0x000fea0003800000 */
.L_x_114:
        /* <DEDUP_REMOVED lines=18> */
.L_x_117:
[----:B------:R-:W-:Y:S05]  /*10c10*/  BSYNC B1 ;  /* 0x0000000000017941 */ /* 0x000fea0003800000 */
.L_x_116:
        /* <DEDUP_REMOVED lines=26> */
.L_x_119:
[----:B------:R-:W-:Y:S05]  /*10dc0*/  BSYNC B1 ;  /* 0x0000000000017941 */ /* 0x000fea0003800000 */
.L_x_118:
        /* <DEDUP_REMOVED lines=19> */
.L_x_121:
[----:B------:R-:W-:Y:S05]  /*10f00*/  BSYNC B1 ;  /* 0x0000000000017941 */ /* 0x000fea0003800000 */
.L_x_120:
        /* <DEDUP_REMOVED lines=18> */
.L_x_123:
[----:B------:R-:W-:Y:S05]  /*11030*/  BSYNC B1 ;  /* 0x0000000000017941 */ /* 0x000fea0003800000 */
.L_x_122:
        /* <DEDUP_REMOVED lines=26> */
.L_x_125:
[----:B------:R-:W-:Y:S05]  /*111e0*/  BSYNC B1 ;  /* 0x0000000000017941 */ /* 0x000fea0003800000 */
.L_x_124:
        /* <DEDUP_REMOVED lines=19> */
.L_x_127:
[----:B------:R-:W-:Y:S05]  /*11320*/  BSYNC B1 ;  /* 0x0000000000017941 */ /* 0x000fea0003800000 */
.L_x_126:
        /* <DEDUP_REMOVED lines=18> */
.L_x_129:
[----:B------:R-:W-:Y:S05]  /*11450*/  BSYNC B1 ;  /* 0x0000000000017941 */ /* 0x000fea0003800000 */
.L_x_128:
        /* <DEDUP_REMOVED lines=26> */
.L_x_131:
[----:B------:R-:W-:Y:S05]  /*11600*/  BSYNC B1 ;  /* 0x0000000000017941 */ /* 0x000fea0003800000 */
.L_x_130:
        /* <DEDUP_REMOVED lines=19> */
.L_x_133:
[----:B------:R-:W-:Y:S05]  /*11740*/  BSYNC B1 ;  /* 0x0000000000017941 */ /* 0x000fea0003800000 */
.L_x_132:
        /* <DEDUP_REMOVED lines=18> */
.L_x_135:
[----:B------:R-:W-:Y:S05]  /*11870*/  BSYNC B1 ;  /* 0x0000000000017941 */ /* 0x000fea0003800000 */
.L_x_134:
        /* <DEDUP_REMOVED lines=26> */
.L_x_137:
[----:B------:R-:W-:Y:S05]  /*11a20*/  BSYNC B1 ;  /* 0x0000000000017941 */ /* 0x000fea0003800000 */
.L_x_136:
        /* <DEDUP_REMOVED lines=19> */
.L_x_139:
[----:B------:R-:W-:Y:S05]  /*11b60*/  BSYNC B1 ;  /* 0x0000000000017941 */ /* 0x000fea0003800000 */
.L_x_138:
        /* <DEDUP_REMOVED lines=18> */
.L_x_141:
[----:B------:R-:W-:Y:S05]  /*11c90*/  BSYNC B1 ;  /* 0x0000000000017941 */ /* 0x000fea0003800000 */
.L_x_140:
        /* <DEDUP_REMOVED lines=26> */
.L_x_143:
[----:B------:R-:W-:Y:S05]  /*11e40*/  BSYNC B1 ;  /* 0x0000000000017941 */ /* 0x000fea0003800000 */
.L_x_142:
        /* <DEDUP_REMOVED lines=19> */
.L_x_145:
[----:B------:R-:W-:Y:S05]  /*11f80*/  BSYNC B1 ;  /* 0x0000000000017941 */ /* 0x000fea0003800000 */
.L_x_144:
        /* <DEDUP_REMOVED lines=18> */
.L_x_147:
[----:B------:R-:W-:Y:S05]  /*120b0*/  BSYNC B1 ;  /* 0x0000000000017941 */ /* 0x000fea0003800000 */
.L_x_146:
        /* <DEDUP_REMOVED lines=26> */
.L_x_149:
[----:B------:R-:W-:Y:S05]  /*12260*/  BSYNC B1 ;  /* 0x0000000000017941 */ /* 0x000fea0003800000 */
.L_x_148:
        /* <DEDUP_REMOVED lines=19> */
.L_x_151:
[----:B------:R-:W-:Y:S05]  /*123a0*/  BSYNC B1 ;  /* 0x0000000000017941 */ /* 0x000fea0003800000 */
.L_x_150:
        /* <DEDUP_REMOVED lines=18> */
.L_x_153:
[----:B------:R-:W-:Y:S05]  /*124d0*/  BSYNC B1 ;  /* 0x0000000000017941 */ /* 0x000fea0003800000 */
.L_x_152:
        /* <DEDUP_REMOVED lines=26> */
.L_x_155:
[----:B------:R-:W-:Y:S05]  /*12680*/  BSYNC B1 ;  /* 0x0000000000017941 */ /* 0x000fea0003800000 */
.L_x_154:
        /* <DEDUP_REMOVED lines=19> */
.L_x_157:
[----:B------:R-:W-:Y:S05]  /*127c0*/  BSYNC B1 ;  /* 0x0000000000017941 */ /* 0x000fea0003800000 */
.L_x_156:
        /* <DEDUP_REMOVED lines=18> */
.L_x_159:
[----:B------:R-:W-:Y:S05]  /*128f0*/  BSYNC B1 ;  /* 0x0000000000017941 */ /* 0x000fea0003800000 */
.L_x_158:
        /* <DEDUP_REMOVED lines=26> */
.L_x_161:
[----:B------:R-:W-:Y:S05]  /*12aa0*/  BSYNC B1 ;  /* 0x0000000000017941 */ /* 0x000fea0003800000 */
.L_x_160:
        /* <DEDUP_REMOVED lines=19> */
.L_x_163:
[----:B------:R-:W-:Y:S05]  /*12be0*/  BSYNC B1 ;  /* 0x0000000000017941 */ /* 0x000fea0003800000 */
.L_x_162:
        /* <DEDUP_REMOVED lines=18> */
.L_x_165:
[----:B------:R-:W-:Y:S05]  /*12d10*/  BSYNC B1 ;  /* 0x0000000000017941 */ /* 0x000fea0003800000 */
.L_x_164:
        /* <DEDUP_REMOVED lines=26> */
.L_x_167:
[----:B------:R-:W-:Y:S05]  /*12ec0*/  BSYNC B1 ;  /* 0x0000000000017941 */ /* 0x000fea0003800000 */
.L_x_166:
        /* <DEDUP_REMOVED lines=19> */
.L_x_169:
[----:B------:R-:W-:Y:S05]  /*13000*/  BSYNC B1 ;  /* 0x0000000000017941 */ /* 0x000fea0003800000 */
.L_x_168:
        /* <DEDUP_REMOVED lines=18> */
.L_x_171:
[----:B------:R-:W-:Y:S05]  /*13130*/  BSYNC B1 ;  /* 0x0000000000017941 */ /* 0x000fea0003800000 */
.L_x_170:
        /* <DEDUP_REMOVED lines=26> */
.L_x_173:
[----:B------:R-:W-:Y:S05]  /*132e0*/  BSYNC B1 ;  /* 0x0000000000017941 */ /* 0x000fea0003800000 */
.L_x_172:
        /* <DEDUP_REMOVED lines=19> */
.L_x_175:
[----:B------:R-:W-:Y:S05]  /*13420*/  BSYNC B1 ;  /* 0x0000000000017941 */ /* 0x000fea0003800000 */
.L_x_174:
        /* <DEDUP_REMOVED lines=18> */
.L_x_177:
[----:B------:R-:W-:Y:S05]  /*13550*/  BSYNC B1 ;  /* 0x0000000000017941 */ /* 0x000fea0003800000 */
.L_x_176:
        /* <DEDUP_REMOVED lines=26> */
.L_x_179:
[----:B------:R-:W-:Y:S05]  /*13700*/  BSYNC B1 ;  /* 0x0000000000017941 */ /* 0x000fea0003800000 */
.L_x_178:
[----:B0-----:R-:W2:Y:S01]  /*13710*/  LDL.LU R137, [R1+0x200] ;  /* 0x0002000001897983 */ /* 0x001ea20000300800 */
[----:B------:R-:W-:Y:S01]  /*13720*/  IADD3 R12, P3, R12, R158, RZ ;  /* 0x0000009e0c0c7210 */ /* 0x000fe20007f7e0ff */
[----:B-----5:R-:W-:Y:S01]  /*13730*/  FMUL R136, R140, UR22 ;  /* 0x000000168c887c20 */ /* 0x020fe20008400000 */
[----:B------:R-:W-:Y:S01]  /*13740*/  IMAD.WIDE.U32 R20, R30, 0x7, R20 ;  /* 0x000000071e147825 */ /* 0x000fe200078e0014 */
[----:B------:R-:W-:Y:S03]  /*13750*/  BSSY B1, `(.L_x_180) ;  /* 0x0000010000017945 */ /* 0x000fe60003800000 */
[----:B------:R-:W-:Y:S02]  /*13760*/  IMAD.X R13, R13, 0x1, R33, P3 ;  /* 0x000000010d0d7824 */ /* 0x000fe400018e0621 */
[----:B--2---:R-:W-:-:S05]  /*13770*/  FFMA R136, R137, UR21, R136 ;  /* 0x0000001589887c23 */ /* 0x004fca0008000088 */
        /* <DEDUP_REMOVED lines=13> */
.L_x_181:
[----:B------:R-:W-:Y:S05]  /*13850*/  BSYNC B1 ;  /* 0x0000000000017941 */ /* 0x000fea0003800000 */
.L_x_180:
[----:B------:R-:W2:Y:S01]  /*13860*/  LDL.LU R139, [R1+0x204] ;  /* 0x00020400018b7983 */ /* 0x000ea20000300800 */
[----:B-----5:R-:W-:Y:S01]  /*13870*/  FMUL R138, R140, UR22 ;  /* 0x000000168c8a7c20 */ /* 0x020fe20008400000 */
[----:B------:R-:W-:Y:S01]  /*13880*/  IMAD.WIDE.U32 R10, R30, 0x7, R10 ;  /* 0x000000071e0a7825 */ /* 0x000fe200078e000a */
[----:B------:R-:W-:Y:S01]  /*13890*/  ISETP.GT.AND P5, PT, R50, 0xd1, P0 ;  /* 0x000000d13200780c */ /* 0x000fe200007a4270 */
[----:B------:R-:W-:Y:S01]  /*138a0*/  BSSY B1, `(.L_x_182) ;  /* 0x0000010000017945 */ /* 0x000fe20003800000 */
[----:B------:R-:W-:Y:S01]  /*138b0*/  MOV R144, R140 ;  /* 0x0000008c00907202 */ /* 0x000fe20000000f00 */
[----:B------:R-:W-:-:S04]  /*138c0*/  IMAD.WIDE.U32 R6, R30, 0x7, R6 ;  /* 0x000000071e067825 */ /* 0x000fc800078e0006 */
[----:B--2---:R-:W-:-:S05]  /*138d0*/  FFMA R138, R139, UR21, R138 ;  /* 0x000000158b8a7c23 */ /* 0x004fca000800008a */
        /* <DEDUP_REMOVED lines=12> */
.L_x_183:
[----:B------:R-:W-:Y:S05]  /*139a0*/  BSYNC B1 ;  /* 0x0000000000017941 */ /* 0x000fea0003800000 */
.L_x_182:
[----:B------:R-:W4:Y:S01]  /*139b0*/  LDL.LU R138, [R1+0x208] ;  /* 0x00020800018a7983 */ /* 0x000f220000300800 */
[----:B------:R-:W-:Y:S02]  /*139c0*/  IMAD.IADD R7, R52, 0x1, R7 ;  /* 0x0000000134077824 */ /* 0x000fe400078e0207 */
[----:B-----5:R-:W-:Y:S01]  /*139d0*/  FMUL R140, R144, UR22 ;  /* 0x00000016908c7c20 */ /* 0x020fe20008400000 */
[----:B------:R-:W-:Y:S01]  /*139e0*/  IADD3 R139, P3, R28, R6, RZ ;  /* 0x000000061c8b7210 */ /* 0x000fe20007f7e0ff */
[----:B------:R-:W3:Y:S01]  /*139f0*/  LDL.LU R142, [R1+0x20c] ;  /* 0x00020c00018e7983 */ /* 0x000ee20000300800 */
[----:B------:R-:W-:Y:S02]  /*13a00*/  ISETP.GT.AND P1, PT, R50, 0xd8, P2 ;  /* 0x000000d83200780c */ /* 0x000fe40001724270 */
[----:B------:R-:W-:Y:S01]  /*13a10*/  IADD3.X R141, R7, R27, RZ, P3, !PT ;  /* 0x0000001b078d7210 */ /* 0x000fe20001ffe4ff */
[----:B----4-:R-:W-:Y:S01]  /*13a20*/  FFMA R140, R138, UR21, R140 ;  /* 0x000000158a8c7c23 */ /* 0x010fe2000800008c */
[----:B------:R-:W-:-:S04]  /*13a30*/  LEA R138, P3, R139, UR8, 0x2 ;  /* 0x000000088b8a7c11 */ /* 0x000fc8000f8610ff */
[----:B------:R-:W-:Y:S01]  /*13a40*/  LEA.HI.X R139, R139, UR9, R141, 0x2, P3 ;  /* 0x000000098b8b7c11 */ /* 0x000fe200098f148d */
[----:B------:R4:W-:Y:S04]  /*13a50*/  @P5 STG.E desc[UR16][R12.64+0x20], R140 ;  /* 0x0000208c0c005986 */ /* 0x0009e8000c101910 */
[----:B------:R0:W4:Y:S01]  /*13a60*/  @P1 LDG.E.LTC128B R144, desc[UR16][R138.64] ;  /* 0x000000108a901981 */ /* 0x000122000c1e1920 */
[----:B------:R-:W-:Y:S01]  /*13a70*/  IADD3 R6, P3, R6, R30, RZ ;  /* 0x0000001e06067210 */ /* 0x000fe20007f7e0ff */
[----:B------:R-:W-:Y:S03]  /*13a80*/  BSSY B1, `(.L_x_184) ;  /* 0x000000e000017945 */ /* 0x000fe60003800000 */
[----:B------:R-:W-:-:S02]  /*13a90*/  IADD3.X R7, R7, R31, RZ, P3, !PT ;  /* 0x0000001f07077210 */ /* 0x000fc40001ffe4ff */
[----:B------:R-:W-:Y:S01]  /*13aa0*/  IADD3 R141, P3, R6, R28, RZ ;  /* 0x0000001c068d7210 */ /* 0x000fe20007f7e0ff */
[----:B0-----:R-:W-:-:S04]  /*13ab0*/  IMAD.WIDE.U32 R138, R32, 0x1c, R12 ;  /* 0x0000001c208a7825 */ /* 0x001fc800078e000c */
[----:B------:R-:W-:Y:S02]  /*13ac0*/  IMAD.IADD R139, R53, 0x1, R139 ;  /* 0x00000001358b7824 */ /* 0x000fe400078e028b */
[----:B----4-:R-:W-:-:S04]  /*13ad0*/  FMUL R140, R144, UR22 ;  /* 0x00000016908c7c20 */ /* 0x010fc80008400000 */
[----:B---3--:R-:W-:Y:S01]  /*13ae0*/  FFMA R140, R142, UR21, R140 ;  /* 0x000000158e8c7c23 */ /* 0x008fe2000800008c */
[----:B------:R-:W-:-:S04]  /*13af0*/  IMAD.X R142, R7, 0x1, R27, P3 ;  /* 0x00000001078e7824 */ /* 0x000fc800018e061b */
[----:B------:R0:W-:Y:S01]  /*13b00*/  @P1 STG.E desc[UR16][R138.64], R140 ;  /* 0x0000008c8a001986 */ /* 0x0001e2000c101910 */
[----:B------:R-:W-:Y:S02]  /*13b10*/  ISETP.GT.AND P1, PT, R50, 0xd9, P2 ;  /* 0x000000d93200780c */ /* 0x000fe40001724270 */
[----:B0-----:R-:W-:-:S04]  /*13b20*/  LEA R140, P3, R141, UR8, 0x2 ;  /* 0x000000088d8c7c11 */ /* 0x001fc8000f8610ff */
[----:B------:R-:W-:-:S07]  /*13b30*/  LEA.HI.X R141, R141, UR9, R142, 0x2, P3 ;  /* 0x000000098d8d7c11 */ /* 0x000fce00098f148e */
[----:B------:R-:W-:Y:S05]  /*13b40*/  @!P1 BRA `(.L_x_185) ;  /* 0x0000000000049947 */ /* 0x000fea0003800000 */
[----:B------:R0:W5:Y:S02]  /*13b50*/  LDG.E.LTC128B R144, desc[UR16][R140.64] ;  /* 0x000000108c907981 */ /* 0x000164000c1e1920 */
.L_x_185:
[----:B------:R-:W-:Y:S05]  /*13b60*/  BSYNC B1 ;  /* 0x0000000000017941 */ /* 0x000fea0003800000 */
.L_x_184:
[----:B0-----:R-:W3:Y:S01]  /*13b70*/  LDL.LU R141, [R1+0x210] ;  /* 0x00021000018d7983 */ /* 0x001ee20000300800 */
[----:B------:R-:W-:Y:S01]  /*13b80*/  IADD3 R12, P3, R12, R158, RZ ;  /* 0x0000009e0c0c7210 */ /* 0x000fe20007f7e0ff */
[----:B-----5:R-:W-:Y:S01]  /*13b90*/  FMUL R140, R144, UR22 ;  /* 0x00000016908c7c20 */ /* 0x020fe20008400000 */
[----:B------:R-:W-:Y:S01]  /*13ba0*/  IMAD.WIDE.U32 R20, R30, 0x7, R20 ;  /* 0x000000071e147825 */ /* 0x000fe200078e0014 */
[----:B------:R-:W-:Y:S01]  /*13bb0*/  BSSY B1, `(.L_x_186) ;  /* 0x0000010000017945 */ /* 0x000fe20003800000 */
[----:B------:R-:W-:Y:S02]  /*13bc0*/  IADD3.X R13, R13, R33, RZ, P3, !PT ;  /* 0x000000210d0d7210 */ /* 0x000fe40001ffe4ff */
[----:B---3--:R-:W-:-:S05]  /*13bd0*/  FFMA R140, R141, UR21, R140 ;  /* 0x000000158d8c7c23 */ /* 0x008fca000800008c */
        /* <DEDUP_REMOVED lines=13> */
.L_x_187:
[----:B------:R-:W-:Y:S05]  /*13cb0*/  BSYNC B1 ;  /* 0x0000000000017941 */ /* 0x000fea0003800000 */
.L_x_186:
[----:B------:R-:W3:Y:S01]  /*13cc0*/  LDL.LU R143, [R1+0x214] ;  /* 0x00021400018f7983 */ /* 0x000ee20000300800 */
[----:B-----5:R-:W-:Y:S01]  /*13cd0*/  FMUL R142, R144, UR22 ;  /* 0x00000016908e7c20 */ /* 0x020fe20008400000 */
[----:B------:R-:W-:Y:S01]  /*13ce0*/  IMAD.WIDE.U32 R10, R30, 0x7, R10 ;  /* 0x000000071e0a7825 */ /* 0x000fe200078e000a */
[----:B------:R-:W-:Y:S01]  /*13cf0*/  ISETP.GT.AND P5, PT, R50, 0xd9, P0 ;  /* 0x000000d93200780c */ /* 0x000fe200007a4270 */
[----:B------:R-:W-:Y:S02]  /*13d00*/  BSSY B1, `(.L_x_188) ;  /* 0x0000010000017945 */ /* 0x000fe40003800000 */
[----:B------:R-:W-:-:S04]  /*13d10*/  IMAD.WIDE.U32 R6, R30, 0x7, R6 ;  /* 0x000000071e067825 */ /* 0x000fc800078e0006 */
[----:B------:R-:W-:Y:S02]  /*13d20*/  IMAD.MOV.U32 R148, RZ, RZ, R144 ;  /* 0x000000ffff947224 */ /* 0x000fe400078e0090 */
[----:B---3--:R-:W-:-:S05]  /*13d30*/  FFMA R142, R143, UR21, R142 ;  /* 0x000000158f8e7c23 */ /* 0x008fca000800008e */
        /* <DEDUP_REMOVED lines=12> */
.L_x_189:
[----:B------:R-:W-:Y:S05]  /*13e00*/  BSYNC B1 ;  /* 0x0000000000017941 */ /* 0x000fea0003800000 */
.L_x_188:
[----:B------:R-:W4:Y:S01]  /*13e10*/  LDL.LU R142, [R1+0x218] ;  /* 0x00021800018e7983 */ /* 0x000f220000300800 */
[----:B------:R-:W-:Y:S01]  /*13e20*/  IADD3 R7, R52, R7, RZ ;  /* 0x0000000734077210 */ /* 0x000fe20007ffe0ff */
[----:B-----5:R-:W-:Y:S01]  /*13e30*/  FMUL R144, R148, UR22 ;  /* 0x0000001694907c20 */ /* 0x020fe20008400000 */
[----:B------:R-:W-:Y:S01]  /*13e40*/  IADD3 R143, P3, R28, R6, RZ ;  /* 0x000000061c8f7210 */ /* 0x000fe20007f7e0ff */
[----:B------:R-:W2:Y:S01]  /*13e50*/  LDL.LU R146, [R1+0x21c] ;  /* 0x00021c0001927983 */ /* 0x000ea20000300800 */
[----:B------:R-:W-:-:S03]  /*13e60*/  ISETP.GT.AND P1, PT, R50, 0xe0, P2 ;  /* 0x000000e03200780c */ /* 0x000fc60001724270 */
[----:B------:R-:W-:Y:S02]  /*13e70*/  IMAD.X R145, R7, 0x1, R27, P3 ;  /* 0x0000000107917824 */ /* 0x000fe400018e061b */
[----:B----4-:R-:W-:Y:S01]  /*13e80*/  FFMA R144, R142, UR21, R144 ;  /* 0x000000158e907c23 */ /* 0x010fe20008000090 */
[----:B------:R-:W-:-:S04]  /*13e90*/  LEA R142, P3, R143, UR8, 0x2 ;  /* 0x000000088f8e7c11 */ /* 0x000fc8000f8610ff */
[----:B------:R-:W-:Y:S01]  /*13ea0*/  LEA.HI.X R143, R143, UR9, R145, 0x2, P3 ;  /* 0x000000098f8f7c11 */ /* 0x000fe200098f1491 */
[----:B------:R4:W-:Y:S04]  /*13eb0*/  @P5 STG.E desc[UR16][R12.64+0x20], R144 ;  /* 0x000020900c005986 */ /* 0x0009e8000c101910 */
[----:B------:R0:W4:Y:S01]  /*13ec0*/  @P1 LDG.E.LTC128B R148, desc[UR16][R142.64] ;  /* 0x000000108e941981 */ /* 0x000122000c1e1920 */
[----:B------:R-:W-:Y:S01]  /*13ed0*/  IADD3 R6, P3, R6, R30, RZ ;  /* 0x0000001e06067210 */ /* 0x000fe20007f7e0ff */
[----:B------:R-:W-:Y:S04]  /*13ee0*/  BSSY B1, `(.L_x_190) ;  /* 0x000000e000017945 */ /* 0x000fe80003800000 */
[----:B------:R-:W-:Y:S01]  /*13ef0*/  IMAD.X R7, R7, 0x1, R31, P3 ;  /* 0x0000000107077824 */ /* 0x000fe200018e061f */
[----:B------:R-:W-:Y:S01]  /*13f00*/  IADD3 R145, P3, R6, R28, RZ ;  /* 0x0000001c06917210 */ /* 0x000fe20007f7e0ff */
[----:B0-----:R-:W-:-:S05]  /*13f10*/  IMAD.WIDE.U32 R142, R32, 0x1c, R12 ;  /* 0x0000001c208e7825 */ /* 0x001fca00078e000c */
[----:B------:R-:W-:Y:S01]  /*13f20*/  IADD3 R143, R53, R143, RZ ;  /* 0x0000008f358f7210 */ /* 0x000fe20007ffe0ff */
[----:B----4-:R-:W-:-:S04]  /*13f30*/  FMUL R144, R148, UR22 ;  /* 0x0000001694907c20 */ /* 0x010fc80008400000 */
[----:B--2---:R-:W-:Y:S01]  /*13f40*/  FFMA R144, R146, UR21, R144 ;  /* 0x0000001592907c23 */ /* 0x004fe20008000090 */
[----:B------:R-:W-:-:S04]  /*13f50*/  IADD3.X R146, R7, R27, RZ, P3, !PT ;  /* 0x0000001b07927210 */ /* 0x000fc80001ffe4ff */
[----:B------:R0:W-:Y:S01]  /*13f60*/  @P1 STG.E desc[UR16][R142.64], R144 ;  /* 0x000000908e001986 */ /* 0x0001e2000c101910 */
[----:B------:R-:W-:Y:S02]  /*13f70*/  ISETP.GT.AND P1, PT, R50, 0xe1, P2 ;  /* 0x000000e13200780c */ /* 0x000fe40001724270 */
[----:B0-----:R-:W-:-:S04]  /*13f80*/  LEA R144, P3, R145, UR8, 0x2 ;  /* 0x0000000891907c11 */ /* 0x001fc8000f8610ff */
[----:B------:R-:W-:-:S07]  /*13f90*/  LEA.HI.X R145, R145, UR9, R146, 0x2, P3 ;  /* 0x0000000991917c11 */ /* 0x000fce00098f1492 */
[----:B------:R-:W-:Y:S05]  /*13fa0*/  @!P1 BRA `(.L_x_191) ;  /* 0x0000000000049947 */ /* 0x000fea0003800000 */
[----:B------:R0:W5:Y:S02]  /*13fb0*/  LDG.E.LTC128B R148, desc[UR16][R144.64] ;  /* 0x0000001090947981 */ /* 0x000164000c1e1920 */
.L_x_191:
[----:B------:R-:W-:Y:S05]  /*13fc0*/  BSYNC B1 ;  /* 0x0000000000017941 */ /* 0x000fea0003800000 */
.L_x_190:
        /* <DEDUP_REMOVED lines=20> */
.L_x_193:
[----:B------:R-:W-:Y:S05]  /*14110*/  BSYNC B1 ;  /* 0x0000000000017941 */ /* 0x000fea0003800000 */
.L_x_192:
        /* <DEDUP_REMOVED lines=20> */
.L_x_195:
[----:B------:R-:W-:Y:S05]  /*14260*/  BSYNC B1 ;  /* 0x0000000000017941 */ /* 0x000fea0003800000 */
.L_x_194:
        /* <DEDUP_REMOVED lines=27> */
.L_x_197:
[----:B------:R-:W-:Y:S05]  /*14420*/  BSYNC B1 ;  /* 0x0000000000017941 */ /* 0x000fea0003800000 */
.L_x_196:
        /* <DEDUP_REMOVED lines=20> */
.L_x_199:
[----:B------:R-:W-:Y:S05]  /*14570*/  BSYNC B1 ;  /* 0x0000000000017941 */ /* 0x000fea0003800000 */
.L_x_198:
        /* <DEDUP_REMOVED lines=20> */
.L_x_201:
[----:B------:R-:W-:Y:S05]  /*146c0*/  BSYNC B1 ;  /* 0x0000000000017941 */ /* 0x000fea0003800000 */
.L_x_200:
        /* <DEDUP_REMOVED lines=27> */
.L_x_203:
[----:B------:R-:W-:Y:S05]  /*14880*/  BSYNC B1 ;  /* 0x0000000000017941 */ /* 0x000fea0003800000 */
.L_x_202:
        /* <DEDUP_REMOVED lines=20> */
.L_x_205:
[----:B------:R-:W-:Y:S05]  /*149d0*/  BSYNC B1 ;  /* 0x0000000000017941 */ /* 0x000fea0003800000 */
.L_x_204:
        /* <DEDUP_REMOVED lines=20> */
.L_x_207:
[----:B------:R-:W-:Y:S05]  /*14b20*/  BSYNC B1 ;  /* 0x0000000000017941 */ /* 0x000fea0003800000 */
.L_x_206:
[----:B------:R-:W4:Y:S01]  /*14b30*/  LDL.LU R154, [R1+0x248] ;  /* 0x00024800019a7983 */ /* 0x000f220000300800 */
[----:B-----5:R-:W-:Y:S01]  /*14b40*/  FMUL R156, R157, UR22 ;  /* 0x000000169d9c7c20 */ /* 0x020fe20008400000 */
[----:B------:R-:W-:Y:S01]  /*14b50*/  IMAD.IADD R26, R52, 0x1, R7 ;  /* 0x00000001341a7824 */ /* 0x000fe200078e0207 */
[----:B------:R-:W-:Y:S01]  /*14b60*/  IADD3 R29, P3, R28, R6, RZ ;  /* 0x000000061c1d7210 */ /* 0x000fe20007f7e0ff */
[----:B------:R-:W3:Y:S01]  /*14b70*/  LDL.LU R159, [R1+0x24c] ;  /* 0x00024c00019f7983 */ /* 0x000ee20000300800 */
[----:B------:R-:W-:Y:S02]  /*14b80*/  ISETP.GT.AND P1, PT, R50, 0xf8, P2 ;  /* 0x000000f83200780c */ /* 0x000fe40001724270 */
[----:B------:R-:W-:Y:S01]  /*14b90*/  IADD3.X R7, R26, R27, RZ, P3, !PT ;  /* 0x0000001b1a077210 */ /* 0x000fe20001ffe4ff */
[----:B------:R-:W-:-:S04]  /*14ba0*/  IMAD.WIDE.U32 R20, R30, 0x7, R20 ;  /* 0x000000071e147825 */ /* 0x000fc800078e0014 */
[----:B------:R-:W-:-:S04]  /*14bb0*/  IMAD.WIDE.U32 R10, R30, 0x7, R10 ;  /* 0x000000071e0a7825 */ /* 0x000fc800078e000a */
[----:B----4-:R-:W-:Y:S01]  /*14bc0*/  FFMA R156, R154, UR21, R156 ;  /* 0x000000159a9c7c23 */ /* 0x010fe2000800009c */
[----:B------:R-:W-:-:S04]  /*14bd0*/  LEA R154, P5, R29, UR8, 0x2 ;  /* 0x000000081d9a7c11 */ /* 0x000fc8000f8a10ff */
[----:B------:R-:W-:Y:S01]  /*14be0*/  LEA.HI.X R155, R29, UR9, R7, 0x2, P5 ;  /* 0x000000091d9b7c11 */ /* 0x000fe2000a8f1407 */
[----:B------:R-:W-:Y:S01]  /*14bf0*/  IMAD.MOV.U32 R29, RZ, RZ, R157 ;  /* 0x000000ffff1d7224 */ /* 0x000fe200078e009d */
[----:B------:R4:W-:Y:S05]  /*14c00*/  @P6 STG.E desc[UR16][R12.64+0x20], R156 ;  /* 0x0000209c0c006986 */ /* 0x0009ea000c101910 */
[----:B------:R-:W2:Y:S01]  /*14c10*/  @P1 LDG.E.LTC128B R29, desc[UR16][R154.64] ;  /* 0x000000109a1d1981 */ /* 0x000ea2000c1e1920 */
[-C--:B------:R-:W-:Y:S01]  /*14c20*/  IADD3 R28, P3, P5, R28, R30.reuse, R6 ;  /* 0x0000001e1c1c7210 */ /* 0x080fe20007d7e006 */
[----:B------:R-:W-:Y:S01]  /*14c30*/  BSSY B1, `(.L_x_208) ;  /* 0x0000017000017945 */ /* 0x000fe20003800000 */
[----:B------:R-:W-:-:S02]  /*14c40*/  IADD3 R6, P6, R20, R30, RZ ;  /* 0x0000001e14067210 */ /* 0x000fc40007fde0ff */
[----:B------:R-:W-:Y:S02]  /*14c50*/  ISETP.GT.AND P2, PT, R50, 0xf9, P2 ;  /* 0x000000f93200780c */ /* 0x000fe40001744270 */
[----:B------:R-:W-:Y:S01]  /*14c60*/  IADD3.X R7, R31, R52, R21, P6, !PT ;  /* 0x000000341f077210 */ /* 0x000fe200037fe415 */
[----:B------:R-:W-:Y:S01]  /*14c70*/  IMAD.WIDE.U32 R20, R32, 0x1c, R12 ;  /* 0x0000001c20147825 */ /* 0x000fe200078e000c */
[-C--:B------:R-:W-:Y:S02]  /*14c80*/  IADD3 R10, P6, R10, R30.reuse, RZ ;  /* 0x0000001e0a0a7210 */ /* 0x080fe40007fde0ff */
[----:B------:R-:W-:Y:S01]  /*14c90*/  IADD3.X R27, R27, R31, R26, P3, P5 ;  /* 0x0000001f1b1b7210 */ /* 0x000fe20001fea41a */
[----:B------:R-:W-:Y:S01]  /*14ca0*/  IMAD.WIDE.U32 R6, R3, R30, R6 ;  /* 0x0000001e03067225 */ /* 0x000fe200078e0006 */
[----:B------:R-:W-:Y:S02]  /*14cb0*/  IADD3.X R11, R31, R52, R11, P6, !PT ;  /* 0x000000341f0b7210 */ /* 0x000fe400037fe40b */
[----:B------:R-:W-:-:S02]  /*14cc0*/  IADD3 R21, R53, R21, RZ ;  /* 0x0000001535157210 */ /* 0x000fc40007ffe0ff */
[----:B------:R-:W-:Y:S01]  /*14cd0*/  IADD3 R6, P6, R34, R6, RZ ;  /* 0x0000000622067210 */ /* 0x000fe20007fde0ff */
[----:B------:R-:W-:Y:S01]  /*14ce0*/  IMAD.WIDE.U32 R10, R3, R30, R10 ;  /* 0x0000001e030a7225 */ /* 0x000fe200078e000a */
[----:B------:R-:W-:Y:S02]  /*14cf0*/  LEA R26, P3, R28, UR8, 0x2 ;  /* 0x000000081c1a7c11 */ /* 0x000fe4000f8610ff */
[C---:B------:R-:W-:Y:S02]  /*14d00*/  IADD3.X R7, R35.reuse, R0, R7, P6, !PT ;  /* 0x0000000023077210 */ /* 0x040fe400037fe407 */
[----:B------:R-:W-:Y:S02]  /*14d10*/  IADD3 R10, P6, R34, R10, RZ ;  /* 0x0000000a220a7210 */ /* 0x000fe40007fde0ff */
[----:B------:R-:W-:Y:S01]  /*14d20*/  LEA.HI.X R27, R28, UR9, R27, 0x2, P3 ;  /* 0x000000091c1b7c11 */ /* 0x000fe200098f141b */
[----:B------:R-:W-:Y:S01]  /*14d30*/  IMAD.WIDE.U32 R6, R2, UR14, R6 ;  /* 0x0000000e02067c25 */ /* 0x000fe2000f8e0006 */
[----:B------:R-:W-:-:S03]  /*14d40*/  IADD3.X R11, R35, R0, R11, P6, !PT ;  /* 0x00000000230b7210 */ /* 0x000fc600037fe40b */
[----:B--2---:R-:W-:-:S04]  /*14d50*/  FMUL R0, R29, UR22 ;  /* 0x000000161d007c20 */ /* 0x004fc80008400000 */
[----:B---3--:R-:W-:-:S05]  /*14d60*/  FFMA R0, R159, UR21, R0 ;  /* 0x000000159f007c23 */ /* 0x008fca0008000000 */
[----:B------:R4:W-:Y:S01]  /*14d70*/  @P1 STG.E desc[UR16][R20.64], R0 ;  /* 0x0000000014001986 */ /* 0x0009e2000c101910 */
[----:B------:R-:W-:Y:S05]  /*14d80*/  @!P2 BRA `(.L_x_209) ;  /* 0x000000000004a947 */ /* 0x000fea0003800000 */
[----:B------:R2:W5:Y:S02]  /*14d90*/  LDG.E.LTC128B R29, desc[UR16][R26.64] ;  /* 0x000000101a1d7981 */ /* 0x000564000c1e1920 */
.L_x_209:
[----:B------:R-:W-:Y:S05]  /*14da0*/  BSYNC B1 ;  /* 0x0000000000017941 */ /* 0x000fea0003800000 */
.L_x_208:
[----:B------:R-:W3:Y:S01]  /*14db0*/  LDL.LU R28, [R1+0x250] ;  /* 0x00025000011c7983 */ /* 0x000ee20000300800 */
[----:B----4-:R-:W-:Y:S01]  /*14dc0*/  IADD3 R12, P1, R12, R158, RZ ;  /* 0x0000009e0c0c7210 */ /* 0x010fe20007f3e0ff */
[----:B-----5:R-:W-:Y:S01]  /*14dd0*/  FMUL R3, R29, UR22 ;  /* 0x000000161d037c20 */ /* 0x020fe20008400000 */
[----:B------:R-:W-:Y:S01]  /*14de0*/  ISETP.GT.AND P3, PT, R50, 0xf8, P0 ;  /* 0x000000f83200780c */ /* 0x000fe20000764270 */
[----:B------:R-:W-:Y:S01]  /*14df0*/  VIADD R0, R7, UR6 ;  /* 0x0000000607007c36 */ /* 0x000fe20008000000 */
[----:B------:R-:W-:Y:S01]  /*14e00*/  IADD3.X R13, R13, R33, RZ, P1, !PT ;  /* 0x000000210d0d7210 */ /* 0x000fe20000ffe4ff */
[----:B------:R-:W-:Y:S01]  /*14e10*/  BSSY B1, `(.L_x_210) ;  /* 0x0000008000017945 */ /* 0x000fe20003800000 */
[----:B--2---:R-:W-:Y:S01]  /*14e20*/  LEA R26, P5, R6, UR8, 0x2 ;  /* 0x00000008061a7c11 */ /* 0x004fe2000f8a10ff */
[----:B------:R-:W-:-:S03]  /*14e30*/  IMAD.WIDE.U32 R10, R2, UR14, R10 ;  /* 0x0000000e020a7c25 */ /* 0x000fc6000f8e000a */
[----:B------:R-:W-:Y:S01]  /*14e40*/  LEA.HI.X R27, R6, UR9, R0, 0x2, P5 ;  /* 0x00000009061b7c11 */ /* 0x000fe2000a8f1400 */
[----:B---3--:R-:W-:-:S05]  /*14e50*/  FFMA R3, R28, UR21, R3 ;  /* 0x000000151c037c23 */ /* 0x008fca0008000003 */
[----:B------:R2:W-:Y:S01]  /*14e60*/  @P2 STG.E desc[UR16][R12.64], R3 ;  /* 0x000000030c002986 */ /* 0x0005e2000c101910 */
[----:B------:R-:W-:Y:S05]  /*14e70*/  @!P3 BRA `(.L_x_211) ;  /* 0x000000000004b947 */ /* 0x000fea0003800000 */
[----:B------:R3:W5:Y:S02]  /*14e80*/  LDG.E.LTC128B R29, desc[UR16][R26.64+0x20] ;  /* 0x000020101a1d7981 */ /* 0x000764000c1e1920 */
.L_x_211:
[----:B------:R-:W-:Y:S05]  /*14e90*/  BSYNC B1 ;  /* 0x0000000000017941 */ /* 0x000fea0003800000 */
.L_x_210:
[----:B------:R-:W4:Y:S01]  /*14ea0*/  LDL.LU R6, [R1+0x254] ;  /* 0x0002540001067983 */ /* 0x000f220000300800 */
[----:B-----5:R-:W-:Y:S01]  /*14eb0*/  FMUL R0, R29, UR22 ;  /* 0x000000161d007c20 */ /* 0x020fe20008400000 */
[----:B------:R-:W-:Y:S01]  /*14ec0*/  ISETP.GT.AND P1, PT, R50, 0xf9, P0 ;  /* 0x000000f93200780c */ /* 0x000fe20000724270 */
[----:B--2---:R-:W-:Y:S01]  /*14ed0*/  VIADD R3, R11, UR6 ;  /* 0x000000060b037c36 */ /* 0x004fe20008000000 */
[C---:B------:R-:W-:Y:S01]  /*14ee0*/  LEA R2, P2, R10.reuse, UR8, 0x2 ;  /* 0x000000080a027c11 */ /* 0x040fe2000f8410ff */
[----:B------:R-:W-:Y:S01]  /*14ef0*/  BSSY B1, `(.L_x_212) ;  /* 0x0000007000017945 */ /* 0x000fe20003800000 */
[----:B------:R-:W-:Y:S02]  /*14f00*/  ISETP.GT.AND P0, PT, R51, 0x80, PT ;  /* 0x000000803300780c */ /* 0x000fe40003f04270 */
[----:B------:R-:W-:Y:S01]  /*14f10*/  LEA.HI.X R3, R10, UR9, R3, 0x2, P2 ;  /* 0x000000090a037c11 */ /* 0x000fe200090f1403 */
[----:B----4-:R-:W-:-:S05]  /*14f20*/  FFMA R0, R6, UR21, R0 ;  /* 0x0000001506007c23 */ /* 0x010fca0008000000 */
[----:B------:R2:W-:Y:S01]  /*14f30*/  @P3 STG.E desc[UR16][R20.64+0x20], R0 ;  /* 0x0000200014003986 */ /* 0x0005e2000c101910 */
[----:B------:R-:W-:Y:S05]  /*14f40*/  @!P1 BRA `(.L_x_213) ;  /* 0x0000000000049947 */ /* 0x000fea0003800000 */
[----:B------:R4:W5:Y:S02]  /*14f50*/  LDG.E.LTC128B R29, desc[UR16][R2.64+0x20] ;  /* 0x00002010021d7981 */ /* 0x000964000c1e1920 */
.L_x_213:
[----:B------:R-:W-:Y:S05]  /*14f60*/  BSYNC B1 ;  /* 0x0000000000017941 */ /* 0x000fea0003800000 */
.L_x_212:
[----:B------:R-:W3:Y:S01]  /*14f70*/  LDL.LU R6, [R1+0x258] ;  /* 0x0002580001067983 */ /* 0x000ee20000300800 */
[----:B--2--5:R-:W-:Y:S01]  /*14f80*/  FMUL R0, R29, UR22 ;  /* 0x000000161d007c20 */ /* 0x024fe20008400000 */
[----:B------:R-:W-:Y:S01]  /*14f90*/  ISETP.GT.AND P2, PT, R50, RZ, P0 ;  /* 0x000000ff3200720c */ /* 0x000fe20000744270 */
[----:B------:R-:W-:Y:S02]  /*14fa0*/  BSSY B1, `(.L_x_214) ;  /* 0x0000005000017945 */ /* 0x000fe40003800000 */
[----:B---3--:R-:W-:-:S05]  /*14fb0*/  FFMA R0, R6, UR21, R0 ;  /* 0x0000001506007c23 */ /* 0x008fca0008000000 */
[----:B------:R2:W-:Y:S05]  /*14fc0*/  @P1 STG.E desc[UR16][R12.64+0x20], R0 ;  /* 0x000020000c001986 */ /* 0x0005ea000c101910 */
[----:B------:R-:W-:Y:S05]  /*14fd0*/  @!P2 BRA `(.L_x_215) ;  /* 0x000000000004a947 */ /* 0x000fea0003800000 */
[----:B------:R3:W5:Y:S02]  /*14fe0*/  LDG.E.LTC128B R29, desc[UR16][R40.64+0x200] ;  /* 0x00020010281d7981 */ /* 0x000764000c1e1920 */
.L_x_215:
[----:B------:R-:W-:Y:S05]  /*14ff0*/  BSYNC B1 ;  /* 0x0000000000017941 */ /* 0x000fea0003800000 */
.L_x_214:
[----:B------:R-:W4:Y:S01]  /*15000*/  LDL.LU R6, [R1+0x25c] ;  /* 0x00025c0001067983 */ /* 0x000f220000300800 */
[----:B--2--5:R-:W-:Y:S01]  /*15010*/  FMUL R0, R29, UR22 ;  /* 0x000000161d007c20 */ /* 0x024fe20008400000 */
[----:B------:R-:W-:Y:S01]  /*15020*/  ISETP.GT.AND P3, PT, R50, 0x1, P0 ;  /* 0x000000013200780c */ /* 0x000fe20000764270 */
[----:B------:R-:W-:Y:S01]  /*15030*/  BSSY B1, `(.L_x_216) ;  /* 0x0000006000017945 */ /* 0x000fe20003800000 */
[----:B------:R-:W-:Y:S01]  /*15040*/  ISETP.GT.AND P1, PT, R51, 0x88, PT ;  /* 0x000000883300780c */ /* 0x000fe20003f24270 */
[----:B----4-:R-:W-:-:S05]  /*15050*/  FFMA R0, R6, UR21, R0 ;  /* 0x0000001506007c23 */ /* 0x010fca0008000000 */
[----:B------:R2:W-:Y:S05]  /*15060*/  @P2 STG.E desc[UR16][R24.64+0x200], R0 ;  /* 0x0002000018002986 */ /* 0x0005ea000c101910 */
[----:B------:R-:W-:Y:S05]  /*15070*/  @!P3 BRA `(.L_x_217) ;  /* 0x000000000004b947 */ /* 0x000fea0003800000 */
[----:B------:R4:W5:Y:S02]  /*15080*/  LDG.E.LTC128B R29, desc[UR16][R38.64+0x200] ;  /* 0x00020010261d7981 */ /* 0x000964000c1e1920 */
.L_x_217:
[----:B------:R-:W-:Y:S05]  /*15090*/  BSYNC B1 ;  /* 0x0000000000017941 */ /* 0x000fea0003800000 */
.L_x_216:
        /* <DEDUP_REMOVED lines=8> */
.L_x_219:
[----:B------:R-:W-:Y:S05]  /*15120*/  BSYNC B1 ;  /* 0x0000000000017941 */ /* 0x000fea0003800000 */
.L_x_218:
[----:B------:R-:W4:Y:S01]  /*15130*/  LDL.LU R6, [R1+0x264] ;  /* 0x0002640001067983 */ /* 0x000f220000300800 */
[C---:B------:R-:W-:Y:S01]  /*15140*/  ISETP.GT.AND P3, PT, R50.reuse, 0x1, P1 ;  /* 0x000000013200780c */ /* 0x040fe20000f64270 */
[----:B--2--5:R-:W-:Y:S01]  /*15150*/  FMUL R0, R29, UR22 ;  /* 0x000000161d007c20 */ /* 0x024fe20008400000 */
[----:B------:R-:W-:Y:S01]  /*15160*/  BSSY B1, `(.L_x_220) ;  /* 0x0000007000017945 */ /* 0x000fe20003800000 */
[----:B------:R-:W-:Y:S02]  /*15170*/  ISETP.GT.AND P2, PT, R50, 0x8, P0 ;  /* 0x000000083200780c */ /* 0x000fe40000744270 */
[----:B----4-:R-:W-:-:S05]  /*15180*/  FFMA R0, R6, UR21, R0 ;  /* 0x0000001506007c23 */ /* 0x010fca0008000000 */
[----:B------:R2:W-:Y:S02]  /*15190*/  @P5 STG.E desc[UR16][R24.64+0x220], R0 ;  /* 0x0002200018005986 */ /* 0x0005e4000c101910 */
[----:B--2---:R-:W-:Y:S01]  /*151a0*/  MOV R0, R29 ;  /* 0x0000001d00007202 */ /* 0x004fe20000000f00 */
[----:B------:R-:W-:Y:S06]  /*151b0*/  @!P3 BRA `(.L_x_221) ;  /* 0x000000000004b947 */ /* 0x000fec0003800000 */
[----:B------:R2:W5:Y:S02]  /*151c0*/  LDG.E.LTC128B R0, desc[UR16][R38.64+0x220] ;  /* 0x0002201026007981 */ /* 0x000564000c1e1920 */
.L_x_221:
[----:B------:R-:W-:Y:S05]  /*151d0*/  BSYNC B1 ;  /* 0x0000000000017941 */ /* 0x000fea0003800000 */
.L_x_220:
[----:B------:R-:W4:Y:S01]  /*151e0*/  LDL.LU R7, [R1+0x268] ;  /* 0x0002680001077983 */ /* 0x000f220000300800 */
[----:B-----5:R-:W-:Y:S01]  /*151f0*/  FMUL R6, R0, UR22 ;  /* 0x0000001600067c20 */ /* 0x020fe20008400000 */
[----:B------:R-:W-:Y:S01]  /*15200*/  IMAD.MOV.U32 R10, RZ, RZ, R4 ;  /* 0x000000ffff0a7224 */ /* 0x000fe200078e0004 */
[----:B------:R-:W-:Y:S01]  /*15210*/  MOV R11, R5 ;  /* 0x00000005000b7202 */ /* 0x000fe20000000f00 */
[----:B------:R-:W3:Y:S01]  /*15220*/  LDL.LU R12, [R1+0x26c] ;  /* 0x00026c00010c7983 */ /* 0x000ee20000300800 */
[----:B----4-:R-:W-:-:S05]  /*15230*/  FFMA R6, R7, UR21, R6 ;  /* 0x0000001507067c23 */ /* 0x010fca0008000006 */
[----:B------:R4:W-:Y:S04]  /*15240*/  @P3 STG.E desc[UR16][R10.64+0x220], R6 ;  /* 0x000220060a003986 */ /* 0x0009e8000c101910 */
[----:B------:R-:W2:Y:S01]  /*15250*/  @P2 LDG.E.LTC128B R0, desc[UR16][R46.64+0x200] ;  /* 0x000200102e002981 */ /* 0x000ea2000c1e1920 */
[----:B------:R-:W-:Y:S01]  /*15260*/  ISETP.GT.AND P5, PT, R50, 0x9, P0 ;  /* 0x000000093200780c */ /* 0x000fe200007a4270 */
[----:B------:R-:W-:Y:S01]  /*15270*/  BSSY B1, `(.L_x_222) ;  /* 0x0000009000017945 */ /* 0x000fe20003800000 */
[----:B----4-:R-:W-:Y:S01]  /*15280*/  IMAD.WIDE.U32 R10, R32, 0x1c, R10 ;  /* 0x0000001c200a7825 */ /* 0x010fe200078e000a */
[----:B------:R-:W-:-:S03]  /*15290*/  IADD3 R6, P3, R4, R158, RZ ;  /* 0x0000009e04067210 */ /* 0x000fc60007f7e0ff */
[----:B------:R-:W-:Y:S02]  /*152a0*/  IMAD.IADD R11, R53, 0x1, R11 ;  /* 0x00000001350b7824 */ /* 0x000fe400078e020b */
[----:B--2---:R-:W-:-:S04]  /*152b0*/  FMUL R7, R0, UR22 ;  /* 0x0000001600077c20 */ /* 0x004fc80008400000 */
[----:B---3--:R-:W-:-:S05]  /*152c0*/  FFMA R12, R12, UR21, R7 ;  /* 0x000000150c0c7c23 */ /* 0x008fca0008000007 */
[----:B------:R2:W-:Y:S01]  /*152d0*/  @P2 STG.E desc[UR16][R10.64+0x200], R12 ;  /* 0x0002000c0a002986 */ /* 0x0005e2000c101910 */
[----:B------:R-:W-:Y:S05]  /*152e0*/  @!P5 BRA `(.L_x_223) ;  /* 0x000000000004d947 */ /* 0x000fea0003800000 */
[----:B------:R3:W5:Y:S02]  /*152f0*/  LDG.E.LTC128B R0, desc[UR16][R8.64+0x200] ;  /* 0x0002001008007981 */ /* 0x000764000c1e1920 */
.L_x_223:
[----:B------:R-:W-:Y:S05]  /*15300*/  BSYNC B1 ;  /* 0x0000000000017941 */ /* 0x000fea0003800000 */
.L_x_222:
[----:B--2---:R-:W2:Y:S01]  /*15310*/  LDL.LU R12, [R1+0x270] ;  /* 0x00027000010c7983 */ /* 0x004ea20000300800 */
[----:B-----5:R-:W-:Y:S01]  /*15320*/  FMUL R4, R0, UR22 ;  /* 0x0000001600047c20 */ /* 0x020fe20008400000 */
[----:B------:R-:W-:Y:S01]  /*15330*/  IADD3.X R7, R5, R33, RZ, P3, !PT ;  /* 0x0000002105077210 */ /* 0x000fe20001ffe4ff */
[----:B------:R-:W-:Y:S01]  /*15340*/  BSSY B1, `(.L_x_224) ;  /* 0x0000006000017945 */ /* 0x000fe20003800000 */
[----:B------:R-:W-:Y:S01]  /*15350*/  ISETP.GT.AND P2, PT, R50, 0x8, P1 ;  /* 0x000000083200780c */ /* 0x000fe20000f44270 */
[----:B--2---:R-:W-:-:S05]  /*15360*/  FFMA R4, R12, UR21, R4 ;  /* 0x000000150c047c23 */ /* 0x004fca0008000004 */
[----:B------:R2:W-:Y:S07]  /*15370*/  @P5 STG.E desc[UR16][R6.64+0x200], R4 ;  /* 0x0002000406005986 */ /* 0x0005ee000c101910 */
[----:B------:R-:W-:Y:S05]  /*15380*/  @!P2 BRA `(.L_x_225) ;  /* 0x000000000004a947 */ /* 0x000fea0003800000 */
[----:B------:R4:W5:Y:S02]  /*15390*/  LDG.E.LTC128B R0, desc[UR16][R46.64+0x220] ;  /* 0x000220102e007981 */ /* 0x000964000c1e1920 */
.L_x_225:
[----:B------:R-:W-:Y:S05]  /*153a0*/  BSYNC B1 ;  /* 0x0000000000017941 */ /* 0x000fea0003800000 */
.L_x_224:
[----:B------:R-:W3:Y:S01]  /*153b0*/  LDL.LU R5, [R1+0x274] ;  /* 0x0002740001057983 */ /* 0x000ee20000300800 */
[----:B--2--5:R-:W-:Y:S01]  /*153c0*/  FMUL R4, R0, UR22 ;  /* 0x0000001600047c20 */ /* 0x024fe20008400000 */
[C---:B------:R-:W-:Y:S01]  /*153d0*/  ISETP.GT.AND P5, PT, R50.reuse, 0x9, P1 ;  /* 0x000000093200780c */ /* 0x040fe20000fa4270 */
[----:B------:R-:W-:Y:S01]  /*153e0*/  BSSY B1, `(.L_x_226) ;  /* 0x0000006000017945 */ /* 0x000fe20003800000 */
[----:B------:R-:W-:Y:S01]  /*153f0*/  ISETP.GT.AND P3, PT, R50, 0x10, P0 ;  /* 0x000000103200780c */ /* 0x000fe20000764270 */
[----:B---3--:R-:W-:-:S05]  /*15400*/  FFMA R4, R5, UR21, R4 ;  /* 0x0000001505047c23 */ /* 0x008fca0008000004 */
[----:B------:R2:W-:Y:S05]  /*15410*/  @P2 STG.E desc[UR16][R10.64+0x220], R4 ;  /* 0x000220040a002986 */ /* 0x0005ea000c101910 */
[----:B------:R-:W-:Y:S05]  /*15420*/  @!P5 BRA `(.L_x_227) ;  /* 0x000000000004d947 */ /* 0x000fea0003800000 */
[----:B------:R3:W5:Y:S02]  /*15430*/  LDG.E.LTC128B R0, desc[UR16][R8.64+0x220] ;  /* 0x0002201008007981 */ /* 0x000764000c1e1920 */
.L_x_227:
[----:B------:R-:W-:Y:S05]  /*15440*/  BSYNC B1 ;  /* 0x0000000000017941 */ /* 0x000fea0003800000 */
.L_x_226:
[----:B------:R-:W4:Y:S01]  /*15450*/  LDL.LU R5, [R1+0x278] ;  /* 0x0002780001057983 */ /* 0x000f220000300800 */
[----:B--2--5:R-:W-:Y:S01]  /*15460*/  FMUL R4, R0, UR22 ;  /* 0x0000001600047c20 */ /* 0x024fe20008400000 */
[----:B---3--:R-:W-:Y:S01]  /*15470*/  IMAD.MOV.U32 R8, RZ, RZ, R6 ;  /* 0x000000ffff087224 */ /* 0x008fe200078e0006 */
[----:B------:R-:W-:Y:S01]  /*15480*/  MOV R9, R7 ;  /* 0x0000000700097202 */ /* 0x000fe20000000f00 */
[----:B------:R-:W2:Y:S01]  /*15490*/  LDL.LU R10, [R1+0x27c] ;  /* 0x00027c00010a7983 */ /* 0x000ea20000300800 */
[----:B----4-:R-:W-:-:S05]  /*154a0*/  FFMA R4, R5, UR21, R4 ;  /* 0x0000001505047c23 */ /* 0x010fca0008000004 */
[----:B------:R3:W-:Y:S04]  /*154b0*/  @P5 STG.E desc[UR16][R8.64+0x220], R4 ;  /* 0x0002200408005986 */ /* 0x0007e8000c101910 */
[----:B------:R-:W4:Y:S01]  /*154c0*/  @P3 LDG.E.LTC128B R0, desc[UR16][R44.64+0x200] ;  /* 0x000200102c003981 */ /* 0x000f22000c1e1920 */
[----:B------:R-:W-:Y:S01]  /*154d0*/  ISETP.GT.AND P6, PT, R50, 0x11, P0 ;  /* 0x000000113200780c */ /* 0x000fe200007c4270 */
[----:B------:R-:W-:Y:S01]  /*154e0*/  BSSY B1, `(.L_x_228) ;  /* 0x0000009000017945 */ /* 0x000fe20003800000 */
[----:B---3--:R-:W-:Y:S01]  /*154f0*/  IMAD.WIDE.U32 R8, R32, 0x1c, R8 ;  /* 0x0000001c20087825 */ /* 0x008fe200078e0008 */
[----:B------:R-:W-:-:S03]  /*15500*/  IADD3 R4, P5, R6, R158, RZ ;  /* 0x0000009e06047210 */ /* 0x000fc60007fbe0ff */
[----:B------:R-:W-:Y:S02]  /*15510*/  IMAD.IADD R9, R53, 0x1, R9 ;  /* 0x0000000135097824 */ /* 0x000fe400078e0209 */
[----:B----4-:R-:W-:-:S04]  /*15520*/  FMUL R5, R0, UR22 ;  /* 0x0000001600057c20 */ /* 0x010fc80008400000 */
[----:B--2---:R-:W-:-:S05]  /*15530*/  FFMA R10, R10, UR21, R5 ;  /* 0x000000150a0a7c23 */ /* 0x004fca0008000005 */
[----:B------:R2:W-:Y:S01]  /*15540*/  @P3 STG.E desc[UR16][R8.64+0x200], R10 ;  /* 0x0002000a08003986 */ /* 0x0005e2000c101910 */
[----:B------:R-:W-:Y:S05]  /*15550*/  @!P6 BRA `(.L_x_229) ;  /* 0x000000000004e947 */ /* 0x000fea0003800000 */
[----:B------:R3:W5:Y:S02]  /*15560*/  LDG.E.LTC128B R0, desc[UR16][R14.64+0x200] ;  /* 0x000200100e007981 */ /* 0x000764000c1e1920 */
.L_x_229:
[----:B------:R-:W-:Y:S05]  /*15570*/  BSYNC B1 ;  /* 0x0000000000017941 */ /* 0x000fea0003800000 */
.L_x_228:
        /* <DEDUP_REMOVED lines=9> */
.L_x_231:
[----:B------:R-:W-:Y:S05]  /*15610*/  BSYNC B1 ;  /* 0x0000000000017941 */ /* 0x000fea0003800000 */
.L_x_230:
        /* <DEDUP_REMOVED lines=9> */
.L_x_233:
[----:B------:R-:W-:Y:S05]  /*156b0*/  BSYNC B1 ;  /* 0x0000000000017941 */ /* 0x000fea0003800000 */
.L_x_232:
[----:B------:R-:W4:Y:S01]  /*156c0*/  LDL.LU R7, [R1+0x288] ;  /* 0x0002880001077983 */ /* 0x000f220000300800 */
[----:B--2--5:R-:W-:Y:S01]  /*156d0*/  FMUL R6, R0, UR22 ;  /* 0x0000001600067c20 */ /* 0x024fe20008400000 */
[----:B------:R-:W-:Y:S01]  /*156e0*/  IMAD.MOV.U32 R8, RZ, RZ, R4 ;  /* 0x000000ffff087224 */ /* 0x000fe200078e0004 */
[----:B------:R-:W-:Y:S01]  /*156f0*/  MOV R9, R5 ;  /* 0x0000000500097202 */ /* 0x000fe20000000f00 */
[----:B------:R-:W2:Y:S01]  /*15700*/  LDL.LU R10, [R1+0x28c] ;  /* 0x00028c00010a7983 */ /* 0x000ea20000300800 */
[----:B----4-:R-:W-:-:S05]  /*15710*/  FFMA R6, R7, UR21, R6 ;  /* 0x0000001507067c23 */ /* 0x010fca0008000006 */
[----:B------:R4:W-:Y:S04]  /*15720*/  @P5 STG.E desc[UR16][R8.64+0x220], R6 ;  /* 0x0002200608005986 */ /* 0x0009e8000c101910 */
[----:B------:R-:W3:Y:S01]  /*15730*/  @P3 LDG.E.LTC128B R0, desc[UR16][R42.64+0x200] ;  /* 0x000200102a003981 */ /* 0x000ee2000c1e1920 */
[----:B------:R-:W-:Y:S01]  /*15740*/  ISETP.GT.AND P6, PT, R50, 0x19, P0 ;  /* 0x000000193200780c */ /* 0x000fe200007c4270 */
[----:B------:R-:W-:Y:S01]  /*15750*/  BSSY B1, `(.L_x_234) ;  /* 0x0000009000017945 */ /* 0x000fe20003800000 */
[----:B----4-:R-:W-:Y:S01]  /*15760*/  IMAD.WIDE.U32 R8, R32, 0x1c, R8 ;  /* 0x0000001c20087825 */ /* 0x010fe200078e0008 */
[----:B------:R-:W-:-:S03]  /*15770*/  IADD3 R6, P5, R4, R158, RZ ;  /* 0x0000009e04067210 */ /* 0x000fc60007fbe0ff */
[----:B------:R-:W-:Y:S02]  /*15780*/  IMAD.IADD R9, R53, 0x1, R9 ;  /* 0x0000000135097824 */ /* 0x000fe400078e0209 */
[----:B---3--:R-:W-:-:S04]  /*15790*/  FMUL R7, R0, UR22 ;  /* 0x0000001600077c20 */ /* 0x008fc80008400000 */
[----:B--2---:R-:W-:-:S05]  /*157a0*/  FFMA R10, R10, UR21, R7 ;  /* 0x000000150a0a7c23 */ /* 0x004fca0008000007 */
[----:B------:R2:W-:Y:S01]  /*157b0*/  @P3 STG.E desc[UR16][R8.64+0x200], R10 ;  /* 0x0002000a08003986 */ /* 0x0005e2000c101910 */
[----:B------:R-:W-:Y:S05]  /*157c0*/  @!P6 BRA `(.L_x_235) ;  /* 0x000000000004e947 */ /* 0x000fea0003800000 */
[----:B------:R3:W5:Y:S02]  /*157d0*/  LDG.E.LTC128B R0, desc[UR16][R16.64+0x200] ;  /* 0x0002001010007981 */ /* 0x000764000c1e1920 */
.L_x_235:
[----:B------:R-:W-:Y:S05]  /*157e0*/  BSYNC B1 ;  /* 0x0000000000017941 */ /* 0x000fea0003800000 */
.L_x_234:
        /* <DEDUP_REMOVED lines=9> */
.L_x_237:
[----:B------:R-:W-:Y:S05]  /*15880*/  BSYNC B1 ;  /* 0x0000000000017941 */ /* 0x000fea0003800000 */
.L_x_236:
        /* <DEDUP_REMOVED lines=9> */
.L_x_239:
[----:B------:R-:W-:Y:S05]  /*15920*/  BSYNC B1 ;  /* 0x0000000000017941 */ /* 0x000fea0003800000 */
.L_x_238:
        /* <DEDUP_REMOVED lines=18> */
.L_x_241:
[----:B------:R-:W-:Y:S05]  /*15a50*/  BSYNC B1 ;  /* 0x0000000000017941 */ /* 0x000fea0003800000 */
.L_x_240:
        /* <DEDUP_REMOVED lines=9> */
.L_x_243:
[----:B------:R-:W-:Y:S05]  /*15af0*/  BSYNC B1 ;  /* 0x0000000000017941 */ /* 0x000fea0003800000 */
.L_x_242:
        /* <DEDUP_REMOVED lines=9> */
.L_x_245:
[----:B------:R-:W-:Y:S05]  /*15b90*/  BSYNC B1 ;  /* 0x0000000000017941 */ /* 0x000fea0003800000 */
.L_x_244:
[----:B--2---:R-:W2:Y:S01]  /*15ba0*/  LDL.LU R7, [R1+0x2a8] ;  /* 0x0002a80001077983 */ /* 0x004ea20000300800 */
[----:B-----5:R-:W-:Y:S01]  /*15bb0*/  FMUL R6, R0, UR22 ;  /* 0x0000001600067c20 */ /* 0x020fe20008400000 */
[----:B------:R-:W-:Y:S01]  /*15bc0*/  IMAD.MOV.U32 R8, RZ, RZ, R4 ;  /* 0x000000ffff087224 */ /* 0x000fe200078e0004 */
[----:B------:R-:W-:Y:S01]  /*15bd0*/  MOV R9, R5 ;  /* 0x0000000500097202 */ /* 0x000fe20000000f00 */
[----:B------:R-:W4:Y:S01]  /*15be0*/  LDL.LU R10, [R1+0x2ac] ;  /* 0x0002ac00010a7983 */ /* 0x000f220000300800 */
[----:B--2---:R-:W-:-:S05]  /*15bf0*/  FFMA R11, R7, UR21, R6 ;  /* 0x00000015070b7c23 */ /* 0x004fca0008000006 */
[----:B------:R2:W-:Y:S04]  /*15c00*/  @P5 STG.E desc[UR16][R8.64+0x220], R11 ;  /* 0x0002200b08005986 */ /* 0x0005e8000c101910 */
[----:B------:R-:W3:Y:S01]  /*15c10*/  @P3 LDG.E.LTC128B R0, desc[UR16][R48.64+0x200] ;  /* 0x0002001030003981 */ /* 0x000ee2000c1e1920 */
[----:B------:R-:W-:Y:S01]  /*15c20*/  ISETP.GT.AND P6, PT, R50, 0x29, P0 ;  /* 0x000000293200780c */ /* 0x000fe200007c4270 */
[----:B------:R-:W-:Y:S01]  /*15c30*/  BSSY B1, `(.L_x_246) ;  /* 0x0000009000017945 */ /* 0x000fe20003800000 */
[----:B------:R-:W-:Y:S01]  /*15c40*/  IADD3 R6, P5, R4, R158, RZ ;  /* 0x0000009e04067210 */ /* 0x000fe20007fbe0ff */
[----:B--2---:R-:W-:-:S04]  /*15c50*/  IMAD.WIDE.U32 R8, R32, 0x1c, R8 ;  /* 0x0000001c20087825 */ /* 0x004fc800078e0008 */
[----:B------:R-:W-:Y:S02]  /*15c60*/  IMAD.IADD R9, R53, 0x1, R9 ;  /* 0x0000000135097824 */ /* 0x000fe400078e0209 */
[----:B---3--:R-:W-:-:S04]  /*15c70*/  FMUL R7, R0, UR22 ;  /* 0x0000001600077c20 */ /* 0x008fc80008400000 */
[----:B----4-:R-:W-:-:S05]  /*15c80*/  FFMA R13, R10, UR21, R7 ;  /* 0x000000150a0d7c23 */ /* 0x010fca0008000007 */
[----:B------:R2:W-:Y:S01]  /*15c90*/  @P3 STG.E desc[UR16][R8.64+0x200], R13 ;  /* 0x0002000d08003986 */ /* 0x0005e2000c101910 */
[----:B------:R-:W-:Y:S05]  /*15ca0*/  @!P6 BRA `(.L_x_247) ;  /* 0x000000000004e947 */ /* 0x000fea0003800000 */
[----:B------:R3:W5:Y:S02]  /*15cb0*/  LDG.E.LTC128B R0, desc[UR16][R22.64+0x200] ;  /* 0x0002001016007981 */ /* 0x000764000c1e1920 */
.L_x_247:
[----:B------:R-:W-:Y:S05]  /*15cc0*/  BSYNC B1 ;  /* 0x0000000000017941 */ /* 0x000fea0003800000 */
.L_x_246:
[----:B------:R-:W4:Y:S01]  /*15cd0*/  LDL.LU R10, [R1+0x2b0] ;  /* 0x0002b000010a7983 */ /* 0x000f220000300800 */
[----:B-----5:R-:W-:Y:S01]  /*15ce0*/  FMUL R4, R0, UR22 ;  /* 0x0000001600047c20 */ /* 0x020fe20008400000 */
[----:B------:R-:W-:Y:S01]  /*15cf0*/  IADD3.X R7, R5, R33, RZ, P5, !PT ;  /* 0x0000002105077210 */ /* 0x000fe20002ffe4ff */
[----:B------:R-:W-:Y:S01]  /*15d00*/  BSSY B1, `(.L_x_248) ;  /* 0x0000006000017945 */ /* 0x000fe20003800000 */
[----:B------:R-:W-:Y:S01]  /*15d10*/  ISETP.GT.AND P2, PT, R50, 0x28, P1 ;  /* 0x000000283200780c */ /* 0x000fe20000f44270 */
[----:B----4-:R-:W-:-:S05]  /*15d20*/  FFMA R5, R10, UR21, R4 ;  /* 0x000000150a057c23 */ /* 0x010fca0008000004 */
[----:B------:R4:W-:Y:S07]  /*15d30*/  @P6 STG.E desc[UR16][R6.64+0x200], R5 ;  /* 0x0002000506006986 */ /* 0x0009ee000c101910 */
[----:B------:R-:W-:Y:S05]  /*15d40*/  @!P2 BRA `(.L_x_249) ;  /* 0x000000000004a947 */ /* 0x000fea0003800000 */
[----:B------:R0:W5:Y:S02]  /*15d50*/  LDG.E.LTC128B R0, desc[UR16][R48.64+0x220] ;  /* 0x0002201030007981 */ /* 0x000164000c1e1920 */
.L_x_249:
[----:B------:R-:W-:Y:S05]  /*15d60*/  BSYNC B1 ;  /* 0x0000000000017941 */ /* 0x000fea0003800000 */
.L_x_248:
[----:B----4-:R-:W4:Y:S01]  /*15d70*/  LDL.LU R5, [R1+0x2b4] ;  /* 0x0002b40001057983 */ /* 0x010f220000300800 */
[----:B-----5:R-:W-:Y:S01]  /*15d80*/  FMUL R4, R0, UR22 ;  /* 0x0000001600047c20 */ /* 0x020fe20008400000 */
[C---:B------:R-:W-:Y:S01]  /*15d90*/  ISETP.GT.AND P5, PT, R50.reuse, 0x29, P1 ;  /* 0x000000293200780c */ /* 0x040fe20000fa4270 */
[----:B------:R-:W-:Y:S01]  /*15da0*/  BSSY B1, `(.L_x_250) ;  /* 0x0000006000017945 */ /* 0x000fe20003800000 */
[----:B------:R-:W-:Y:S01]  /*15db0*/  ISETP.GT.AND P3, PT, R50, 0x30, P0 ;  /* 0x000000303200780c */ /* 0x000fe20000764270 */
[----:B----4-:R-:W-:-:S05]  /*15dc0*/  FFMA R5, R5, UR21, R4 ;  /* 0x0000001505057c23 */ /* 0x010fca0008000004 */
[----:B------:R4:W-:Y:S05]  /*15dd0*/  @P2 STG.E desc[UR16][R8.64+0x220], R5 ;  /* 0x0002200508002986 */ /* 0x0009ea000c101910 */
[----:B------:R-:W-:Y:S05]  /*15de0*/  @!P5 BRA `(.L_x_251) ;  /* 0x000000000004d947 */ /* 0x000fea0003800000 */
[----:B------:R0:W5:Y:S02]  /*15df0*/  LDG.E.LTC128B R0, desc[UR16][R22.64+0x220] ;  /* 0x0002201016007981 */ /* 0x000164000c1e1920 */
.L_x_251:
[----:B------:R-:W-:Y:S05]  /*15e00*/  BSYNC B1 ;  /* 0x0000000000017941 */ /* 0x000fea0003800000 */
.L_x_250:
[----:B--2-4-:R-:W2:Y:S01]  /*15e10*/  LDL.LU R8, [R1+0x2b8] ;  /* 0x0002b80001087983 */ /* 0x014ea20000300800 */
[----:B-----5:R-:W-:Y:S01]  /*15e20*/  FMUL R4, R0, UR22 ;  /* 0x0000001600047c20 */ /* 0x020fe20008400000 */
[----:B------:R-:W-:Y:S02]  /*15e30*/  IMAD.MOV.U32 R10, RZ, RZ, R0 ;  /* 0x000000ffff0a7224 */ /* 0x000fe400078e0000 */
[----:B------:R-:W-:Y:S01]  /*15e40*/  IMAD.MOV.U32 R9, RZ, RZ, R7 ;  /* 0x000000ffff097224 */ /* 0x000fe200078e0007 */
[----:B------:R-:W4:Y:S01]  /*15e50*/  LDL.LU R12, [R1+0x2bc] ;  /* 0x0002bc00010c7983 */ /* 0x000f220000300800 */
[----:B--2---:R-:W-:Y:S01]  /*15e60*/  FFMA R11, R8, UR21, R4 ;  /* 0x00000015080b7c23 */ /* 0x004fe20008000004 */
[----:B------:R-:W-:-:S05]  /*15e70*/  MOV R8, R6 ;  /* 0x0000000600087202 */ /* 0x000fca0000000f00 */
[----:B------:R2:W-:Y:S04]  /*15e80*/  @P5 STG.E desc[UR16][R8.64+0x220], R11 ;  /* 0x0002200b08005986 */ /* 0x0005e8000c101910 */
[----:B------:R-:W3:Y:S01]  /*15e90*/  @P3 LDG.E.LTC128B R10, desc[UR16][R56.64+0x200] ;  /* 0x00020010380a3981 */ /* 0x000ee2000c1e1920 */
[----:B------:R-:W-:Y:S01]  /*15ea0*/  ISETP.GT.AND P6, PT, R50, 0x31, P0 ;  /* 0x000000313200780c */ /* 0x000fe200007c4270 */
[----:B------:R-:W-:Y:S01]  /*15eb0*/  BSSY B1, `(.L_x_252) ;  /* 0x0000009000017945 */ /* 0x000fe20003800000 */
[----:B------:R-:W-:Y:S01]  /*15ec0*/  IADD3 R4, P5, R6, R158, RZ ;  /* 0x0000009e06047210 */ /* 0x000fe20007fbe0ff */
[----:B--2---:R-:W-:-:S05]  /*15ed0*/  IMAD.WIDE.U32 R8, R32, 0x1c, R8 ;  /* 0x0000001c20087825 */ /* 0x004fca00078e0008 */
[----:B------:R-:W-:Y:S01]  /*15ee0*/  IADD3 R9, R53, R9, RZ ;  /* 0x0000000935097210 */ /* 0x000fe20007ffe0ff */
[----:B---3--:R-:W-:-:S04]  /*15ef0*/  FMUL R0, R10, UR22 ;  /* 0x000000160a007c20 */ /* 0x008fc80008400000 */
[----:B----4-:R-:W-:-:S05]  /*15f00*/  FFMA R13, R12, UR21, R0 ;  /* 0x000000150c0d7c23 */ /* 0x010fca0008000000 */
[----:B------:R2:W-:Y:S01]  /*15f10*/  @P3 STG.E desc[UR16][R8.64+0x200], R13 ;  /* 0x0002000d08003986 */ /* 0x0005e2000c101910 */
[----:B------:R-:W-:Y:S05]  /*15f20*/  @!P6 BRA `(.L_x_253) ;  /* 0x000000000004e947 */ /* 0x000fea0003800000 */
[----:B------:R3:W5:Y:S02]  /*15f30*/  LDG.E.LTC128B R10, desc[UR16][R54.64+0x200] ;  /* 0x00020010360a7981 */ /* 0x000764000c1e1920 */
.L_x_253:
[----:B------:R-:W-:Y:S05]  /*15f40*/  BSYNC B1 ;  /* 0x0000000000017941 */ /* 0x000fea0003800000 */
.L_x_252:
[----:B------:R-:W4:Y:S01]  /*15f50*/  LDL.LU R11, [R1+0x2c0] ;  /* 0x0002c000010b7983 */ /* 0x000f220000300800 */
[----:B-----5:R-:W-:Y:S01]  /*15f60*/  FMUL R0, R10, UR22 ;  /* 0x000000160a007c20 */ /* 0x020fe20008400000 */
[----:B------:R-:W-:Y:S01]  /*15f70*/  IMAD.X R5, R7, 0x1, R33, P5 ;  /* 0x0000000107057824 */ /* 0x000fe200028e0621 */
[----:B------:R-:W-:Y:S01]  /*15f80*/  ISETP.GT.AND P2, PT, R50, 0x30, P1 ;  /* 0x000000303200780c */ /* 0x000fe20000f44270 */
[----:B------:R-:W-:Y:S01]  /*15f90*/  BSSY B1, `(.L_x_254) ;  /* 0x0000005000017945 */ /* 0x000fe20003800000 */
[----:B----4-:R-:W-:-:S05]  /*15fa0*/  FFMA R7, R11, UR21, R0 ;  /* 0x000000150b077c23 */ /* 0x010fca0008000000 */
[----:B------:R4:W-:Y:S06]  /*15fb0*/  @P6 STG.E desc[UR16][R4.64+0x200], R7 ;  /* 0x0002000704006986 */ /* 0x0009ec000c101910 */
[----:B------:R-:W-:Y:S05]  /*15fc0*/  @!P2 BRA `(.L_x_255) ;  /* 0x000000000004a947 */ /* 0x000fea0003800000 */
[----:B------:R0:W5:Y:S02]  /*15fd0*/  LDG.E.LTC128B R10, desc[UR16][R56.64+0x220] ;  /* 0x00022010380a7981 */ /* 0x000164000c1e1920 */
.L_x_255:
[----:B------:R-:W-:Y:S05]  /*15fe0*/  BSYNC B1 ;  /* 0x0000000000017941 */ /* 0x000fea0003800000 */
.L_x_254:
[----:B------:R-:W4:Y:S01]  /*15ff0*/  LDL.LU R6, [R1+0x2c4] ;  /* 0x0002c40001067983 */ /* 0x000f220000300800 */
        /* <DEDUP_REMOVED lines=8> */
.L_x_257:
[----:B------:R-:W-:Y:S05]  /*16080*/  BSYNC B1 ;  /* 0x0000000000017941 */ /* 0x000fea0003800000 */
.L_x_256:
[----:B------:R-:W3:Y:S01]  /*16090*/  LDL.LU R6, [R1+0x2c8] ;  /* 0x0002c80001067983 */ /* 0x000ee20000300800 */
[----:B-----5:R-:W-:Y:S01]  /*160a0*/  FMUL R0, R10, UR22 ;  /* 0x000000160a007c20 */ /* 0x020fe20008400000 */
[----:B--2-4-:R-:W-:Y:S01]  /*160b0*/  MOV R8, R4 ;  /* 0x0000000400087202 */ /* 0x014fe20000000f00 */
[----:B------:R-:W-:Y:S01]  /*160c0*/  IMAD.MOV.U32 R9, RZ, RZ, R5 ;  /* 0x000000ffff097224 */ /* 0x000fe200078e0005 */
[----:B------:R-:W2:Y:S01]  /*160d0*/  LDL.LU R12, [R1+0x2cc] ;  /* 0x0002cc00010c7983 */ /* 0x000ea20000300800 */
[----:B---3--:R-:W-:-:S05]  /*160e0*/  FFMA R11, R6, UR21, R0 ;  /* 0x00000015060b7c23 */ /* 0x008fca0008000000 */
[----:B------:R3:W-:Y:S04]  /*160f0*/  @P5 STG.E desc[UR16][R8.64+0x220], R11 ;  /* 0x0002200b08005986 */ /* 0x0007e8000c101910 */
[----:B------:R-:W4:Y:S01]  /*16100*/  @P3 LDG.E.LTC128B R10, desc[UR16][R60.64+0x200] ;  /* 0x000200103c0a3981 */ /* 0x000f22000c1e1920 */
[----:B------:R-:W-:Y:S01]  /*16110*/  ISETP.GT.AND P6, PT, R50, 0x39, P0 ;  /* 0x000000393200780c */ /* 0x000fe200007c4270 */
[----:B------:R-:W-:Y:S01]  /*16120*/  BSSY B1, `(.L_x_258) ;  /* 0x0000009000017945 */ /* 0x000fe20003800000 */
[----:B------:R-:W-:Y:S01]  /*16130*/  IADD3 R6, P5, R4, R158, RZ ;  /* 0x0000009e04067210 */ /* 0x000fe20007fbe0ff */
[----:B---3--:R-:W-:-:S05]  /*16140*/  IMAD.WIDE.U32 R8, R32, 0x1c, R8 ;  /* 0x0000001c20087825 */ /* 0x008fca00078e0008 */
[----:B------:R-:W-:Y:S01]  /*16150*/  IADD3 R9, R53, R9, RZ ;  /* 0x0000000935097210 */ /* 0x000fe20007ffe0ff */
[----:B----4-:R-:W-:-:S04]  /*16160*/  FMUL R0, R10, UR22 ;  /* 0x000000160a007c20 */ /* 0x010fc80008400000 */
[----:B--2---:R-:W-:-:S05]  /*16170*/  FFMA R13, R12, UR21, R0 ;  /* 0x000000150c0d7c23 */ /* 0x004fca0008000000 */
[----:B------:R2:W-:Y:S01]  /*16180*/  @P3 STG.E desc[UR16][R8.64+0x200], R13 ;  /* 0x0002000d08003986 */ /* 0x0005e2000c101910 */
[----:B------:R-:W-:Y:S05]  /*16190*/  @!P6 BRA `(.L_x_259) ;  /* 0x000000000004e947 */ /* 0x000fea0003800000 */
[----:B------:R3:W5:Y:S02]  /*161a0*/  LDG.E.LTC128B R10, desc[UR16][R58.64+0x200] ;  /* 0x000200103a0a7981 */ /* 0x000764000c1e1920 */
.L_x_259:
[----:B------:R-:W-:Y:S05]  /*161b0*/  BSYNC B1 ;  /* 0x0000000000017941 */ /* 0x000fea0003800000 */
.L_x_258:
        /* <DEDUP_REMOVED lines=9> */
.L_x_261:
[----:B------:R-:W-:Y:S05]  /*16250*/  BSYNC B1 ;  /* 0x0000000000017941 */ /* 0x000fea0003800000 */
.L_x_260:
        /* <DEDUP_REMOVED lines=9> */
.L_x_263:
[----:B------:R-:W-:Y:S05]  /*162f0*/  BSYNC B1 ;  /* 0x0000000000017941 */ /* 0x000fea0003800000 */
.L_x_262:
        /* <DEDUP_REMOVED lines=18> */
.L_x_265:
[----:B------:R-:W-:Y:S05]  /*16420*/  BSYNC B1 ;  /* 0x0000000000017941 */ /* 0x000fea0003800000 */
.L_x_264:
        /* <DEDUP_REMOVED lines=9> */
.L_x_267:
[----:B------:R-:W-:Y:S05]  /*164c0*/  BSYNC B1 ;  /* 0x0000000000017941 */ /* 0x000fea0003800000 */
.L_x_266:
        /* <DEDUP_REMOVED lines=9> */
.L_x_269:
[----:B------:R-:W-:Y:S05]  /*16560*/  BSYNC B1 ;  /* 0x0000000000017941 */ /* 0x000fea0003800000 */
.L_x_268:
        /* <DEDUP_REMOVED lines=18> */
.L_x_271:
[----:B------:R-:W-:Y:S05]  /*16690*/  BSYNC B1 ;  /* 0x0000000000017941 */ /* 0x000fea0003800000 */
.L_x_270:
        /* <DEDUP_REMOVED lines=9> */
.L_x_273:
[----:B------:R-:W-:Y:S05]  /*16730*/  BSYNC B1 ;  /* 0x0000000000017941 */ /* 0x000fea0003800000 */
.L_x_272:
        /* <DEDUP_REMOVED lines=9> */
.L_x_275:
[----:B------:R-:W-:Y:S05]  /*167d0*/  BSYNC B1 ;  /* 0x0000000000017941 */ /* 0x000fea0003800000 */
.L_x_274:
        /* <DEDUP_REMOVED lines=18> */
.L_x_277:
[----:B------:R-:W-:Y:S05]  /*16900*/  BSYNC B1 ;  /* 0x0000000000017941 */ /* 0x000fea0003800000 */
.L_x_276:
        /* <DEDUP_REMOVED lines=9> */
.L_x_279:
[----:B------:R-:W-:Y:S05]  /*169a0*/  BSYNC B1 ;  /* 0x0000000000017941 */ /* 0x000fea0003800000 */
.L_x_278:
        /* <DEDUP_REMOVED lines=9> */
.L_x_281:
[----:B------:R-:W-:Y:S05]  /*16a40*/  BSYNC B1 ;  /* 0x0000000000017941 */ /* 0x000fea0003800000 */
.L_x_280:
        /* <DEDUP_REMOVED lines=18> */
.L_x_283:
[----:B------:R-:W-:Y:S05]  /*16b70*/  BSYNC B1 ;  /* 0x0000000000017941 */ /* 0x000fea0003800000 */
.L_x_282:
        /* <DEDUP_REMOVED lines=9> */
.L_x_285:
[----:B------:R-:W-:Y:S05]  /*16c10*/  BSYNC B1 ;  /* 0x0000000000017941 */ /* 0x000fea0003800000 */
.L_x_284:
        /* <DEDUP_REMOVED lines=9> */
.L_x_287:
[----:B------:R-:W-:Y:S05]  /*16cb0*/  BSYNC B1 ;  /* 0x0000000000017941 */ /* 0x000fea0003800000 */
.L_x_286:
        /* <DEDUP_REMOVED lines=18> */
.L_x_289:
[----:B------:R-:W-:Y:S05]  /*16de0*/  BSYNC B1 ;  /* 0x0000000000017941 */ /* 0x000fea0003800000 */
.L_x_288:
        /* <DEDUP_REMOVED lines=9> */
.L_x_291:
[----:B------:R-:W-:Y:S05]  /*16e80*/  BSYNC B1 ;  /* 0x0000000000017941 */ /* 0x000fea0003800000 */
.L_x_290:
        /* <DEDUP_REMOVED lines=9> */
.L_x_293:
[----:B------:R-:W-:Y:S05]  /*16f20*/  BSYNC B1 ;  /* 0x0000000000017941 */ /* 0x000fea0003800000 */
.L_x_292:
        /* <DEDUP_REMOVED lines=18> */
.L_x_295:
[----:B------:R-:W-:Y:S05]  /*17050*/  BSYNC B1 ;  /* 0x0000000000017941 */ /* 0x000fea0003800000 */
.L_x_294:
        /* <DEDUP_REMOVED lines=9> */
.L_x_297:
[----:B------:R-:W-:Y:S05]  /*170f0*/  BSYNC B1 ;  /* 0x0000000000017941 */ /* 0x000fea0003800000 */
.L_x_296:
        /* <DEDUP_REMOVED lines=9> */
.L_x_299:
[----:B------:R-:W-:Y:S05]  /*17190*/  BSYNC B1 ;  /* 0x0000000000017941 */ /* 0x000fea0003800000 */
.L_x_298:
        /* <DEDUP_REMOVED lines=18> */
.L_x_301:
[----:B------:R-:W-:Y:S05]  /*172c0*/  BSYNC B1 ;  /* 0x0000000000017941 */ /* 0x000fea0003800000 */
.L_x_300:
        /* <DEDUP_REMOVED lines=9> */
.L_x_303:
[----:B------:R-:W-:Y:S05]  /*17360*/  BSYNC B1 ;  /* 0x0000000000017941 */ /* 0x000fea0003800000 */
.L_x_302:
        /* <DEDUP_REMOVED lines=9> */
.L_x_305:
[----:B------:R-:W-:Y:S05]  /*17400*/  BSYNC B1 ;  /* 0x0000000000017941 */ /* 0x000fea0003800000 */
.L_x_304:
[----:B------:R-:W2:Y:S01]  /*17410*/  LDL.LU R6, [R1+0x348] ;  /* 0x0003480001067983 */ /* 0x000ea20000300800 */
[----:B-----5:R-:W-:-:S03]  /*17420*/  FMUL R0, R10, UR22 ;  /* 0x000000160a007c20 */ /* 0x020fc60008400000 */
[----:B------:R-:W3:Y:S01]  /*17430*/  LDL.LU R12, [R1+0x34c] ;  /* 0x00034c00010c7983 */ /* 0x000ee20000300800 */
[----:B--2---:R-:W-:-:S05]  /*17440*/  FFMA R11, R6, UR21, R0 ;  /* 0x00000015060b7c23 */ /* 0x004fca0008000000 */
[----:B------:R2:W-:Y:S04]  /*17450*/  @P5 STG.E desc[UR16][R4.64+0x220], R11 ;  /* 0x0002200b04005986 */ /* 0x0005e8000c101910 */
[----:B------:R-:W3:Y:S01]  /*17460*/  @P3 LDG.E.LTC128B R10, desc[UR16][R92.64+0x200] ;  /* 0x000200105c0a3981 */ /* 0x000ee2000c1e1920 */
[----:B----4-:R-:W-:Y:S01]  /*17470*/  IMAD.WIDE.U32 R8, R32, 0x1c, R4 ;  /* 0x0000001c20087825 */ /* 0x010fe200078e0004 */
[----:B------:R-:W-:Y:S01]  /*17480*/  ISETP.GT.AND P6, PT, R50, 0x79, P0 ;  /* 0x000000793200780c */ /* 0x000fe200007c4270 */
[----:B------:R-:W-:Y:S01]  /*17490*/  BSSY B1, `(.L_x_306) ;  /* 0x0000008000017945 */ /* 0x000fe20003800000 */
[----:B------:R-:W-:Y:S02]  /*174a0*/  IADD3 R6, P5, R4, R158, RZ ;  /* 0x0000009e04067210 */ /* 0x000fe40007fbe0ff */
[----:B------:R-:W-:Y:S01]  /*174b0*/  IADD3 R9, R53, R9, RZ ;  /* 0x0000000935097210 */ /* 0x000fe20007ffe0ff */
[----:B---3--:R-:W-:-:S04]  /*174c0*/  FMUL R0, R10, UR22 ;  /* 0x000000160a007c20 */ /* 0x008fc80008400000 */
[----:B------:R-:W-:-:S05]  /*174d0*/  FFMA R13, R12, UR21, R0 ;  /* 0x000000150c0d7c23 */ /* 0x000fca0008000000 */
[----:B------:R2:W-:Y:S01]  /*174e0*/  @P3 STG.E desc[UR16][R8.64+0x200], R13 ;  /* 0x0002000d08003986 */ /* 0x0005e2000c101910 */
[----:B------:R-:W-:Y:S05]  /*174f0*/  @!P6 BRA `(.L_x_307) ;  /* 0x000000000004e947 */ /* 0x000fea0003800000 */
[----:B------:R3:W5:Y:S02]  /*17500*/  LDG.E.LTC128B R10, desc[UR16][R90.64+0x200] ;  /* 0x000200105a0a7981 */ /* 0x000764000c1e1920 */
.L_x_307:
[----:B------:R-:W-:Y:S05]  /*17510*/  BSYNC B1 ;  /* 0x0000000000017941 */ /* 0x000fea0003800000 */
.L_x_306:
[----:B--2---:R-:W2:Y:S01]  /*17520*/  LDL.LU R11, [R1+0x350] ;  /* 0x00035000010b7983 */ /* 0x004ea20000300800 */
[----:B-----5:R-:W-:Y:S01]  /*17530*/  FMUL R0, R10, UR22 ;  /* 0x000000160a007c20 */ /* 0x020fe20008400000 */
[----:B------:R-:W-:Y:S01]  /*17540*/  IMAD.X R7, R5, 0x1, R33, P5 ;  /* 0x0000000105077824 */ /* 0x000fe200028e0621 */
[----:B------:R-:W-:Y:S01]  /*17550*/  ISETP.GT.AND P2, PT, R50, 0x78, P1 ;  /* 0x000000783200780c */ /* 0x000fe20000f44270 */
[----:B------:R-:W-:Y:S01]  /*17560*/  BSSY B1, `(.L_x_308) ;  /* 0x0000005000017945 */ /* 0x000fe20003800000 */
[----:B--2---:R-:W-:-:S05]  /*17570*/  FFMA R5, R11, UR21, R0 ;  /* 0x000000150b057c23 */ /* 0x004fca0008000000 */
[----:B------:R2:W-:Y:S06]  /*17580*/  @P6 STG.E desc[UR16][R6.64+0x200], R5 ;  /* 0x0002000506006986 */ /* 0x0005ec000c101910 */
[----:B------:R-:W-:Y:S05]  /*17590*/  @!P2 BRA `(.L_x_309) ;  /* 0x000000000004a947 */ /* 0x000fea0003800000 */
[----:B------:R4:W5:Y:S02]  /*175a0*/  LDG.E.LTC128B R10, desc[UR16][R92.64+0x220] ;  /* 0x000220105c0a7981 */ /* 0x000964000c1e1920 */
.L_x_309:
[----:B------:R-:W-:Y:S05]  /*175b0*/  BSYNC B1 ;  /* 0x0000000000017941 */ /* 0x000fea0003800000 */
.L_x_308:
[----:B------:R-:W2:Y:S01]  /*175c0*/  LDL.LU R4, [R1+0x354] ;  /* 0x0003540001047983 */ /* 0x000ea20000300800 */
[----:B-----5:R-:W-:Y:S01]  /*175d0*/  FMUL R0, R10, UR22 ;  /* 0x000000160a007c20 */ /* 0x020fe20008400000 */
[C---:B------:R-:W-:Y:S01]  /*175e0*/  ISETP.GT.AND P5, PT, R50.reuse, 0x79, P1 ;  /* 0x000000793200780c */ /* 0x040fe20000fa4270 */
[----:B------:R-:W-:Y:S01]  /*175f0*/  BSSY B1, `(.L_x_310) ;  /* 0x0000006000017945 */ /* 0x000fe20003800000 */
[----:B------:R-:W-:Y:S01]  /*17600*/  ISETP.GT.AND P3, PT, R50, 0x80, P0 ;  /* 0x000000803200780c */ /* 0x000fe20000764270 */
[----:B--2---:R-:W-:-:S05]  /*17610*/  FFMA R5, R4, UR21, R0 ;  /* 0x0000001504057c23 */ /* 0x004fca0008000000 */
[----:B------:R2:W-:Y:S05]  /*17620*/  @P2 STG.E desc[UR16][R8.64+0x220], R5 ;  /* 0x0002200508002986 */ /* 0x0005ea000c101910 */
[----:B------:R-:W-:Y:S05]  /*17630*/  @!P5 BRA `(.L_x_311) ;  /* 0x000000000004d947 */ /* 0x000fea0003800000 */
[----:B------:R0:W5:Y:S02]  /*17640*/  LDG.E.LTC128B R10, desc[UR16][R90.64+0x220] ;  /* 0x000220105a0a7981 */ /* 0x000164000c1e1920 */
.L_x_311:
[----:B------:R-:W-:Y:S05]  /*17650*/  BSYNC B1 ;  /* 0x0000000000017941 */ /* 0x000fea0003800000 */
.L_x_310:
[----:B------:R-:W3:Y:S01]  /*17660*/  LDL.LU R4, [R1+0x358] ;  /* 0x0003580001047983 */ /* 0x000ee20000300800 */
[----:B-----5:R-:W-:-:S03]  /*17670*/  FMUL R0, R10, UR22 ;  /* 0x000000160a007c20 */ /* 0x020fc60008400000 */
[----:B------:R-:W4:Y:S01]  /*17680*/  LDL.LU R12, [R1+0x35c] ;  /* 0x00035c00010c7983 */ /* 0x000f220000300800 */
[----:B---3--:R-:W-:-:S05]  /*17690*/  FFMA R11, R4, UR21, R0 ;  /* 0x00000015040b7c23 */ /* 0x008fca0008000000 */
[----:B------:R3:W-:Y:S04]  /*176a0*/  @P5 STG.E desc[UR16][R6.64+0x220], R11 ;  /* 0x0002200b06005986 */ /* 0x0007e8000c101910 */
[----:B------:R-:W4:Y:S01]  /*176b0*/  @P3 LDG.E.LTC128B R10, desc[UR16][R96.64+0x200] ;  /* 0x00020010600a3981 */ /* 0x000f22000c1e1920 */
[----:B--2---:R-:W-:Y:S01]  /*176c0*/  IMAD.WIDE.U32 R8, R32, 0x1c, R6 ;  /* 0x0000001c20087825 */ /* 0x004fe200078e0006 */
[----:B------:R-:W-:Y:S01]  /*176d0*/  ISETP.GT.AND P6, PT, R50, 0x81, P0 ;  /* 0x000000813200780c */ /* 0x000fe200007c4270 */
[----:B------:R-:W-:Y:S01]  /*176e0*/  BSSY B1, `(.L_x_312) ;  /* 0x0000008000017945 */ /* 0x000fe20003800000 */
[----:B------:R-:W-:Y:S02]  /*176f0*/  IADD3 R4, P5, R6, R158, RZ ;  /* 0x0000009e06047210 */ /* 0x000fe40007fbe0ff */
[----:B------:R-:W-:Y:S01]  /*17700*/  IADD3 R9, R53, R9, RZ ;  /* 0x0000000935097210 */ /* 0x000fe20007ffe0ff */
[----:B----4-:R-:W-:-:S04]  /*17710*/  FMUL R0, R10, UR22 ;  /* 0x000000160a007c20 */ /* 0x010fc80008400000 */
[----:B------:R-:W-:-:S05]  /*17720*/  FFMA R13, R12, UR21, R0 ;  /* 0x000000150c0d7c23 */ /* 0x000fca0008000000 */
[----:B------:R3:W-:Y:S01]  /*17730*/  @P3 STG.E desc[UR16][R8.64+0x200], R13 ;  /* 0x0002000d08003986 */ /* 0x0007e2000c101910 */
[----:B------:R-:W-:Y:S05]  /*17740*/  @!P6 BRA `(.L_x_313) ;  /* 0x000000000004e947 */ /* 0x000fea0003800000 */
[----:B------:R2:W5:Y:S02]  /*17750*/  LDG.E.LTC128B R10, desc[UR16][R94.64+0x200] ;  /* 0x000200105e0a7981 */ /* 0x000564000c1e1920 */
.L_x_313:
[----:B------:R-:W-:Y:S05]  /*17760*/  BSYNC B1 ;  /* 0x0000000000017941 */ /* 0x000fea0003800000 */
.L_x_312:
[----:B---3--:R-:W3:Y:S01]  /*17770*/  LDL.LU R11, [R1+0x360] ;  /* 0x00036000010b7983 */ /* 0x008ee20000300800 */
[----:B-----5:R-:W-:Y:S01]  /*17780*/  FMUL R0, R10, UR22 ;  /* 0x000000160a007c20 */ /* 0x020fe20008400000 */
[----:B------:R-:W-:Y:S01]  /*17790*/  IMAD.X R5, R7, 0x1, R33, P5 ;  /* 0x0000000107057824 */ /* 0x000fe200028e0621 */
[----:B------:R-:W-:Y:S01]  /*177a0*/  ISETP.GT.AND P2, PT, R50, 0x80, P1 ;  /* 0x000000803200780c */ /* 0x000fe20000f44270 */
[----:B------:R-:W-:Y:S01]  /*177b0*/  BSSY B1, `(.L_x_314) ;  /* 0x0000005000017945 */ /* 0x000fe20003800000 */
[----:B---3--:R-:W-:-:S05]  /*177c0*/  FFMA R7, R11, UR21, R0 ;  /* 0x000000150b077c23 */ /* 0x008fca0008000000 */
[----:B------:R3:W-:Y:S06]  /*177d0*/  @P6 STG.E desc[UR16][R4.64+0x200], R7 ;  /* 0x0002000704006986 */ /* 0x0007ec000c101910 */
[----:B------:R-:W-:Y:S05]  /*177e0*/  @!P2 BRA `(.L_x_315) ;  /* 0x000000000004a947 */ /* 0x000fea0003800000 */
[----:B------:R4:W5:Y:S02]  /*177f0*/  LDG.E.LTC128B R10, desc[UR16][R96.64+0x220] ;  /* 0x00022010600a7981 */ /* 0x000964000c1e1920 */
.L_x_315:
[----:B------:R-:W-:Y:S05]  /*17800*/  BSYNC B1 ;  /* 0x0000000000017941 */ /* 0x000fea0003800000 */
.L_x_314:
[----:B------:R-:W3:Y:S01]  /*17810*/  LDL.LU R6, [R1+0x364] ;  /* 0x0003640001067983 */ /* 0x000ee20000300800 */
[----:B-----5:R-:W-:Y:S01]  /*17820*/  FMUL R0, R10, UR22 ;  /* 0x000000160a007c20 */ /* 0x020fe20008400000 */
[C---:B------:R-:W-:Y:S01]  /*17830*/  ISETP.GT.AND P5, PT, R50.reuse, 0x81, P1 ;  /* 0x000000813200780c */ /* 0x040fe20000fa4270 */
[----:B------:R-:W-:Y:S01]  /*17840*/  BSSY B1, `(.L_x_316) ;  /* 0x0000006000017945 */ /* 0x000fe20003800000 */
[----:B------:R-:W-:Y:S01]  /*17850*/  ISETP.GT.AND P3, PT, R50, 0x88, P0 ;  /* 0x000000883200780c */ /* 0x000fe20000764270 */
[----:B---3--:R-:W-:-:S05]  /*17860*/  FFMA R7, R6, UR21, R0 ;  /* 0x0000001506077c23 */ /* 0x008fca0008000000 */
[----:B------:R3:W-:Y:S05]  /*17870*/  @P2 STG.E desc[UR16][R8.64+0x220], R7 ;  /* 0x0002200708002986 */ /* 0x0007ea000c101910 */
[----:B------:R-:W-:Y:S05]  /*17880*/  @!P5 BRA `(.L_x_317) ;  /* 0x000000000004d947 */ /* 0x000fea0003800000 */
[----:B------:R0:W5:Y:S02]  /*17890*/  LDG.E.LTC128B R10, desc[UR16][R94.64+0x220] ;  /* 0x000220105e0a7981 */ /* 0x000164000c1e1920 */
.L_x_317:
[----:B------:R-:W-:Y:S05]  /*178a0*/  BSYNC B1 ;  /* 0x0000000000017941 */ /* 0x000fea0003800000 */
.L_x_316:
[----:B------:R-:W2:Y:S01]  /*178b0*/  LDL.LU R6, [R1+0x368] ;  /* 0x0003680001067983 */ /* 0x000ea20000300800 */
[----:B-----5:R-:W-:-:S03]  /*178c0*/  FMUL R0, R10, UR22 ;  /* 0x000000160a007c20 */ /* 0x020fc60008400000 */
[----:B------:R-:W4:Y:S01]  /*178d0*/  LDL.LU R12, [R1+0x36c] ;  /* 0x00036c00010c7983 */ /* 0x000f220000300800 */
[----:B--2---:R-:W-:-:S05]  /*178e0*/  FFMA R11, R6, UR21, R0 ;  /* 0x00000015060b7c23 */ /* 0x004fca0008000000 */
[----:B------:R2:W-:Y:S04]  /*178f0*/  @P5 STG.E desc[UR16][R4.64+0x220], R11 ;  /* 0x0002200b04005986 */ /* 0x0005e8000c101910 */
[----:B------:R-:W4:Y:S01]  /*17900*/  @P3 LDG.E.LTC128B R10, desc[UR16][R100.64+0x200] ;  /* 0x00020010640a3981 */ /* 0x000f22000c1e1920 */
[----:B---3--:R-:W-:Y:S01]  /*17910*/  IMAD.WIDE.U32 R8, R32, 0x1c, R4 ;  /* 0x0000001c20087825 */ /* 0x008fe200078e0004 */
        /* <DEDUP_REMOVED lines=9> */
.L_x_319:
[----:B------:R-:W-:Y:S05]  /*179b0*/  BSYNC B1 ;  /* 0x0000000000017941 */ /* 0x000fea0003800000 */
.L_x_318:
        /* <DEDUP_REMOVED lines=9> */
.L_x_321:
[----:B------:R-:W-:Y:S05]  /*17a50*/  BSYNC B1 ;  /* 0x0000000000017941 */ /* 0x000fea0003800000 */
.L_x_320:
        /* <DEDUP_REMOVED lines=9> */
.L_x_323:
[----:B------:R-:W-:Y:S05]  /*17af0*/  BSYNC B1 ;  /* 0x0000000000017941 */ /* 0x000fea0003800000 */
.L_x_322:
        /* <DEDUP_REMOVED lines=16> */
.L_x_325:
[----:B------:R-:W-:Y:S05]  /*17c00*/  BSYNC B1 ;  /* 0x0000000000017941 */ /* 0x000fea0003800000 */
.L_x_324:
        /* <DEDUP_REMOVED lines=9> */
.L_x_327:
[----:B------:R-:W-:Y:S05]  /*17ca0*/  BSYNC B1 ;  /* 0x0000000000017941 */ /* 0x000fea0003800000 */
.L_x_326:
        /* <DEDUP_REMOVED lines=9> */
.L_x_329:
[----:B------:R-:W-:Y:S05]  /*17d40*/  BSYNC B1 ;  /* 0x0000000000017941 */ /* 0x000fea0003800000 */
.L_x_328:
[----:B---3--:R-:W3:Y:S01]  /*17d50*/  LDL.LU R4, [R1+0x388] ;  /* 0x0003880001047983 */ /* 0x008ee20000300800 */
[----:B-----5:R-:W-:-:S03]  /*17d60*/  FMUL R0, R10, UR22 ;  /* 0x000000160a007c20 */ /* 0x020fc60008400000 */
[----:B------:R-:W2:Y:S01]  /*17d70*/  LDL.LU R12, [R1+0x38c] ;  /* 0x00038c00010c7983 */ /* 0x000ea20000300800 */
[----:B---3--:R-:W-:-:S05]  /*17d80*/  FFMA R11, R4, UR21, R0 ;  /* 0x00000015040b7c23 */ /* 0x008fca0008000000 */
[----:B------:R3:W-:Y:S04]  /*17d90*/  @P5 STG.E desc[UR16][R8.64+0x220], R11 ;  /* 0x0002200b08005986 */ /* 0x0007e8000c101910 */
[----:B------:R-:W4:Y:S01]  /*17da0*/  @P3 LDG.E.LTC128B R10, desc[UR16][R108.64+0x200] ;  /* 0x000200106c0a3981 */ /* 0x000f22000c1e1920 */
[----:B------:R-:W-:Y:S01]  /*17db0*/  IMAD.WIDE.U32 R4, R32, 0x1c, R8 ;  /* 0x0000001c20047825 */ /* 0x000fe200078e0008 */
[----:B------:R-:W-:Y:S01]  /*17dc0*/  ISETP.GT.AND P6, PT, R50, 0x99, P0 ;  /* 0x000000993200780c */ /* 0x000fe200007c4270 */
[----:B------:R-:W-:Y:S01]  /*17dd0*/  BSSY B1, `(.L_x_330) ;  /* 0x0000008000017945 */ /* 0x000fe20003800000 */
[----:B------:R-:W-:Y:S02]  /*17de0*/  IADD3 R6, P5, R8, R158, RZ ;  /* 0x0000009e08067210 */ /* 0x000fe40007fbe0ff */
[----:B------:R-:W-:Y:S01]  /*17df0*/  IADD3 R5, R53, R5, RZ ;  /* 0x0000000535057210 */ /* 0x000fe20007ffe0ff */
[----:B----4-:R-:W-:-:S04]  /*17e00*/  FMUL R0, R10, UR22 ;  /* 0x000000160a007c20 */ /* 0x010fc80008400000 */
[----:B--2---:R-:W-:-:S05]  /*17e10*/  FFMA R13, R12, UR21, R0 ;  /* 0x000000150c0d7c23 */ /* 0x004fca0008000000 */
[----:B------:R3:W-:Y:S01]  /*17e20*/  @P3 STG.E desc[UR16][R4.64+0x200], R13 ;  /* 0x0002000d04003986 */ /* 0x0007e2000c101910 */
[----:B------:R-:W-:Y:S05]  /*17e30*/  @!P6 BRA `(.L_x_331) ;  /* 0x000000000004e947 */ /* 0x000fea0003800000 */
[----:B------:R2:W5:Y:S02]  /*17e40*/  LDG.E.LTC128B R10, desc[UR16][R106.64+0x200] ;  /* 0x000200106a0a7981 */ /* 0x000564000c1e1920 */
.L_x_331:
[----:B------:R-:W-:Y:S05]  /*17e50*/  BSYNC B1 ;  /* 0x0000000000017941 */ /* 0x000fea0003800000 */
.L_x_330:
        /* <DEDUP_REMOVED lines=9> */
.L_x_333:
[----:B------:R-:W-:Y:S05]  /*17ef0*/  BSYNC B1 ;  /* 0x0000000000017941 */ /* 0x000fea0003800000 */
.L_x_332:
        /* <DEDUP_REMOVED lines=9> */
.L_x_335:
[----:B------:R-:W-:Y:S05]  /*17f90*/  BSYNC B1 ;  /* 0x0000000000017941 */ /* 0x000fea0003800000 */
.L_x_334:
        /* <DEDUP_REMOVED lines=16> */
.L_x_337:
[----:B------:R-:W-:Y:S05]  /*180a0*/  BSYNC B1 ;  /* 0x0000000000017941 */ /* 0x000fea0003800000 */
.L_x_336:
        /* <DEDUP_REMOVED lines=9> */
.L_x_339:
[----:B------:R-:W-:Y:S05]  /*18140*/  BSYNC B1 ;  /* 0x0000000000017941 */ /* 0x000fea0003800000 */
.L_x_338:
        /* <DEDUP_REMOVED lines=9> */
.L_x_341:
[----:B------:R-:W-:Y:S05]  /*181e0*/  BSYNC B1 ;  /* 0x0000000000017941 */ /* 0x000fea0003800000 */
.L_x_340:
        /* <DEDUP_REMOVED lines=16> */
.L_x_343:
[----:B------:R-:W-:Y:S05]  /*182f0*/  BSYNC B1 ;  /* 0x0000000000017941 */ /* 0x000fea0003800000 */
.L_x_342:
        /* <DEDUP_REMOVED lines=9> */
.L_x_345:
[----:B------:R-:W-:Y:S05]  /*18390*/  BSYNC B1 ;  /* 0x0000000000017941 */ /* 0x000fea0003800000 */
.L_x_344:
        /* <DEDUP_REMOVED lines=9> */
.L_x_347:
[----:B------:R-:W-:Y:S05]  /*18430*/  BSYNC B1 ;  /* 0x0000000000017941 */ /* 0x000fea0003800000 */
.L_x_346:
        /* <DEDUP_REMOVED lines=16> */
.L_x_349:
[----:B------:R-:W-:Y:S05]  /*18540*/  BSYNC B1 ;  /* 0x0000000000017941 */ /* 0x000fea0003800000 */
.L_x_348:
        /* <DEDUP_REMOVED lines=9> */
.L_x_351:
[----:B------:R-:W-:Y:S05]  /*185e0*/  BSYNC B1 ;  /* 0x0000000000017941 */ /* 0x000fea0003800000 */
.L_x_350:
        /* <DEDUP_REMOVED lines=9> */
.L_x_353:
[----:B------:R-:W-:Y:S05]  /*18680*/  BSYNC B1 ;  /* 0x0000000000017941 */ /* 0x000fea0003800000 */
.L_x_352:
        /* <DEDUP_REMOVED lines=16> */
.L_x_355:
[----:B------:R-:W-:Y:S05]  /*18790*/  BSYNC B1 ;  /* 0x0000000000017941 */ /* 0x000fea0003800000 */
.L_x_354:
        /* <DEDUP_REMOVED lines=9> */
.L_x_357:
[----:B------:R-:W-:Y:S05]  /*18830*/  BSYNC B1 ;  /* 0x0000000000017941 */ /* 0x000fea0003800000 */
.L_x_356:
        /* <DEDUP_REMOVED lines=9> */
.L_x_359:
[----:B------:R-:W-:Y:S05]  /*188d0*/  BSYNC B1 ;  /* 0x0000000000017941 */ /* 0x000fea0003800000 */
.L_x_358:
        /* <DEDUP_REMOVED lines=16> */
.L_x_361:
[----:B------:R-:W-:Y:S05]  /*189e0*/  BSYNC B1 ;  /* 0x0000000000017941 */ /* 0x000fea0003800000 */
.L_x_360:
        /* <DEDUP_REMOVED lines=9> */
.L_x_363:
[----:B------:R-:W-:Y:S05]  /*18a80*/  BSYNC B1 ;  /* 0x0000000000017941 */ /* 0x000fea0003800000 */
.L_x_362:
        /* <DEDUP_REMOVED lines=9> */
.L_x_365:
[----:B------:R-:W-:Y:S05]  /*18b20*/  BSYNC B1 ;  /* 0x0000000000017941 */ /* 0x000fea0003800000 */
.L_x_364:
        /* <DEDUP_REMOVED lines=16> */
.L_x_367:
[----:B------:R-:W-:Y:S05]  /*18c30*/  BSYNC B1 ;  /* 0x0000000000017941 */ /* 0x000fea0003800000 */
.L_x_366:
        /* <DEDUP_REMOVED lines=9> */
.L_x_369:
[----:B------:R-:W-:Y:S05]  /*18cd0*/  BSYNC B1 ;  /* 0x0000000000017941 */ /* 0x000fea0003800000 */
.L_x_368:
        /* <DEDUP_REMOVED lines=9> */
.L_x_371:
[----:B------:R-:W-:Y:S05]  /*18d70*/  BSYNC B1 ;  /* 0x0000000000017941 */ /* 0x000fea0003800000 */
.L_x_370:
        /* <DEDUP_REMOVED lines=16> */
.L_x_373:
[----:B------:R-:W-:Y:S05]  /*18e80*/  BSYNC B1 ;  /* 0x0000000000017941 */ /* 0x000fea0003800000 */
.L_x_372:
        /* <DEDUP_REMOVED lines=9> */
.L_x_375:
[----:B------:R-:W-:Y:S05]  /*18f20*/  BSYNC B1 ;  /* 0x0000000000017941 */ /* 0x000fea0003800000 */
.L_x_374:
        /* <DEDUP_REMOVED lines=9> */
.L_x_377:
[----:B------:R-:W-:Y:S05]  /*18fc0*/  BSYNC B1 ;  /* 0x0000000000017941 */ /* 0x000fea0003800000 */
.L_x_376:
        /* <DEDUP_REMOVED lines=16> */
.L_x_379:
[----:B------:R-:W-:Y:S05]  /*190d0*/  BSYNC B1 ;  /* 0x0000000000017941 */ /* 0x000fea0003800000 */
.L_x_378:
        /* <DEDUP_REMOVED lines=9> */
.L_x_381:
[----:B------:R-:W-:Y:S05]  /*19170*/  BSYNC B1 ;  /* 0x0000000000017941 */ /* 0x000fea0003800000 */
.L_x_380:
        /* <DEDUP_REMOVED lines=9> */
.L_x_383:
[----:B------:R-:W-:Y:S05]  /*19210*/  BSYNC B1 ;  /* 0x0000000000017941 */ /* 0x000fea0003800000 */
.L_x_382:
        /* <DEDUP_REMOVED lines=16> */
.L_x_385:
[----:B------:R-:W-:Y:S05]  /*19320*/  BSYNC B1 ;  /* 0x0000000000017941 */ /* 0x000fea0003800000 */
.L_x_384:
        /* <DEDUP_REMOVED lines=9> */
.L_x_387:
[----:B------:R-:W-:Y:S05]  /*193c0*/  BSYNC B1 ;  /* 0x0000000000017941 */ /* 0x000fea0003800000 */
.L_x_386:
        /* <DEDUP_REMOVED lines=9> */
.L_x_389:
[----:B------:R-:W-:Y:S05]  /*19460*/  BSYNC B1 ;  /* 0x0000000000017941 */ /* 0x000fea0003800000 */
.L_x_388:
        /* <DEDUP_REMOVED lines=16> */
.L_x_391:
[----:B------:R-:W-:Y:S05]  /*19570*/  BSYNC B1 ;  /* 0x0000000000017941 */ /* 0x000fea0003800000 */
.L_x_390:
        /* <DEDUP_REMOVED lines=9> */
.L_x_393:
[----:B------:R-:W-:Y:S05]  /*19610*/  BSYNC B1 ;  /* 0x0000000000017941 */ /* 0x000fea0003800000 */
.L_x_392:
        /* <DEDUP_REMOVED lines=9> */
.L_x_395:
[----:B------:R-:W-:Y:S05]  /*196b0*/  BSYNC B1 ;  /* 0x0000000000017941 */ /* 0x000fea0003800000 */
.L_x_394:
        /* <DEDUP_REMOVED lines=16> */
.L_x_397:
[----:B------:R-:W-:Y:S05]  /*197c0*/  BSYNC B1 ;  /* 0x0000000000017941 */ /* 0x000fea0003800000 */
.L_x_396:
        /* <DEDUP_REMOVED lines=9> */
.L_x_399:
[----:B------:R-:W-:Y:S05]  /*19860*/  BSYNC B1 ;  /* 0x0000000000017941 */ /* 0x000fea0003800000 */
.L_x_398:
        /* <DEDUP_REMOVED lines=9> */
.L_x_401:
[----:B------:R-:W-:Y:S05]  /*19900*/  BSYNC B1 ;  /* 0x0000000000017941 */ /* 0x000fea0003800000 */
.L_x_400:
        /* <DEDUP_REMOVED lines=16> */
.L_x_403:
[----:B------:R-:W-:Y:S05]  /*19a10*/  BSYNC B1 ;  /* 0x0000000000017941 */ /* 0x000fea0003800000 */
.L_x_402:
        /* <DEDUP_REMOVED lines=9> */
.L_x_405:
[----:B------:R-:W-:Y:S05]  /*19ab0*/  BSYNC B1 ;  /* 0x0000000000017941 */ /* 0x000fea0003800000 */
.L_x_404:
[----:B------:R-:W3:Y:S01]  /*19ac0*/  LDL.LU R8, [R1+0x454] ;  /* 0x0004540001087983 */ /* 0x000ee20000300800 */
[----:B-----5:R-:W-:Y:S01]  /*19ad0*/  FMUL R0, R10, UR22 ;  /* 0x000000160a007c20 */ /* 0x020fe20008400000 */
[----:B------:R-:W-:Y:S01]  /*19ae0*/  ISETP.GT.AND P1, PT, R50, 0xf9, P1 ;  /* 0x000000f93200780c */ /* 0x000fe20000f24270 */
[----:B------:R-:W-:Y:S02]  /*19af0*/  BSSY B1, `(.L_x_406) ;  /* 0x0000005000017945 */ /* 0x000fe40003800000 */
[----:B---3--:R-:W-:-:S05]  /*19b00*/  FFMA R9, R8, UR21, R0 ;  /* 0x0000001508097c23 */ /* 0x008fca0008000000 */
[----:B------:R3:W-:Y:S05]  /*19b10*/  @P3 STG.E desc[UR16][R4.64+0x220], R9 ;  /* 0x0002200904003986 */ /* 0x0007ea000c101910 */
[----:B------:R-:W-:Y:S05]  /*19b20*/  @!P1 BRA `(.L_x_407) ;  /* 0x0000000000049947 */ /* 0x000fea0003800000 */
[----:B------:R0:W5:Y:S02]  /*19b30*/  LDG.E.LTC128B R10, desc[UR16][R2.64+0x220] ;  /* 0x00022010020a7981 */ /* 0x000164000c1e1920 */
.L_x_407:
[----:B------:R-:W-:Y:S05]  /*19b40*/  BSYNC B1 ;  /* 0x0000000000017941 */ /* 0x000fea0003800000 */
.L_x_406:
[----:B------:R-:W0:Y:S01]  /*19b50*/  LDL.LU R0, [R1+0x458] ;  /* 0x0004580001007983 */ /* 0x000e220000300800 */
[----:B-----5:R-:W-:-:S04]  /*19b60*/  FMUL R10, R10, UR22 ;  /* 0x000000160a0a7c20 */ /* 0x020fc80008400000 */
[----:B0-2---:R-:W-:Y:S01]  /*19b70*/  FFMA R3, R0, UR21, R10 ;  /* 0x0000001500037c23 */ /* 0x005fe2000800000a */
[----:B------:R-:W-:Y:S06]  /*19b80*/  @!P1 BRA `(.L_x_408) ;  /* 0x0000004800bc9947 */ /* 0x000fec0003800000 */
[----:B------:R0:W-:Y:S01]  /*19b90*/  STG.E desc[UR16][R6.64+0x220], R3 ;  /* 0x0002200306007986 */ /* 0x0001e2000c101910 */
[----:B------:R-:W-:Y:S05]  /*19ba0*/  BRA `(.L_x_408) ;  /* 0x0000004800b47947 */ /* 0x000fea0003800000 */
.L_x_25:
[----:B------:R-:W-:Y:S01]  /*19bb0*/  ULDC.64 UR6, c[0x0][0x6c0] ;  /* 0x0001b00000067ab9 */ /* 0x000fe20000000a00 */
[----:B------:R-:W2:Y:S01]  /*19bc0*/  LDL.LU R26, [R1+0x458] ;  /* 0x00045800011a7983 */ /* 0x000ea20000300800 */
[C---:B------:R-:W-:Y:S02]  /*19bd0*/  LEA R2, P1, R36.reuse, UR6, 0x2 ;  /* 0x0000000624027c11 */ /* 0x040fe4000f8210ff */
[----:B------:R-:W-:Y:S01]  /*19be0*/  ISETP.GT.AND P3, PT, R51, 0x8, PT ;  /* 0x000000083300780c */ /* 0x000fe20003f64270 */
[----:B------:R-:W-:Y:S01]  /*19bf0*/  FMUL R0, R5, UR21 ;  /* 0x0000001505007c20 */ /* 0x000fe20008400000 */
[----:B------:R-:W-:Y:S01]  /*19c00*/  LEA.HI.X R3, R36, UR7, R4, 0x2, P1 ;  /* 0x0000000724037c11 */ /* 0x000fe200088f1404 */
[----:B------:R-:W-:Y:S01]  /*19c10*/  FMUL R6, R6, UR21 ;  /* 0x0000001506067c20 */ /* 0x000fe20008400000 */
[C---:B------:R-:W-:Y:S01]  /*19c20*/  ISETP.GT.AND P1, PT, R50.reuse, 0x1, P2 ;  /* 0x000000013200780c */ /* 0x040fe20001724270 */
[----:B------:R-:W-:Y:S01]  /*19c30*/  FMUL R7, R7, UR21 ;  /* 0x0000001507077c20 */ /* 0x000fe20008400000 */
[----:B------:R-:W-:Y:S01]  /*19c40*/  ISETP.GT.AND P5, PT, R50, RZ, P3 ;  /* 0x000000ff3200720c */ /* 0x000fe20001fa4270 */
[----:B------:R-:W-:Y:S01]  /*19c50*/  FMUL R8, R8, UR21 ;  /* 0x0000001508087c20 */ /* 0x000fe20008400000 */
[C---:B------:R-:W-:Y:S01]  /*19c60*/  SHF.L.U64.HI R5, R32.reuse, 0x2, R33 ;  /* 0x0000000220057819 */ /* 0x040fe20000010221 */
[----:B------:R-:W-:Y:S01]  /*19c70*/  FMUL R9, R9, UR21 ;  /* 0x0000001509097c20 */ /* 0x000fe20008400000 */
[----:B------:R-:W-:Y:S01]  /*19c80*/  LEA R4, P6, R32, R2, 0x2 ;  /* 0x0000000220047211 */ /* 0x000fe200078c10ff */
[----:B------:R0:W-:Y:S03]  /*19c90*/  @P0 STG.E desc[UR16][R2.64], R0 ;  /* 0x0000000002000986 */ /* 0x0001e6000c101910 */
[----:B------:R-:W-:-:S02]  /*19ca0*/  IADD3.X R5, R5, R3, RZ, P6, !PT ;  /* 0x0000000305057210 */ /* 0x000fc400037fe4ff */
[----:B------:R-:W-:Y:S01]  /*19cb0*/  SHF.L.U32 R24, R32, 0x5, RZ ;  /* 0x0000000520187819 */ /* 0x000fe200000006ff */
[----:B------:R-:W-:Y:S01]  /*19cc0*/  FMUL R10, R10, UR21 ;  /* 0x000000150a0a7c20 */ /* 0x000fe20008400000 */
[C---:B------:R-:W-:Y:S01]  /*19cd0*/  ISETP.GT.AND P6, PT, R50.reuse, 0x1, P3 ;  /* 0x000000013200780c */ /* 0x040fe20001fc4270 */
[----:B------:R-:W-:Y:S01]  /*19ce0*/  FMUL R11, R11, UR21 ;  /* 0x000000150b0b7c20 */ /* 0x000fe20008400000 */
[----:B------:R-:W-:Y:S01]  /*19cf0*/  ISETP.GT.AND P0, PT, R50, 0x8, P2 ;  /* 0x000000083200780c */ /* 0x000fe20001704270 */
[----:B------:R-:W-:Y:S01]  /*19d00*/  @P1 STG.E desc[UR16][R4.64], R6 ;  /* 0x0000000604001986 */ /* 0x000fe2000c101910 */
[----:B0-----:R-:W-:-:S03]  /*19d10*/  IMAD R0, R33, 0x1c, RZ ;  /* 0x0000001c21007824 */ /* 0x001fc600078e02ff */
[----:B------:R0:W-:Y:S01]  /*19d20*/  @P5 STG.E desc[UR16][R2.64+0x20], R7 ;  /* 0x0000200702005986 */ /* 0x0001e2000c101910 */
[----:B------:R-:W-:Y:S01]  /*19d30*/  SHF.L.U64.HI R33, R32, 0x5, R33 ;  /* 0x0000000520217819 */ /* 0x000fe20000010221 */
[----:B------:R-:W-:Y:S01]  /*19d40*/  FMUL R12, R12, UR21 ;  /* 0x000000150c0c7c20 */ /* 0x000fe20008400000 */
        /* <DEDUP_REMOVED lines=9> */
[----:B0-----:R-:W-:-:S04]  /*19de0*/  IMAD.WIDE.U32 R6, R32, 0x1c, R4 ;  /* 0x0000001c20067825 */ /* 0x001fc800078e0004 */
[----:B------:R-:W-:Y:S01]  /*19df0*/  FMUL R22, R22, UR21 ;  /* 0x0000001516167c20 */ /* 0x000fe20008400000 */
[----:B------:R-:W-:Y:S01]  /*19e00*/  FMUL R23, R23, UR21 ;  /* 0x0000001517177c20 */ /* 0x000fe20008400000 */
[----:B------:R-:W-:Y:S01]  /*19e10*/  FMUL R152, R152, UR21 ;  /* 0x0000001598987c20 */ /* 0x000fe20008400000 */
[----:B------:R-:W-:Y:S01]  /*19e20*/  IMAD.IADD R7, R0, 0x1, R7 ;  /* 0x0000000100077824 */ /* 0x000fe200078e0207 */
[----:B------:R0:W-:Y:S04]  /*19e30*/  @P6 STG.E desc[UR16][R4.64+0x20], R8 ;  /* 0x0000200804006986 */ /* 0x0001e8000c101910 */
[----:B------:R3:W-:Y:S01]  /*19e40*/  @P0 STG.E desc[UR16][R6.64], R9 ;  /* 0x0000000906000986 */ /* 0x0007e2000c101910 */
[----:B------:R-:W-:Y:S01]  /*19e50*/  ISETP.GT.AND P1, PT, R50, 0x9, P2 ;  /* 0x000000093200780c */ /* 0x000fe20001724270 */
[----:B------:R-:W-:Y:S01]  /*19e60*/  FMUL R153, R153, UR21 ;  /* 0x0000001599997c20 */ /* 0x000fe20008400000 */
[----:B------:R-:W-:Y:S01]  /*19e70*/  FMUL R154, R154, UR21 ;  /* 0x000000159a9a7c20 */ /* 0x000fe20008400000 */
[----:B------:R-:W-:Y:S01]  /*19e80*/  FMUL R155, R155, UR21 ;  /* 0x000000159b9b7c20 */ /* 0x000fe20008400000 */
[----:B------:R-:W-:Y:S01]  /*19e90*/  FMUL R156, R156, UR21 ;  /* 0x000000159c9c7c20 */ /* 0x000fe20008400000 */
[----:B------:R-:W-:Y:S01]  /*19ea0*/  FMUL R157, R157, UR21 ;  /* 0x000000159d9d7c20 */ /* 0x000fe20008400000 */
[----:B------:R-:W-:Y:S01]  /*19eb0*/  FMUL R158, R158, UR21 ;  /* 0x000000159e9e7c20 */ /* 0x000fe20008400000 */
[----:B0-----:R-:W-:Y:S01]  /*19ec0*/  IADD3 R8, P0, R24, R4, RZ ;  /* 0x0000000418087210 */ /* 0x001fe20007f1e0ff */
[----:B------:R-:W-:Y:S01]  /*19ed0*/  FMUL R159, R159, UR21 ;  /* 0x000000159f9f7c20 */ /* 0x000fe20008400000 */
[----:B------:R-:W-:Y:S01]  /*19ee0*/  FMUL R160, R160, UR21 ;  /* 0x00000015a0a07c20 */ /* 0x000fe20008400000 */
[----:B------:R-:W-:Y:S01]  /*19ef0*/  FMUL R161, R161, UR21 ;  /* 0x00000015a1a17c20 */ /* 0x000fe20008400000 */
[----:B------:R-:W4:Y:S01]  /*19f00*/  LDL.LU R25, [R1+0x454] ;  /* 0x0004540001197983 */ /* 0x000f220000300800 */
[----:B---3--:R-:W-:Y:S01]  /*19f10*/  IMAD.X R9, R33, 0x1, R5, P0 ;  /* 0x0000000121097824 */ /* 0x008fe200000e0605 */
[----:B------:R-:W-:-:S02]  /*19f20*/  ISETP.GT.AND P0, PT, R50, 0x8, P3 ;  /* 0x000000083200780c */ /* 0x000fc40001f04270 */
[----:B------:R-:W-:Y:S01]  /*19f30*/  ISETP.GT.AND P6, PT, R50, 0x11, P2 ;  /* 0x000000113200780c */ /* 0x000fe200017c4270 */
[----:B------:R-:W3:Y:S04]  /*19f40*/  LDL.LU R34, [R1+0x440] ;  /* 0x0004400001227983 */ /* 0x000ee80000300800 */
[----:B------:R-:W-:Y:S01]  /*19f50*/  @P1 STG.E desc[UR16][R8.64], R10 ;  /* 0x0000000a08001986 */ /* 0x000fe2000c101910 */
[----:B------:R-:W-:Y:S01]  /*19f60*/  FMUL R162, R162, UR21 ;  /* 0x00000015a2a27c20 */ /* 0x000fe20008400000 */
[----:B------:R-:W-:Y:S02]  /*19f70*/  FMUL R163, R163, UR21 ;  /* 0x00000015a3a37c20 */ /* 0x000fe40008400000 */
[----:B------:R-:W5:Y:S04]  /*19f80*/  LDL.LU R30, [R1+0x43c] ;  /* 0x00043c00011e7983 */ /* 0x000f680000300800 */
[----:B------:R0:W-:Y:S01]  /*19f90*/  @P0 STG.E desc[UR16][R6.64+0x20], R11 ;  /* 0x0000200b06000986 */ /* 0x0001e2000c101910 */
[----:B------:R-:W-:-:S02]  /*19fa0*/  ISETP.GT.AND P0, PT, R50, 0x9, P3 ;  /* 0x000000093200780c */ /* 0x000fc40001f04270 */
[----:B------:R-:W-:Y:S01]  /*19fb0*/  ISETP.GT.AND P1, PT, R50, 0x11, P3 ;  /* 0x000000113200780c */ /* 0x000fe20001f24270 */
[----:B------:R-:W2:Y:S01]  /*19fc0*/  LDL.LU R31, [R1+0x444] ;  /* 0x00044400011f7983 */ /* 0x000ea20000300800 */
[----:B------:R-:W-:Y:S01]  /*19fd0*/  FMUL R164, R164, UR21 ;  /* 0x00000015a4a47c20 */ /* 0x000fe20008400000 */
[----:B------:R-:W-:Y:S02]  /*19fe0*/  FMUL R165, R165, UR21 ;  /* 0x00000015a5a57c20 */ /* 0x000fe40008400000 */
[----:B------:R-:W2:Y:S01]  /*19ff0*/  LDL.LU R28, [R1+0x450] ;  /* 0x00045000011c7983 */ /* 0x000ea20000300800 */
[----:B0-----:R-:W-:-:S03]  /*1a000*/  IMAD.WIDE.U32 R6, R32, 0x1c, R8 ;  /* 0x0000001c20067825 */ /* 0x001fc600078e0008 */
[----:B------:R-:W2:Y:S04]  /*1a010*/  LDL.LU R29, [R1+0x44c] ;  /* 0x00044c00011d7983 */ /* 0x000ea80000300800 */
[----:B------:R0:W-:Y:S01]  /*1a020*/  @P0 STG.E desc[UR16][R8.64+0x20], R12 ;  /* 0x0000200c08000986 */ /* 0x0001e2000c101910 */
[----:B------:R-:W-:Y:S02]  /*1a030*/  ISETP.GT.AND P0, PT, R50, 0x10, P2 ;  /* 0x000000103200780c */ /* 0x000fe40001704270 */
[----:B------:R-:W-:Y:S01]  /*1a040*/  IADD3 R7, R0, R7, RZ ;  /* 0x0000000700077210 */ /* 0x000fe20007ffe0ff */
[----:B------:R-:W4:Y:S04]  /*1a050*/  LDL.LU R27, [R1+0x448] ;  /* 0x00044800011b7983 */ /* 0x000f280000300800 */
[----:B------:R-:W3:Y:S01]  /*1a060*/  LDL.LU R35, [R1+0x200] ;  /* 0x0002000001237983 */ /* 0x000ee20000300800 */
[----:B0-----:R-:W-:-:S03]  /*1a070*/  IADD3 R8, P5, R24, R8, RZ ;  /* 0x0000000818087210 */ /* 0x001fc60007fbe0ff */
[----:B------:R-:W5:Y:S04]  /*1a080*/  LDL.LU R39, [R1+0x204] ;  /* 0x0002040001277983 */ /* 0x000f680000300800 */
[----:B------:R-:W-:Y:S01]  /*1a090*/  @P0 STG.E desc[UR16][R6.64], R13 ;  /* 0x0000000d06000986 */ /* 0x000fe2000c101910 */
[----:B------:R-:W-:Y:S01]  /*1a0a0*/  ISETP.GT.AND P0, PT, R50, 0x10, P3 ;  /* 0x000000103200780c */ /* 0x000fe20001f04270 */
[----:B------:R-:W-:Y:S02]  /*1a0b0*/  IMAD.X R9, R33, 0x1, R9, P5 ;  /* 0x0000000121097824 */ /* 0x000fe400028e0609 */
[----:B------:R-:W2:Y:S04]  /*1a0c0*/  LDL.LU R38, [R1+0x208] ;  /* 0x0002080001267983 */ /* 0x000ea80000300800 */
[----:B------:R-:W-:Y:S01]  /*1a0d0*/  @P6 STG.E desc[UR16][R8.64], R14 ;  /* 0x0000000e08006986 */ /* 0x000fe2000c101910 */
[----:B------:R-:W-:Y:S01]  /*1a0e0*/  FMUL R166, R166, UR21 ;  /* 0x00000015a6a67c20 */ /* 0x000fe20008400000 */
[----:B------:R-:W-:Y:S01]  /*1a0f0*/  FMUL R167, R167, UR21 ;  /* 0x00000015a7a77c20 */ /* 0x000fe20008400000 */
[----:B------:R-:W-:Y:S01]  /*1a100*/  FMUL R168, R168, UR21 ;  /* 0x00000015a8a87c20 */ /* 0x000fe20008400000 */
[----:B------:R-:W-:Y:S01]  /*1a110*/  FMUL R169, R169, UR21 ;  /* 0x00000015a9a97c20 */ /* 0x000fe20008400000 */
[----:B------:R-:W-:Y:S01]  /*1a120*/  FMUL R170, R170, UR21 ;  /* 0x00000015aaaa7c20 */ /* 0x000fe20008400000 */
        /* <DEDUP_REMOVED lines=12> */
[----:B0-----:R-:W-:Y:S01]  /*1a1f0*/  IMAD.WIDE.U32 R6, R32, 0x1c, R8 ;  /* 0x0000001c20067825 */ /* 0x001fe200078e0008 */
[----:B------:R0:W-:Y:S04]  /*1a200*/  @P1 STG.E desc[UR16][R8.64+0x20], R16 ;  /* 0x0000201008001986 */ /* 0x0001e8000c101910 */
[----:B------:R-:W-:Y:S01]  /*1a210*/  IADD3 R7, R0, R7, RZ ;  /* 0x0000000700077210 */ /* 0x000fe20007ffe0ff */
[----:B------:R-:W-:Y:S01]  /*1a220*/  FMUL R189, R189, UR21 ;  /* 0x00000015bdbd7c20 */ /* 0x000fe20008400000 */
[C---:B------:R-:W-:Y:S01]  /*1a230*/  ISETP.GT.AND P6, PT, R50.reuse, 0x19, P2 ;  /* 0x000000193200780c */ /* 0x040fe200017c4270 */
[----:B------:R-:W-:Y:S01]  /*1a240*/  FMUL R191, R191, UR21 ;  /* 0x00000015bfbf7c20 */ /* 0x000fe20008400000 */
[----:B------:R-:W-:Y:S01]  /*1a250*/  FMUL R193, R193, UR21 ;  /* 0x00000015c1c17c20 */ /* 0x000fe20008400000 */
[----:B------:R-:W-:Y:S01]  /*1a260*/  @P0 STG.E desc[UR16][R6.64], R17 ;  /* 0x0000001106000986 */ /* 0x000fe2000c101910 */
[----:B------:R-:W-:-:S02]  /*1a270*/  ISETP.GT.AND P0, PT, R50, 0x18, P3 ;  /* 0x000000183200780c */ /* 0x000fc40001f04270 */
[----:B0-----:R-:W-:Y:S01]  /*1a280*/  IADD3 R8, P5, R24, R8, RZ ;  /* 0x0000000818087210 */ /* 0x001fe20007fbe0ff */
[----:B------:R-:W-:Y:S01]  /*1a290*/  FMUL R195, R195, UR21 ;  /* 0x00000015c3c37c20 */ /* 0x000fe20008400000 */
[----:B------:R-:W-:Y:S01]  /*1a2a0*/  FMUL R197, R197, UR21 ;  /* 0x00000015c5c57c20 */ /* 0x000fe20008400000 */
[----:B------:R-:W-:Y:S01]  /*1a2b0*/  FMUL R199, R199, UR21 ;  /* 0x00000015c7c77c20 */ /* 0x000fe20008400000 */
[----:B------:R-:W-:Y:S01]  /*1a2c0*/  FMUL R201, R201, UR21 ;  /* 0x00000015c9c97c20 */ /* 0x000fe20008400000 */
[----:B------:R-:W-:Y:S01]  /*1a2d0*/  IMAD.X R9, R33, 0x1, R9, P5 ;  /* 0x0000000121097824 */ /* 0x000fe200028e0609 */
[C---:B------:R-:W-:Y:S01]  /*1a2e0*/  ISETP.GT.AND P1, PT, R50.reuse, 0x19, P3 ;  /* 0x000000193200780c */ /* 0x040fe20001f24270 */
[----:B------:R-:W-:Y:S01]  /*1a2f0*/  FMUL R203, R203, UR21 ;  /* 0x00000015cbcb7c20 */ /* 0x000fe20008400000 */
[----:B------:R-:W-:Y:S01]  /*1a300*/  FMUL R205, R205, UR21 ;  /* 0x00000015cdcd7c20 */ /* 0x000fe20008400000 */
[----:B------:R-:W-:Y:S01]  /*1a310*/  FMUL R207, R207, UR21 ;  /* 0x00000015cfcf7c20 */ /* 0x000fe20008400000 */
[----:B------:R-:W-:Y:S04]  /*1a320*/  @P6 STG.E desc[UR16][R8.64], R18 ;  /* 0x0000001208006986 */ /* 0x000fe8000c101910 */
        /* <DEDUP_REMOVED lines=22> */
[----:B------:R-:W4:Y:S04]  /*1a490*/  LDL.LU R41, [R1+0x20c] ;  /* 0x00020c0001297983 */ /* 0x000f280000300800 */
[----:B------:R-:W-:Y:S01]  /*1a4a0*/  IMAD.X R9, R33, 0x1, R9, P5 ;  /* 0x0000000121097824 */ /* 0x000fe200028e0609 */
[----:B------:R-:W-:Y:S01]  /*1a4b0*/  ISETP.GT.AND P1, PT, R50, 0x21, P3 ;  /* 0x000000213200780c */ /* 0x000fe20001f24270 */
[----:B------:R-:W-:Y:S01]  /*1a4c0*/  FMUL R15, R174, UR21 ;  /* 0x00000015ae0f7c20 */ /* 0x000fe20008400000 */
[----:B------:R-:W-:Y:S01]  /*1a4d0*/  FMUL R17, R176, UR21 ;  /* 0x00000015b0117c20 */ /* 0x000fe20008400000 */
[----:B------:R-:W-:Y:S01]  /*1a4e0*/  FMUL R19, R184, UR21 ;  /* 0x00000015b8137c20 */ /* 0x000fe20008400000 */
[----:B------:R-:W-:Y:S04]  /*1a4f0*/  @P6 STG.E desc[UR16][R8.64], R22 ;  /* 0x0000001608006986 */ /* 0x000fe8000c101910 */
[----:B------:R0:W-:Y:S01]  /*1a500*/  @P0 STG.E desc[UR16][R6.64+0x20], R23 ;  /* 0x0000201706000986 */ /* 0x0001e2000c101910 */
[----:B------:R-:W-:-:S02]  /*1a510*/  ISETP.GT.AND P0, PT, R50, 0x28, P2 ;  /* 0x000000283200780c */ /* 0x000fc40001704270 */
[C---:B------:R-:W-:Y:S01]  /*1a520*/  ISETP.GT.AND P6, PT, R50.reuse, 0x29, P2 ;  /* 0x000000293200780c */ /* 0x040fe200017c4270 */
[----:B------:R-:W4:Y:S01]  /*1a530*/  LDL.LU R40, [R1+0x210] ;  /* 0x0002100001287983 */ /* 0x000f220000300800 */
[----:B------:R-:W-:Y:S01]  /*1a540*/  FMUL R235, R235, UR21 ;  /* 0x00000015ebeb7c20 */ /* 0x000fe20008400000 */
[----:B------:R-:W-:Y:S02]  /*1a550*/  FMUL R237, R237, UR21 ;  /* 0x00000015eded7c20 */ /* 0x000fe40008400000 */
[----:B------:R1:W-:Y:S01]  /*1a560*/  @P1 STG.E desc[UR16][R8.64+0x20], R152 ;  /* 0x0000209808001986 */ /* 0x0003e2000c101910 */
[----:B------:R-:W-:Y:S01]  /*1a570*/  ISETP.GT.AND P1, PT, R50, 0x29, P3 ;  /* 0x000000293200780c */ /* 0x000fe20001f24270 */
[----:B0-----:R-:W-:-:S05]  /*1a580*/  IMAD.WIDE.U32 R6, R32, 0x1c, R8 ;  /* 0x0000001c20067825 */ /* 0x001fca00078e0008 */
[----:B------:R-:W-:Y:S02]  /*1a590*/  IADD3 R7, R0, R7, RZ ;  /* 0x0000000700077210 */ /* 0x000fe40007ffe0ff */
[----:B-1----:R-:W-:-:S03]  /*1a5a0*/  IADD3 R8, P5, R24, R8, RZ ;  /* 0x0000000818087210 */ /* 0x002fc60007fbe0ff */
[----:B------:R-:W-:Y:S01]  /*1a5b0*/  @P0 STG.E desc[UR16][R6.64], R153 ;  /* 0x0000009906000986 */ /* 0x000fe2000c101910 */
[C---:B------:R-:W-:Y:S01]  /*1a5c0*/  ISETP.GT.AND P0, PT, R50.reuse, 0x28, P3 ;  /* 0x000000283200780c */ /* 0x040fe20001f04270 */
[----:B------:R-:W-:Y:S01]  /*1a5d0*/  IMAD.X R9, R33, 0x1, R9, P5 ;  /* 0x0000000121097824 */ /* 0x000fe200028e0609 */
[----:B------:R-:W-:-:S04]  /*1a5e0*/  ISETP.GT.AND P5, PT, R50, 0x30, P2 ;  /* 0x000000303200780c */ /* 0x000fc800017a4270 */
[----:B------:R-:W-:Y:S01]  /*1a5f0*/  @P6 STG.E desc[UR16][R8.64], R154 ;  /* 0x0000009a08006986 */ /* 0x000fe2000c101910 */
[----:B------:R-:W-:-:S06]  /*1a600*/  ISETP.GT.AND P6, PT, R50, 0x31, P2 ;  /* 0x000000313200780c */ /* 0x000fcc00017c4270 */
[----:B------:R0:W-:Y:S01]  /*1a610*/  @P0 STG.E desc[UR16][R6.64+0x20], R155 ;  /* 0x0000209b06000986 */ /* 0x0001e2000c101910 */
[----:B------:R-:W-:-:S03]  /*1a620*/  ISETP.GT.AND P0, PT, R50, 0x30, P3 ;  /* 0x000000303200780c */ /* 0x000fc60001f04270 */
[----:B------:R1:W-:Y:S01]  /*1a630*/  @P1 STG.E desc[UR16][R8.64+0x20], R156 ;  /* 0x0000209c08001986 */ /* 0x0003e2000c101910 */
[----:B0-----:R-:W-:Y:S01]  /*1a640*/  IMAD.WIDE.U32 R6, R32, 0x1c, R8 ;  /* 0x0000001c20067825 */ /* 0x001fe200078e0008 */
[----:B-1----:R-:W-:-:S04]  /*1a650*/  IADD3 R8, P1, R24, R8, RZ ;  /* 0x0000000818087210 */ /* 0x002fc80007f3e0ff */
[----:B------:R-:W-:Y:S01]  /*1a660*/  IADD3 R7, R0, R7, RZ ;  /* 0x0000000700077210 */ /* 0x000fe20007ffe0ff */
[----:B------:R-:W-:Y:S01]  /*1a670*/  IMAD.X R9, R33, 0x1, R9, P1 ;  /* 0x0000000121097824 */ /* 0x000fe200008e0609 */
[----:B------:R-:W-:-:S03]  /*1a680*/  ISETP.GT.AND P1, PT, R50, 0x31, P3 ;  /* 0x000000313200780c */ /* 0x000fc60001f24270 */
[----:B------:R-:W-:Y:S04]  /*1a690*/  @P5 STG.E desc[UR16][R6.64], R157 ;  /* 0x0000009d06005986 */ /* 0x000fe8000c101910 */
[----:B------:R-:W-:Y:S01]  /*1a6a0*/  @P6 STG.E desc[UR16][R8.64], R158 ;  /* 0x0000009e08006986 */ /* 0x000fe2000c101910 */
[----:B------:R-:W-:-:S03]  /*1a6b0*/  ISETP.GT.AND P6, PT, R50, 0x38, P2 ;  /* 0x000000383200780c */ /* 0x000fc600017c4270 */
[----:B------:R0:W-:Y:S01]  /*1a6c0*/  @P0 STG.E desc[UR16][R6.64+0x20], R159 ;  /* 0x0000209f06000986 */ /* 0x0001e2000c101910 */
[----:B------:R-:W-:-:S03]  /*1a6d0*/  ISETP.GT.AND P0, PT, R50, 0x39, P2 ;  /* 0x000000393200780c */ /* 0x000fc60001704270 */
[----:B------:R1:W-:Y:S01]  /*1a6e0*/  @P1 STG.E desc[UR16][R8.64+0x20], R160 ;  /* 0x000020a008001986 */ /* 0x0003e2000c101910 */
[----:B------:R-:W-:Y:S01]  /*1a6f0*/  ISETP.GT.AND P1, PT, R50, 0x38, P3 ;  /* 0x000000383200780c */ /* 0x000fe20001f24270 */
[----:B0-----:R-:W-:Y:S01]  /*1a700*/  IMAD.WIDE.U32 R6, R32, 0x1c, R8 ;  /* 0x0000001c20067825 */ /* 0x001fe200078e0008 */
[----:B-1----:R-:W-:-:S04]  /*1a710*/  IADD3 R8, P5, R24, R8, RZ ;  /* 0x0000000818087210 */ /* 0x002fc80007fbe0ff */
[----:B------:R-:W-:Y:S01]  /*1a720*/  IADD3 R7, R0, R7, RZ ;  /* 0x0000000700077210 */ /* 0x000fe20007ffe0ff */
[----:B------:R-:W-:Y:S01]  /*1a730*/  IMAD.X R9, R33, 0x1, R9, P5 ;  /* 0x0000000121097824 */ /* 0x000fe200028e0609 */
[----:B------:R-:W-:-:S03]  /*1a740*/  ISETP.GT.AND P5, PT, R50, 0x40, P2 ;  /* 0x000000403200780c */ /* 0x000fc600017a4270 */
[----:B------:R-:W-:Y:S01]  /*1a750*/  @P6 STG.E desc[UR16][R6.64], R161 ;  /* 0x000000a106006986 */ /* 0x000fe2000c101910 */
[----:B------:R-:W-:Y:S01]  /*1a760*/  ISETP.GT.AND P6, PT, R50, 0x39, P3 ;  /* 0x000000393200780c */ /* 0x000fe20001fc4270 */
[----:B------:R-:W-:Y:S02]  /*1a770*/  IMAD.WIDE.U32 R10, R32, 0x1c, R8 ;  /* 0x0000001c200a7825 */ /* 0x000fe400078e0008 */
[----:B------:R-:W-:Y:S01]  /*1a780*/  @P0 STG.E desc[UR16][R8.64], R162 ;  /* 0x000000a208000986 */ /* 0x000fe2000c101910 */
[----:B------:R-:W-:Y:S02]  /*1a790*/  ISETP.GT.AND P0, PT, R50, 0x41, P2 ;  /* 0x000000413200780c */ /* 0x000fe40001704270 */
[----:B------:R-:W-:Y:S01]  /*1a7a0*/  IADD3 R11, R0, R11, RZ ;  /* 0x0000000b000b7210 */ /* 0x000fe20007ffe0ff */
[----:B------:R0:W-:Y:S06]  /*1a7b0*/  @P1 STG.E desc[UR16][R6.64+0x20], R163 ;  /* 0x000020a306001986 */ /* 0x0001ec000c101910 */
[----:B------:R1:W-:Y:S01]  /*1a7c0*/  @P6 STG.E desc[UR16][R8.64+0x20], R164 ;  /* 0x000020a408006986 */ /* 0x0003e2000c101910 */
[----:B------:R-:W-:-:S03]  /*1a7d0*/  ISETP.GT.AND P6, PT, R50, 0x40, P3 ;  /* 0x000000403200780c */ /* 0x000fc60001fc4270 */
[----:B------:R-:W-:Y:S01]  /*1a7e0*/  @P5 STG.E desc[UR16][R10.64], R165 ;  /* 0x000000a50a005986 */ /* 0x000fe2000c101910 */
[----:B------:R-:W-:Y:S02]  /*1a7f0*/  ISETP.GT.AND P5, PT, R50, 0x41, P3 ;  /* 0x000000413200780c */ /* 0x000fe40001fa4270 */
[----:B0-----:R-:W-:-:S05]  /*1a800*/  IADD3 R6, P1, R24, R8, RZ ;  /* 0x0000000818067210 */ /* 0x001fca0007f3e0ff */
[----:B------:R-:W-:Y:S01]  /*1a810*/  IMAD.X R7, R33, 0x1, R9, P1 ;  /* 0x0000000121077824 */ /* 0x000fe200008e0609 */
[----:B------:R-:W-:Y:S01]  /*1a820*/  ISETP.GT.AND P1, PT, R50, 0x48, P2 ;  /* 0x000000483200780c */ /* 0x000fe20001724270 */
[----:B-1----:R-:W-:-:S03]  /*1a830*/  IMAD.WIDE.U32 R8, R32, 0x1c, R6 ;  /* 0x0000001c20087825 */ /* 0x002fc600078e0006 */
[----:B------:R-:W-:Y:S01]  /*1a840*/  @P0 STG.E desc[UR16][R6.64], R166 ;  /* 0x000000a606000986 */ /* 0x000fe2000c101910 */
[----:B------:R-:W-:-:S03]  /*1a850*/  ISETP.GT.AND P0, PT, R50, 0x49, P2 ;  /* 0x000000493200780c */ /* 0x000fc60001704270 */
[----:B------:R-:W-:Y:S01]  /*1a860*/  @P6 STG.E desc[UR16][R10.64+0x20], R167 ;  /* 0x000020a70a006986 */ /* 0x000fe2000c101910 */
[----:B------:R-:W-:Y:S02]  /*1a870*/  IADD3 R9, R0, R9, RZ ;  /* 0x0000000900097210 */ /* 0x000fe40007ffe0ff */
[C---:B------:R-:W-:Y:S01]  /*1a880*/  ISETP.GT.AND P6, PT, R50.reuse, 0x48, P3 ;  /* 0x000000483200780c */ /* 0x040fe20001fc4270 */
[----:B------:R0:W-:Y:S04]  /*1a890*/  @P5 STG.E desc[UR16][R6.64+0x20], R168 ;  /* 0x000020a806005986 */ /* 0x0001e8000c101910 */
[----:B------:R-:W-:Y:S01]  /*1a8a0*/  @P1 STG.E desc[UR16][R8.64], R169 ;  /* 0x000000a908001986 */ /* 0x000fe2000c101910 */
[----:B------:R-:W-:Y:S02]  /*1a8b0*/  ISETP.GT.AND P1, PT, R50, 0x49, P3 ;  /* 0x000000493200780c */ /* 0x000fe40001f24270 */
[----:B0-----:R-:W-:-:S05]  /*1a8c0*/  IADD3 R6, P5, R24, R6, RZ ;  /* 0x0000000618067210 */ /* 0x001fca0007fbe0ff */
[----:B------:R-:W-:Y:S01]  /*1a8d0*/  IMAD.X R7, R33, 0x1, R7, P5 ;  /* 0x0000000121077824 */ /* 0x000fe200028e0607 */
[----:B------:R-:W-:Y:S01]  /*1a8e0*/  ISETP.GT.AND P5, PT, R50, 0x50, P2 ;  /* 0x000000503200780c */ /* 0x000fe200017a4270 */
[----:B------:R-:W-:-:S03]  /*1a8f0*/  IMAD.WIDE.U32 R10, R32, 0x1c, R6 ;  /* 0x0000001c200a7825 */ /* 0x000fc600078e0006 */
[----:B------:R-:W-:Y:S01]  /*1a900*/  @P0 STG.E desc[UR16][R6.64], R170 ;  /* 0x000000aa06000986 */ /* 0x000fe2000c101910 */
[----:B------:R-:W-:-:S03]  /*1a910*/  ISETP.GT.AND P0, PT, R50, 0x51, P2 ;  /* 0x000000513200780c */ /* 0x000fc60001704270 */
[----:B------:R0:W-:Y:S01]  /*1a920*/  @P6 STG.E desc[UR16][R8.64+0x20], R171 ;  /* 0x000020ab08006986 */ /* 0x0001e2000c101910 */
[----:B------:R-:W-:-:S03]  /*1a930*/  IADD3 R11, R0, R11, RZ ;  /* 0x0000000b000b7210 */ /* 0x000fc60007ffe0ff */
[----:B------:R1:W-:Y:S01]  /*1a940*/  @P1 STG.E desc[UR16][R6.64+0x20], R172 ;  /* 0x000020ac06001986 */ /* 0x0003e2000c101910 */
[----:B------:R-:W-:-:S03]  /*1a950*/  ISETP.GT.AND P1, PT, R50, 0x50, P3 ;  /* 0x000000503200780c */ /* 0x000fc60001f24270 */
[----:B------:R-:W-:Y:S01]  /*1a960*/  @P5 STG.E desc[UR16][R10.64], R173 ;  /* 0x000000ad0a005986 */ /* 0x000fe2000c101910 */
[----:B------:R-:W-:Y:S02]  /*1a970*/  ISETP.GT.AND P5, PT, R50, 0x51, P3 ;  /* 0x000000513200780c */ /* 0x000fe40001fa4270 */
[----:B0-----:R-:W-:-:S05]  /*1a980*/  IADD3 R8, P6, R24, R6, RZ ;  /* 0x0000000618087210 */ /* 0x001fca0007fde0ff */
[----:B------:R-:W-:Y:S01]  /*1a990*/  IMAD.X R9, R33, 0x1, R7, P6 ;  /* 0x0000000121097824 */ /* 0x000fe200030e0607 */
[----:B------:R-:W-:Y:S01]  /*1a9a0*/  IADD3 R12, P6, R24, R8, RZ ;  /* 0x00000008180c7210 */ /* 0x000fe20007fde0ff */
[----:B-1----:R-:W-:-:S03]  /*1a9b0*/  IMAD.WIDE.U32 R6, R32, 0x1c, R8 ;  /* 0x0000001c20067825 */ /* 0x002fc600078e0008 */
[----:B------:R0:W-:Y:S01]  /*1a9c0*/  @P0 STG.E desc[UR16][R8.64], R15 ;  /* 0x0000000f08000986 */ /* 0x0001e2000c101910 */
[----:B------:R-:W-:Y:S01]  /*1a9d0*/  ISETP.GT.AND P0, PT, R50, 0x58, P2 ;  /* 0x000000583200780c */ /* 0x000fe20001704270 */
[----:B------:R-:W-:Y:S02]  /*1a9e0*/  IMAD.X R13, R33, 0x1, R9, P6 ;  /* 0x00000001210d7824 */ /* 0x000fe400030e0609 */
[----:B------:R1:W-:Y:S01]  /*1a9f0*/  @P1 STG.E desc[UR16][R10.64+0x20], R175 ;  /* 0x000020af0a001986 */ /* 0x0003e2000c101910 */
[----:B------:R-:W-:Y:S02]  /*1aa00*/  IADD3 R7, R0, R7, RZ ;  /* 0x0000000700077210 */ /* 0x000fe40007ffe0ff */
[C---:B------:R-:W-:Y:S01]  /*1aa10*/  ISETP.GT.AND P1, PT, R50.reuse, 0x59, P2 ;  /* 0x000000593200780c */ /* 0x040fe20001724270 */
[----:B------:R3:W-:Y:S01]  /*1aa20*/  @P5 STG.E desc[UR16][R8.64+0x20], R17 ;  /* 0x0000201108005986 */ /* 0x0007e2000c101910 */
[----:B------:R-:W-:Y:S01]  /*1aa30*/  ISETP.GT.AND P5, PT, R50, 0x58, P3 ;  /* 0x000000583200780c */ /* 0x000fe20001fa4270 */
[----:B0-----:R-:W-:-:S04]  /*1aa40*/  FMUL R15, R178, UR21 ;  /* 0x00000015b20f7c20 */ /* 0x001fc80008400000 */
[----:B------:R-:W-:Y:S01]  /*1aa50*/  @P0 STG.E desc[UR16][R6.64], R177 ;  /* 0x000000b106000986 */ /* 0x000fe2000c101910 */
[----:B------:R-:W-:Y:S02]  /*1aa60*/  ISETP.GT.AND P0, PT, R50, 0x59, P3 ;  /* 0x000000593200780c */ /* 0x000fe40001f04270 */
[----:B-1----:R-:W-:-:S03]  /*1aa70*/  IADD3 R10, P6, R24, R12, RZ ;  /* 0x0000000c180a7210 */ /* 0x002fc60007fde0ff */
[----:B------:R0:W-:Y:S01]  /*1aa80*/  @P1 STG.E desc[UR16][R12.64], R15 ;  /* 0x0000000f0c001986 */ /* 0x0001e2000c101910 */
[----:B------:R-:W-:Y:S01]  /*1aa90*/  ISETP.GT.AND P1, PT, R50, 0x60, P2 ;  /* 0x000000603200780c */ /* 0x000fe20001724270 */
[----:B---3--:R-:W-:Y:S01]  /*1aaa0*/  FMUL R17, R180, UR21 ;  /* 0x00000015b4117c20 */ /* 0x008fe20008400000 */
[----:B------:R-:W-:Y:S01]  /*1aab0*/  IMAD.WIDE.U32 R8, R32, 0x1c, R12 ;  /* 0x0000001c20087825 */ /* 0x000fe200078e000c */
[----:B------:R1:W-:Y:S01]  /*1aac0*/  @P5 STG.E desc[UR16][R6.64+0x20], R179 ;  /* 0x000020b306005986 */ /* 0x0003e2000c101910 */
[C---:B------:R-:W-:Y:S02]  /*1aad0*/  ISETP.GT.AND P5, PT, R50.reuse, 0x61, P2 ;  /* 0x000000613200780c */ /* 0x040fe400017a4270 */
[----:B------:R-:W-:Y:S01]  /*1aae0*/  IMAD.X R11, R33, 0x1, R13, P6 ;  /* 0x00000001210b7824 */ /* 0x000fe200030e060d */
[----:B------:R3:W-:Y:S01]  /*1aaf0*/  @P0 STG.E desc[UR16][R12.64+0x20], R17 ;  /* 0x000020110c000986 */ /* 0x0007e2000c101910 */
[----:B------:R-:W-:Y:S02]  /*1ab00*/  ISETP.GT.AND P0, PT, R50, 0x60, P3 ;  /* 0x000000603200780c */ /* 0x000fe40001f04270 */
[----:B------:R-:W-:Y:S01]  /*1ab10*/  IADD3 R9, R0, R9, RZ ;  /* 0x0000000900097210 */ /* 0x000fe20007ffe0ff */
[----:B0-----:R-:W-:Y:S01]  /*1ab20*/  FMUL R15, R182, UR21 ;  /* 0x00000015b60f7c20 */ /* 0x001fe20008400000 */
[----:B------:R-:W-:-:S03]  /*1ab30*/  ISETP.GT.AND P6, PT, R50, 0x61, P3 ;  /* 0x000000613200780c */ /* 0x000fc60001fc4270 */
[----:B------:R-:W-:Y:S01]  /*1ab40*/  @P1 STG.E desc[UR16][R8.64], R181 ;  /* 0x000000b508001986 */ /* 0x000fe2000c101910 */
[----:B------:R-:W-:Y:S01]  /*1ab50*/  ISETP.GT.AND P1, PT, R50, 0x68, P2 ;  /* 0x000000683200780c */ /* 0x000fe20001724270 */
[----:B-1----:R-:W-:Y:S02]  /*1ab60*/  IMAD.WIDE.U32 R6, R32, 0x1c, R10 ;  /* 0x0000001c20067825 */ /* 0x002fe400078e000a */
[----:B------:R0:W-:Y:S01]  /*1ab70*/  @P5 STG.E desc[UR16][R10.64], R15 ;  /* 0x0000000f0a005986 */ /* 0x0001e2000c101910 */
[----:B------:R-:W-:Y:S01]  /*1ab80*/  ISETP.GT.AND P5, PT, R50, 0x69, P2 ;  /* 0x000000693200780c */ /* 0x000fe200017a4270 */
[----:B---3--:R-:W-:Y:S01]  /*1ab90*/  FMUL R13, R186, UR21 ;  /* 0x00000015ba0d7c20 */ /* 0x008fe20008400000 */
[----:B------:R-:W-:Y:S01]  /*1aba0*/  IADD3 R7, R0, R7, RZ ;  /* 0x0000000700077210 */ /* 0x000fe20007ffe0ff */
[----:B------:R1:W-:Y:S01]  /*1abb0*/  @P0 STG.E desc[UR16][R8.64+0x20], R183 ;  /* 0x000020b708000986 */ /* 0x0003e2000c101910 */
[----:B------:R-:W-:Y:S01]  /*1abc0*/  ISETP.GT.AND P0, PT, R50, 0x68, P3 ;  /* 0x000000683200780c */ /* 0x000fe20001f04270 */
[----:B------:R-:W-:-:S02]  /*1abd0*/  FMUL R17, R194, UR21 ;  /* 0x00000015c2117c20 */ /* 0x000fc40008400000 */
[----:B------:R3:W-:Y:S04]  /*1abe0*/  @P6 STG.E desc[UR16][R10.64+0x20], R19 ;  /* 0x000020130a006986 */ /* 0x0007e8000c101910 */
[----:B------:R-:W-:Y:S01]  /*1abf0*/  @P1 STG.E desc[UR16][R6.64], R185 ;  /* 0x000000b906001986 */ /* 0x000fe2000c101910 */
[----:B------:R-:W-:Y:S01]  /*1ac00*/  ISETP.GT.AND P1, PT, R50, 0x69, P3 ;  /* 0x000000693200780c */ /* 0x000fe20001f24270 */
[----:B0-----:R-:W-:Y:S01]  /*1ac10*/  FMUL R15, R188, UR21 ;  /* 0x00000015bc0f7c20 */ /* 0x001fe20008400000 */
[----:B-1----:R-:W-:Y:S01]  /*1ac20*/  IADD3 R8, P6, R24, R10, RZ ;  /* 0x0000000a18087210 */ /* 0x002fe20007fde0ff */
[----:B---3--:R-:W-:-:S04]  /*1ac30*/  FMUL R19, R216, UR21 ;  /* 0x00000015d8137c20 */ /* 0x008fc80008400000 */
[----:B------:R-:W-:Y:S01]  /*1ac40*/  IMAD.X R9, R33, 0x1, R11, P6 ;  /* 0x0000000121097824 */ /* 0x000fe200030e060b */
[----:B------:R-:W-:-:S04]  /*1ac50*/  ISETP.GT.AND P6, PT, R50, 0x70, P2 ;  /* 0x000000703200780c */ /* 0x000fc800017c4270 */
[----:B------:R0:W-:Y:S01]  /*1ac60*/  @P5 STG.E desc[UR16][R8.64], R13 ;  /* 0x0000000d08005986 */ /* 0x0001e2000c101910 */
[----:B------:R-:W-:-:S03]  /*1ac70*/  IADD3 R10, P5, R24, R8, RZ ;  /* 0x00000008180a7210 */ /* 0x000fc60007fbe0ff */
[----:B------:R1:W-:Y:S01]  /*1ac80*/  @P0 STG.E desc[UR16][R6.64+0x20], R187 ;  /* 0x000020bb06000986 */ /* 0x0003e2000c101910 */
[C---:B------:R-:W-:Y:S02]  /*1ac90*/  ISETP.GT.AND P0, PT, R50.reuse, 0x71, P2 ;  /* 0x000000713200780c */ /* 0x040fe40001704270 */
[----:B------:R-:W-:Y:S01]  /*1aca0*/  IADD3.X R11, R33, R9, RZ, P5, !PT ;  /* 0x00000009210b7210 */ /* 0x000fe20002ffe4ff */
[----:B------:R3:W-:Y:S01]  /*1acb0*/  @P1 STG.E desc[UR16][R8.64+0x20], R15 ;  /* 0x0000200f08001986 */ /* 0x0007e2000c101910 */
[C---:B------:R-:W-:Y:S02]  /*1acc0*/  ISETP.GT.AND P1, PT, R50.reuse, 0x70, P3 ;  /* 0x000000703200780c */ /* 0x040fe40001f24270 */
[----:B------:R-:W-:Y:S01]  /*1acd0*/  ISETP.GT.AND P5, PT, R50, 0x71, P3 ;  /* 0x000000713200780c */ /* 0x000fe20001fa4270 */
[----:B0-----:R-:W-:Y:S01]  /*1ace0*/  FMUL R13, R190, UR21 ;  /* 0x00000015be0d7c20 */ /* 0x001fe20008400000 */
[----:B-1----:R-:W-:-:S04]  /*1acf0*/  IMAD.WIDE.U32 R6, R32, 0x1c, R8 ;  /* 0x0000001c20067825 */ /* 0x002fc800078e0008 */
[----:B------:R-:W-:Y:S02]  /*1ad00*/  IMAD.IADD R7, R0, 0x1, R7 ;  /* 0x0000000100077824 */ /* 0x000fe400078e0207 */
[----:B---3--:R-:W-:Y:S01]  /*1ad10*/  FMUL R15, R192, UR21 ;  /* 0x00000015c00f7c20 */ /* 0x008fe20008400000 */
[----:B------:R-:W-:Y:S02]  /*1ad20*/  IMAD.WIDE.U32 R8, R32, 0x1c, R10 ;  /* 0x0000001c20087825 */ /* 0x000fe400078e000a */
[----:B------:R-:W-:Y:S01]  /*1ad30*/  @P6 STG.E desc[UR16][R6.64], R189 ;  /* 0x000000bd06006986 */ /* 0x000fe2000c101910 */
[----:B------:R-:W-:Y:S02]  /*1ad40*/  ISETP.GT.AND P6, PT, R50, 0x78, P2 ;  /* 0x000000783200780c */ /* 0x000fe400017c4270 */
[----:B------:R-:W-:Y:S01]  /*1ad50*/  IADD3 R9, R0, R9, RZ ;  /* 0x0000000900097210 */ /* 0x000fe20007ffe0ff */
[----:B------:R0:W-:Y:S01]  /*1ad60*/  @P0 STG.E desc[UR16][R10.64], R13 ;  /* 0x0000000d0a000986 */ /* 0x0001e2000c101910 */
[----:B------:R-:W-:-:S03]  /*1ad70*/  ISETP.GT.AND P0, PT, R50, 0x79, P2 ;  /* 0x000000793200780c */ /* 0x000fc60001704270 */
[----:B------:R1:W-:Y:S01]  /*1ad80*/  @P1 STG.E desc[UR16][R6.64+0x20], R191 ;  /* 0x000020bf06001986 */ /* 0x0003e2000c101910 */
[----:B------:R-:W-:-:S03]  /*1ad90*/  ISETP.GT.AND P1, PT, R50, 0x78, P3 ;  /* 0x000000783200780c */ /* 0x000fc60001f24270 */
[----:B------:R3:W-:Y:S04]  /*1ada0*/  @P5 STG.E desc[UR16][R10.64+0x20], R15 ;  /* 0x0000200f0a005986 */ /* 0x0007e8000c101910 */
[----:B------:R-:W-:Y:S01]  /*1adb0*/  @P6 STG.E desc[UR16][R8.64], R193 ;  /* 0x000000c108006986 */ /* 0x000fe2000c101910 */
[----:B------:R-:W-:Y:S01]  /*1adc0*/  ISETP.GT.AND P6, PT, R50, 0x79, P3 ;  /* 0x000000793200780c */ /* 0x000fe20001fc4270 */
[----:B0-----:R-:W-:Y:S01]  /*1add0*/  FMUL R13, R196, UR21 ;  /* 0x00000015c40d7c20 */ /* 0x001fe20008400000 */
[----:B-1----:R-:W-:Y:S01]  /*1ade0*/  IADD3 R6, P5, R24, R10, RZ ;  /* 0x0000000a18067210 */ /* 0x002fe20007fbe0ff */
[----:B---3--:R-:W-:-:S04]  /*1adf0*/  FMUL R15, R198, UR21 ;  /* 0x00000015c60f7c20 */ /* 0x008fc80008400000 */
[----:B------:R-:W-:Y:S01]  /*1ae00*/  IMAD.X R7, R33, 0x1, R11, P5 ;  /* 0x0000000121077824 */ /* 0x000fe200028e060b */
[----:B------:R-:W-:Y:S01]  /*1ae10*/  ISETP.GT.AND P5, PT, R50, 0x80, P2 ;  /* 0x000000803200780c */ /* 0x000fe200017a4270 */
[----:B------:R-:W-:-:S03]  /*1ae20*/  IMAD.WIDE.U32 R10, R32, 0x1c, R6 ;  /* 0x0000001c200a7825 */ /* 0x000fc600078e0006 */
[----:B------:R0:W-:Y:S01]  /*1ae30*/  @P0 STG.E desc[UR16][R6.64], R17 ;  /* 0x0000001106000986 */ /* 0x0001e2000c101910 */
[----:B------:R-:W-:-:S03]  /*1ae40*/  ISETP.GT.AND P0, PT, R50, 0x81, P2 ;  /* 0x000000813200780c */ /* 0x000fc60001704270 */
[----:B------:R-:W-:Y:S01]  /*1ae50*/  @P1 STG.E desc[UR16][R8.64+0x20], R195 ;  /* 0x000020c308001986 */ /* 0x000fe2000c101910 */
[----:B------:R-:W-:-:S03]  /*1ae60*/  IADD3 R11, R0, R11, RZ ;  /* 0x0000000b000b7210 */ /* 0x000fc60007ffe0ff */
[----:B------:R1:W-:Y:S01]  /*1ae70*/  @P6 STG.E desc[UR16][R6.64+0x20], R13 ;  /* 0x0000200d06006986 */ /* 0x0003e2000c101910 */
[----:B------:R-:W-:-:S03]  /*1ae80*/  ISETP.GT.AND P6, PT, R50, 0x80, P3 ;  /* 0x000000803200780c */ /* 0x000fc60001fc4270 */
[----:B------:R-:W-:Y:S01]  /*1ae90*/  @P5 STG.E desc[UR16][R10.64], R197 ;  /* 0x000000c50a005986 */ /* 0x000fe2000c101910 */
[----:B------:R-:W-:Y:S01]  /*1aea0*/  ISETP.GT.AND P5, PT, R50, 0x81, P3 ;  /* 0x000000813200780c */ /* 0x000fe20001fa4270 */
[----:B0-----:R-:W-:Y:S01]  /*1aeb0*/  FMUL R17, R208, UR21 ;  /* 0x00000015d0117c20 */ /* 0x001fe20008400000 */
[----:B-1----:R-:W-:Y:S01]  /*1aec0*/  IADD3 R6, P1, R24, R6, RZ ;  /* 0x0000000618067210 */ /* 0x002fe20007f3e0ff */
[----:B------:R-:W-:-:S04]  /*1aed0*/  FMUL R13, R200, UR21 ;  /* 0x00000015c80d7c20 */ /* 0x000fc80008400000 */
[----:B------:R-:W-:Y:S01]  /*1aee0*/  IMAD.X R7, R33, 0x1, R7, P1 ;  /* 0x0000000121077824 */ /* 0x000fe200008e0607 */
[----:B------:R-:W-:Y:S01]  /*1aef0*/  ISETP.GT.AND P1, PT, R50, 0x88, P2 ;  /* 0x000000883200780c */ /* 0x000fe20001724270 */
[----:B------:R-:W-:-:S03]  /*1af00*/  IMAD.WIDE.U32 R8, R32, 0x1c, R6 ;  /* 0x0000001c20087825 */ /* 0x000fc600078e0006 */
[----:B------:R0:W-:Y:S01]  /*1af10*/  @P0 STG.E desc[UR16][R6.64], R15 ;  /* 0x0000000f06000986 */ /* 0x0001e2000c101910 */
[----:B------:R-:W-:Y:S02]  /*1af20*/  ISETP.GT.AND P0, PT, R50, 0x89, P2 ;  /* 0x000000893200780c */ /* 0x000fe40001704270 */
[----:B------:R-:W-:Y:S01]  /*1af30*/  IADD3 R9, R0, R9, RZ ;  /* 0x0000000900097210 */ /* 0x000fe20007ffe0ff */
[----:B------:R-:W-:Y:S01]  /*1af40*/  @P6 STG.E desc[UR16][R10.64+0x20], R199 ;  /* 0x000020c70a006986 */ /* 0x000fe2000c101910 */
[----:B------:R-:W-:-:S03]  /*1af50*/  ISETP.GT.AND P6, PT, R50, 0x88, P3 ;  /* 0x000000883200780c */ /* 0x000fc60001fc4270 */
[----:B------:R1:W-:Y:S01]  /*1af60*/  @P5 STG.E desc[UR16][R6.64+0x20], R13 ;  /* 0x0000200d06005986 */ /* 0x0003e2000c101910 */
[----:B0-----:R-:W-:-:S03]  /*1af70*/  FMUL R15, R202, UR21 ;  /* 0x00000015ca0f7c20 */ /* 0x001fc60008400000 */
[----:B------:R-:W-:Y:S01]  /*1af80*/  @P1 STG.E desc[UR16][R8.64], R201 ;  /* 0x000000c908001986 */ /* 0x000fe2000c101910 */
[----:B------:R-:W-:Y:S02]  /*1af90*/  ISETP.GT.AND P1, PT, R50, 0x89, P3 ;  /* 0x000000893200780c */ /* 0x000fe40001f24270 */
[----:B-1----:R-:W-:Y:S01]  /*1afa0*/  IADD3 R6, P5, R24, R6, RZ ;  /* 0x0000000618067210 */ /* 0x002fe20007fbe0ff */
[----:B------:R-:W-:-:S03]  /*1afb0*/  FMUL R13, R204, UR21 ;  /* 0x00000015cc0d7c20 */ /* 0x000fc60008400000 */
[----:B------:R-:W-:Y:S02]  /*1afc0*/  IADD3.X R7, R33, R7, RZ, P5, !PT ;  /* 0x0000000721077210 */ /* 0x000fe40002ffe4ff */
[----:B------:R-:W-:-:S03]  /*1afd0*/  ISETP.GT.AND P5, PT, R50, 0x90, P2 ;  /* 0x000000903200780c */ /* 0x000fc600017a4270 */
[----:B------:R0:W-:Y:S01]  /*1afe0*/  @P0 STG.E desc[UR16][R6.64], R15 ;  /* 0x0000000f06000986 */ /* 0x0001e2000c101910 */
[----:B------:R-:W-:Y:S01]  /*1aff0*/  ISETP.GT.AND P0, PT, R50, 0x91, P2 ;  /* 0x000000913200780c */ /* 0x000fe20001704270 */
[----:B------:R-:W-:Y:S02]  /*1b000*/  IMAD.WIDE.U32 R10, R32, 0x1c, R6 ;  /* 0x0000001c200a7825 */ /* 0x000fe400078e0006 */
[----:B------:R1:W-:Y:S02]  /*1b010*/  @P6 STG.E desc[UR16][R8.64+0x20], R203 ;  /* 0x000020cb08006986 */ /* 0x0003e4000c101910 */
[----:B------:R-:W-:Y:S02]  /*1b020*/  IMAD.IADD R11, R0, 0x1, R11 ;  /* 0x00000001000b7824 */ /* 0x000fe400078e020b */
[----:B------:R3:W-:Y:S01]  /*1b030*/  @P1 STG.E desc[UR16][R6.64+0x20], R13 ;  /* 0x0000200d06001986 */ /* 0x0007e2000c101910 */
[----:B------:R-:W-:Y:S01]  /*1b040*/  ISETP.GT.AND P1, PT, R50, 0x90, P3 ;  /* 0x000000903200780c */ /* 0x000fe20001f24270 */
[----:B0-----:R-:W-:-:S02]  /*1b050*/  FMUL R15, R206, UR21 ;  /* 0x00000015ce0f7c20 */ /* 0x001fc40008400000 */
[----:B------:R-:W-:Y:S01]  /*1b060*/  @P5 STG.E desc[UR16][R10.64], R205 ;  /* 0x000000cd0a005986 */ /* 0x000fe2000c101910 */
[----:B------:R-:W-:Y:S02]  /*1b070*/  ISETP.GT.AND P5, PT, R50, 0x91, P3 ;  /* 0x000000913200780c */ /* 0x000fe40001fa4270 */
[----:B-1----:R-:W-:-:S04]  /*1b080*/  IADD3 R8, P6, R24, R6, RZ ;  /* 0x0000000618087210 */ /* 0x002fc80007fde0ff */
[----:B------:R-:W-:Y:S02]  /*1b090*/  IADD3.X R9, R33, R7, RZ, P6, !PT ;  /* 0x0000000721097210 */ /* 0x000fe400037fe4ff */
[----:B------:R-:W-:-:S03]  /*1b0a0*/  IADD3 R12, P6, R24, R8, RZ ;  /* 0x00000008180c7210 */ /* 0x000fc60007fde0ff */
[----:B------:R0:W-:Y:S01]  /*1b0b0*/  @P0 STG.E desc[UR16][R8.64], R15 ;  /* 0x0000000f08000986 */ /* 0x0001e2000c101910 */
[----:B------:R-:W-:Y:S01]  /*1b0c0*/  ISETP.GT.AND P0, PT, R50, 0x98, P2 ;  /* 0x000000983200780c */ /* 0x000fe20001704270 */
[----:B---3--:R-:W-:Y:S02]  /*1b0d0*/  IMAD.WIDE.U32 R6, R32, 0x1c, R8 ;  /* 0x0000001c20067825 */ /* 0x008fe400078e0008 */
[----:B------:R1:W-:Y:S01]  /*1b0e0*/  @P1 STG.E desc[UR16][R10.64+0x20], R207 ;  /* 0x000020cf0a001986 */ /* 0x0003e2000c101910 */
[----:B------:R-:W-:Y:S01]  /*1b0f0*/  ISETP.GT.AND P1, PT, R50, 0x99, P2 ;  /* 0x000000993200780c */ /* 0x000fe20001724270 */
[----:B------:R-:W-:Y:S01]  /*1b100*/  IMAD.X R13, R33, 0x1, R9, P6 ;  /* 0x00000001210d7824 */ /* 0x000fe200030e0609 */
[----:B------:R-:W-:Y:S01]  /*1b110*/  IADD3 R7, R0, R7, RZ ;  /* 0x0000000700077210 */ /* 0x000fe20007ffe0ff */
[----:B------:R3:W-:Y:S01]  /*1b120*/  @P5 STG.E desc[UR16][R8.64+0x20], R17 ;  /* 0x0000201108005986 */ /* 0x0007e2000c101910 */
[----:B------:R-:W-:Y:S01]  /*1b130*/  ISETP.GT.AND P5, PT, R50, 0x98, P3 ;  /* 0x000000983200780c */ /* 0x000fe20001fa4270 */
[----:B0-----:R-:W-:-:S04]  /*1b140*/  FMUL R15, R210, UR21 ;  /* 0x00000015d20f7c20 */ /* 0x001fc80008400000 */
[----:B------:R-:W-:Y:S01]  /*1b150*/  @P0 STG.E desc[UR16][R6.64], R209 ;  /* 0x000000d106000986 */ /* 0x000fe2000c101910 */
[----:B------:R-:W-:Y:S02]  /*1b160*/  ISETP.GT.AND P0, PT, R50, 0x99, P3 ;  /* 0x000000993200780c */ /* 0x000fe40001f04270 */
[----:B-1----:R-:W-:Y:S01]  /*1b170*/  IADD3 R10, P6, R24, R12, RZ ;  /* 0x0000000c180a7210 */ /* 0x002fe20007fde0ff */
[----:B------:R0:W-:Y:S01]  /*1b180*/  @P1 STG.E desc[UR16][R12.64], R15 ;  /* 0x0000000f0c001986 */ /* 0x0001e2000c101910 */
[----:B------:R-:W-:Y:S01]  /*1b190*/  ISETP.GT.AND P1, PT, R50, 0xa0, P2 ;  /* 0x000000a03200780c */ /* 0x000fe20001724270 */
[----:B---3--:R-:W-:-:S04]  /*1b1a0*/  IMAD.WIDE.U32 R8, R32, 0x1c, R12 ;  /* 0x0000001c20087825 */ /* 0x008fc800078e000c */
[----:B------:R-:W-:Y:S01]  /*1b1b0*/  FMUL R17, R212, UR21 ;  /* 0x00000015d4117c20 */ /* 0x000fe20008400000 */
[----:B------:R1:W-:Y:S01]  /*1b1c0*/  @P5 STG.E desc[UR16][R6.64+0x20], R211 ;  /* 0x000020d306005986 */ /* 0x0003e2000c101910 */
[----:B------:R-:W-:Y:S02]  /*1b1d0*/  ISETP.GT.AND P5, PT, R50, 0xa1, P2 ;  /* 0x000000a13200780c */ /* 0x000fe400017a4270 */
[----:B------:R-:W-:Y:S02]  /*1b1e0*/  IADD3 R9, R0, R9, RZ ;  /* 0x0000000900097210 */ /* 0x000fe40007ffe0ff */
[----:B------:R-:W-:Y:S01]  /*1b1f0*/  IADD3.X R11, R33, R13, RZ, P6, !PT ;  /* 0x0000000d210b7210 */ /* 0x000fe200037fe4ff */
[----:B------:R3:W-:Y:S01]  /*1b200*/  @P0 STG.E desc[UR16][R12.64+0x20], R17 ;  /* 0x000020110c000986 */ /* 0x0007e2000c101910 */
[----:B------:R-:W-:Y:S01]  /*1b210*/  ISETP.GT.AND P0, PT, R50, 0xa0, P3 ;  /* 0x000000a03200780c */ /* 0x000fe20001f04270 */
[----:B0-----:R-:W-:Y:S01]  /*1b220*/  FMUL R15, R214, UR21 ;  /* 0x00000015d60f7c20 */ /* 0x001fe20008400000 */
[C---:B------:R-:W-:Y:S01]  /*1b230*/  ISETP.GT.AND P6, PT, R50.reuse, 0xa1, P3 ;  /* 0x000000a13200780c */ /* 0x040fe20001fc4270 */
[----:B------:R-:W-:Y:S01]  /*1b240*/  @P1 STG.E desc[UR16][R8.64], R213 ;  /* 0x000000d508001986 */ /* 0x000fe2000c101910 */
[----:B------:R-:W-:Y:S01]  /*1b250*/  ISETP.GT.AND P1, PT, R50, 0xa8, P2 ;  /* 0x000000a83200780c */ /* 0x000fe20001724270 */
[----:B-1----:R-:W-:-:S02]  /*1b260*/  IMAD.WIDE.U32 R6, R32, 0x1c, R10 ;  /* 0x0000001c20067825 */ /* 0x002fc400078e000a */
[----:B------:R0:W-:Y:S01]  /*1b270*/  @P5 STG.E desc[UR16][R10.64], R15 ;  /* 0x0000000f0a005986 */ /* 0x0001e2000c101910 */
[----:B------:R-:W-:Y:S01]  /*1b280*/  ISETP.GT.AND P5, PT, R50, 0xa9, P2 ;  /* 0x000000a93200780c */ /* 0x000fe200017a4270 */
[----:B------:R-:W-:Y:S02]  /*1b290*/  IMAD.IADD R7, R0, 0x1, R7 ;  /* 0x0000000100077824 */ /* 0x000fe400078e0207 */
[----:B---3--:R-:W-:Y:S01]  /*1b2a0*/  FMUL R13, R218, UR21 ;  /* 0x00000015da0d7c20 */ /* 0x008fe20008400000 */
[----:B------:R-:W-:Y:S01]  /*1b2b0*/  FMUL R17, R226, UR21 ;  /* 0x00000015e2117c20 */ /* 0x000fe20008400000 */
[----:B------:R1:W-:Y:S01]  /*1b2c0*/  @P0 STG.E desc[UR16][R8.64+0x20], R215 ;  /* 0x000020d708000986 */ /* 0x0003e2000c101910 */
[----:B------:R-:W-:-:S03]  /*1b2d0*/  ISETP.GT.AND P0, PT, R50, 0xa8, P3 ;  /* 0x000000a83200780c */ /* 0x000fc60001f04270 */
[----:B------:R3:W-:Y:S01]  /*1b2e0*/  @P6 STG.E desc[UR16][R10.64+0x20], R19 ;  /* 0x000020130a006986 */ /* 0x0007e2000c101910 */
[----:B0-----:R-:W-:-:S03]  /*1b2f0*/  FMUL R15, R220, UR21 ;  /* 0x00000015dc0f7c20 */ /* 0x001fc60008400000 */
[----:B------:R-:W-:Y:S01]  /*1b300*/  @P1 STG.E desc[UR16][R6.64], R217 ;  /* 0x000000d906001986 */ /* 0x000fe2000c101910 */
[----:B------:R-:W-:Y:S02]  /*1b310*/  ISETP.GT.AND P1, PT, R50, 0xa9, P3 ;  /* 0x000000a93200780c */ /* 0x000fe40001f24270 */
[----:B-1----:R-:W-:-:S04]  /*1b320*/  IADD3 R8, P6, R24, R10, RZ ;  /* 0x0000000a18087210 */ /* 0x002fc80007fde0ff */
[----:B------:R-:W-:Y:S02]  /*1b330*/  IADD3.X R9, R33, R11, RZ, P6, !PT ;  /* 0x0000000b21097210 */ /* 0x000fe400037fe4ff */
[----:B------:R-:W-:-:S03]  /*1b340*/  ISETP.GT.AND P6, PT, R50, 0xb0, P2 ;  /* 0x000000b03200780c */ /* 0x000fc600017c4270 */
[----:B------:R0:W-:Y:S01]  /*1b350*/  @P5 STG.E desc[UR16][R8.64], R13 ;  /* 0x0000000d08005986 */ /* 0x0001e2000c101910 */
[----:B---3--:R-:W-:-:S03]  /*1b360*/  IADD3 R10, P5, R24, R8, RZ ;  /* 0x00000008180a7210 */ /* 0x008fc60007fbe0ff */
        /* <DEDUP_REMOVED lines=22> */
[----:B-1----:R-:W-:-:S04]  /*1b4d0*/  IADD3 R6, P5, R24, R10, RZ ;  /* 0x0000000a18067210 */ /* 0x002fc80007fbe0ff */
[----:B------:R-:W-:Y:S01]  /*1b4e0*/  IADD3.X R7, R33, R11, RZ, P5, !PT ;  /* 0x0000000b21077210 */ /* 0x000fe20002ffe4ff */
[----:B---3--:R-:W-:Y:S01]  /*1b4f0*/  FMUL R15, R230, UR21 ;  /* 0x00000015e60f7c20 */ /* 0x008fe20008400000 */
[----:B------:R-:W-:Y:S01]  /*1b500*/  ISETP.GT.AND P5, PT, R50, 0xc0, P2 ;  /* 0x000000c03200780c */ /* 0x000fe200017a4270 */
[----:B------:R-:W-:Y:S02]  /*1b510*/  IMAD.WIDE.U32 R10, R32, 0x1c, R6 ;  /* 0x0000001c200a7825 */ /* 0x000fe400078e0006 */
[----:B------:R-:W-:Y:S02]  /*1b520*/  @P0 STG.E desc[UR16][R6.64], R17 ;  /* 0x0000001106000986 */ /* 0x000fe4000c101910 */
[----:B------:R-:W-:Y:S02]  /*1b530*/  IMAD.IADD R11, R0, 0x1, R11 ;  /* 0x00000001000b7824 */ /* 0x000fe400078e020b */
[----:B------:R-:W-:Y:S01]  /*1b540*/  @P1 STG.E desc[UR16][R8.64+0x20], R227 ;  /* 0x000020e308001986 */ /* 0x000fe2000c101910 */
[----:B------:R-:W-:-:S03]  /*1b550*/  ISETP.GT.AND P1, PT, R50, 0xc1, P2 ;  /* 0x000000c13200780c */ /* 0x000fc60001724270 */
[----:B------:R0:W-:Y:S01]  /*1b560*/  @P6 STG.E desc[UR16][R6.64+0x20], R13 ;  /* 0x0000200d06006986 */ /* 0x0001e2000c101910 */
[----:B------:R-:W-:-:S03]  /*1b570*/  ISETP.GT.AND P6, PT, R50, 0xc0, P3 ;  /* 0x000000c03200780c */ /* 0x000fc60001fc4270 */
[----:B------:R-:W-:Y:S01]  /*1b580*/  @P5 STG.E desc[UR16][R10.64], R229 ;  /* 0x000000e50a005986 */ /* 0x000fe2000c101910 */
[----:B------:R-:W-:Y:S02]  /*1b590*/  ISETP.GT.AND P5, PT, R50, 0xc1, P3 ;  /* 0x000000c13200780c */ /* 0x000fe40001fa4270 */
[----:B0-----:R-:W-:Y:S01]  /*1b5a0*/  IADD3 R6, P0, R24, R6, RZ ;  /* 0x0000000618067210 */ /* 0x001fe20007f1e0ff */
[----:B------:R-:W-:-:S03]  /*1b5b0*/  FMUL R13, R232, UR21 ;  /* 0x00000015e80d7c20 */ /* 0x000fc60008400000 */
[----:B------:R-:W-:Y:S02]  /*1b5c0*/  IADD3.X R7, R33, R7, RZ, P0, !PT ;  /* 0x0000000721077210 */ /* 0x000fe400007fe4ff */
[----:B------:R-:W-:-:S03]  /*1b5d0*/  ISETP.GT.AND P0, PT, R50, 0xc8, P2 ;  /* 0x000000c83200780c */ /* 0x000fc60001704270 */
[----:B------:R0:W-:Y:S01]  /*1b5e0*/  @P1 STG.E desc[UR16][R6.64], R15 ;  /* 0x0000000f06001986 */ /* 0x0001e2000c101910 */
[----:B------:R-:W-:Y:S01]  /*1b5f0*/  ISETP.GT.AND P1, PT, R50, 0xc9, P2 ;  /* 0x000000c93200780c */ /* 0x000fe20001724270 */
[----:B------:R-:W-:Y:S02]  /*1b600*/  IMAD.WIDE.U32 R8, R32, 0x1c, R6 ;  /* 0x0000001c20087825 */ /* 0x000fe400078e0006 */
[----:B------:R-:W-:Y:S02]  /*1b610*/  @P6 STG.E desc[UR16][R10.64+0x20], R231 ;  /* 0x000020e70a006986 */ /* 0x000fe4000c101910 */
[----:B-----5:R-:W-:Y:S01]  /*1b620*/  FMUL R17, R39, UR21 ;  /* 0x0000001527117c20 */ /* 0x020fe20008400000 */
[----:B--2---:R-:W-:Y:S01]  /*1b630*/  FMUL R19, R38, UR21 ;  /* 0x0000001526137c20 */ /* 0x004fe20008400000 */
[----:B------:R-:W-:Y:S01]  /*1b640*/  IADD3 R9, R0, R9, RZ ;  /* 0x0000000900097210 */ /* 0x000fe20007ffe0ff */
[----:B------:R1:W-:Y:S01]  /*1b650*/  @P5 STG.E desc[UR16][R6.64+0x20], R13 ;  /* 0x0000200d06005986 */ /* 0x0003e2000c101910 */
[----:B------:R-:W-:Y:S01]  /*1b660*/  ISETP.GT.AND P6, PT, R50, 0xc8, P3 ;  /* 0x000000c83200780c */ /* 0x000fe20001fc4270 */
[----:B0-----:R-:W-:-:S02]  /*1b670*/  FMUL R15, R234, UR21 ;  /* 0x00000015ea0f7c20 */ /* 0x001fc40008400000 */
[----:B------:R-:W-:Y:S01]  /*1b680*/  @P0 STG.E desc[UR16][R8.64], R233 ;  /* 0x000000e908000986 */ /* 0x000fe2000c101910 */
[----:B------:R-:W-:Y:S02]  /*1b690*/  ISETP.GT.AND P0, PT, R50, 0xd0, P2 ;  /* 0x000000d03200780c */ /* 0x000fe40001704270 */
[----:B-1----:R-:W-:Y:S01]  /*1b6a0*/  IADD3 R6, P5, R24, R6, RZ ;  /* 0x0000000618067210 */ /* 0x002fe20007fbe0ff */
[----:B------:R-:W-:-:S04]  /*1b6b0*/  FMUL R13, R236, UR21 ;  /* 0x00000015ec0d7c20 */ /* 0x000fc80008400000 */
[----:B------:R-:W-:Y:S01]  /*1b6c0*/  IMAD.X R7, R33, 0x1, R7, P5 ;  /* 0x0000000121077824 */ /* 0x000fe200028e0607 */
[----:B------:R-:W-:Y:S01]  /*1b6d0*/  ISETP.GT.AND P5, PT, R50, 0xc9, P3 ;  /* 0x000000c93200780c */ /* 0x000fe20001fa4270 */
[----:B------:R-:W-:-:S03]  /*1b6e0*/  IMAD.WIDE.U32 R10, R32, 0x1c, R6 ;  /* 0x0000001c200a7825 */ /* 0x000fc600078e0006 */
[----:B------:R0:W-:Y:S01]  /*1b6f0*/  @P1 STG.E desc[UR16][R6.64], R15 ;  /* 0x0000000f06001986 */ /* 0x0001e2000c101910 */
[----:B------:R-:W-:-:S03]  /*1b700*/  ISETP.GT.AND P1, PT, R50, 0xd1, P2 ;  /* 0x000000d13200780c */ /* 0x000fc60001724270 */
[----:B------:R1:W-:Y:S01]  /*1b710*/  @P6 STG.E desc[UR16][R8.64+0x20], R235 ;  /* 0x000020eb08006986 */ /* 0x0003e2000c101910 */
[----:B------:R-:W-:-:S04]  /*1b720*/  IADD3 R11, R0, R11, RZ ;  /* 0x0000000b000b7210 */ /* 0x000fc80007ffe0ff */
[----:B------:R2:W-:Y:S01]  /*1b730*/  @P5 STG.E desc[UR16][R6.64+0x20], R13 ;  /* 0x0000200d06005986 */ /* 0x0005e2000c101910 */
[----:B------:R-:W-:Y:S01]  /*1b740*/  ISETP.GT.AND P5, PT, R50, 0xd0, P3 ;  /* 0x000000d03200780c */ /* 0x000fe20001fa4270 */
[----:B0-----:R-:W-:Y:S02]  /*1b750*/  FMUL R15, R35, UR21 ;  /* 0x00000015230f7c20 */ /* 0x001fe40008400000 */
[----:B------:R-:W-:Y:S01]  /*1b760*/  @P0 STG.E desc[UR16][R10.64], R237 ;  /* 0x000000ed0a000986 */ /* 0x000fe2000c101910 */
[----:B-1----:R-:W-:-:S03]  /*1b770*/  IADD3 R8, P6, R24, R6, RZ ;  /* 0x0000000618087210 */ /* 0x002fc60007fde0ff */
[----:B------:R-:W3:Y:S01]  /*1b780*/  LDL.LU R35, [R1+0x214] ;  /* 0x0002140001237983 */ /* 0x000ee20000300800 */
[----:B------:R-:W-:-:S03]  /*1b790*/  IADD3.X R9, R33, R7, RZ, P6, !PT ;  /* 0x0000000721097210 */ /* 0x000fc600037fe4ff */
[----:B------:R-:W5:Y:S04]  /*1b7a0*/  LDL.LU R39, [R1+0x218] ;  /* 0x0002180001277983 */ /* 0x000f680000300800 */
[----:B------:R-:W5:Y:S01]  /*1b7b0*/  LDL.LU R38, [R1+0x21c] ;  /* 0x00021c0001267983 */ /* 0x000f620000300800 */
[----:B------:R-:W-:-:S03]  /*1b7c0*/  ISETP.GT.AND P0, PT, R50, 0xd1, P3 ;  /* 0x000000d13200780c */ /* 0x000fc60001f04270 */
[----:B------:R0:W-:Y:S01]  /*1b7d0*/  @P1 STG.E desc[UR16][R8.64], R15 ;  /* 0x0000000f08001986 */ /* 0x0001e2000c101910 */
[----:B------:R-:W-:Y:S01]  /*1b7e0*/  ISETP.GT.AND P1, PT, R50, 0xd8, P2 ;  /* 0x000000d83200780c */ /* 0x000fe20001724270 */
[----:B--2---:R-:W-:-:S04]  /*1b7f0*/  IMAD.WIDE.U32 R6, R32, 0x1c, R8 ;  /* 0x0000001c20067825 */ /* 0x004fc800078e0008 */
[----:B----4-:R-:W-:Y:S01]  /*1b800*/  FMUL R21, R41, UR21 ;  /* 0x0000001529157c20 */ /* 0x010fe20008400000 */
[----:B------:R-:W2:Y:S01]  /*1b810*/  LDL.LU R43, [R1+0x220] ;  /* 0x00022000012b7983 */ /* 0x000ea20000300800 */
[----:B------:R-:W-:-:S03]  /*1b820*/  IMAD.IADD R7, R0, 0x1, R7 ;  /* 0x0000000100077824 */ /* 0x000fc600078e0207 */
[----:B------:R3:W-:Y:S04]  /*1b830*/  @P5 STG.E desc[UR16][R10.64+0x20], R17 ;  /* 0x000020110a005986 */ /* 0x0007e8000c101910 */
[----:B------:R-:W4:Y:S04]  /*1b840*/  LDL.LU R42, [R1+0x224] ;  /* 0x00022400012a7983 */ /* 0x000f280000300800 */
[----:B------:R-:W4:Y:S01]  /*1b850*/  LDL.LU R41, [R1+0x228] ;  /* 0x0002280001297983 */ /* 0x000f220000300800 */
[----:B0-----:R-:W-:-:S03]  /*1b860*/  FMUL R15, R40, UR21 ;  /* 0x00000015280f7c20 */ /* 0x001fc60008400000 */
[----:B------:R5:W-:Y:S04]  /*1b870*/  @P0 STG.E desc[UR16][R8.64+0x20], R19 ;  /* 0x0000201308000986 */ /* 0x000be8000c101910 */
[----:B------:R0:W-:Y:S01]  /*1b880*/  @P1 STG.E desc[UR16][R6.64], R21 ;  /* 0x0000001506001986 */ /* 0x0001e2000c101910 */
[----:B---3--:R-:W-:-:S03]  /*1b890*/  FMUL R17, R35, UR21 ;  /* 0x0000001523117c20 */ /* 0x008fc60008400000 */
[----:B------:R-:W3:Y:S01]  /*1b8a0*/  LDL.LU R35, [R1+0x22c] ;  /* 0x00022c0001237983 */ /* 0x000ee20000300800 */
[----:B-----5:R-:W-:-:S03]  /*1b8b0*/  FMUL R19, R39, UR21 ;  /* 0x0000001527137c20 */ /* 0x020fc60008400000 */
[----:B------:R-:W5:Y:S01]  /*1b8c0*/  LDL.LU R40, [R1+0x230] ;  /* 0x0002300001287983 */ /* 0x000f620000300800 */
[----:B0-----:R-:W-:-:S03]  /*1b8d0*/  FMUL R21, R38, UR21 ;  /* 0x0000001526157c20 */ /* 0x001fc60008400000 */
[----:B------:R-:W5:Y:S04]  /*1b8e0*/  LDL.LU R39, [R1+0x234] ;  /* 0x0002340001277983 */ /* 0x000f680000300800 */
[----:B------:R-:W5:Y:S01]  /*1b8f0*/  LDL.LU R38, [R1+0x238] ;  /* 0x0002380001267983 */ /* 0x000f620000300800 */
[C---:B------:R-:W-:Y:S02]  /*1b900*/  ISETP.GT.AND P5, PT, R50.reuse, 0xd9, P2 ;  /* 0x000000d93200780c */ /* 0x040fe400017a4270 */
[----:B------:R-:W-:Y:S02]  /*1b910*/  ISETP.GT.AND P0, PT, R50, 0xd8, P3 ;  /* 0x000000d83200780c */ /* 0x000fe40001f04270 */
[----:B------:R-:W-:Y:S02]  /*1b920*/  IADD3 R12, P6, R24, R8, RZ ;  /* 0x00000008180c7210 */ /* 0x000fe40007fde0ff */
[----:B------:R-:W-:-:S02]  /*1b930*/  ISETP.GT.AND P1, PT, R50, 0xd9, P3 ;  /* 0x000000d93200780c */ /* 0x000fc40001f24270 */
[----:B------:R-:W-:-:S05]  /*1b940*/  IADD3.X R13, R33, R9, RZ, P6, !PT ;  /* 0x00000009210d7210 */ /* 0x000fca00037fe4ff */
[----:B------:R2:W-:Y:S01]  /*1b950*/  @P5 STG.E desc[UR16][R12.64], R15 ;  /* 0x0000000f0c005986 */ /* 0x0005e2000c101910 */
[----:B------:R-:W-:-:S03]  /*1b960*/  ISETP.GT.AND P5, PT, R50, 0xe0, P2 ;  /* 0x000000e03200780c */ /* 0x000fc600017a4270 */
[----:B------:R-:W-:Y:S01]  /*1b970*/  @P0 STG.E desc[UR16][R6.64+0x20], R17 ;  /* 0x0000201106000986 */ /* 0x000fe2000c101910 */
[----:B------:R-:W-:Y:S01]  /*1b980*/  ISETP.GT.AND P0, PT, R50, 0xe1, P2 ;  /* 0x000000e13200780c */ /* 0x000fe20001704270 */
[----:B------:R-:W-:Y:S01]  /*1b990*/  IMAD.WIDE.U32 R8, R32, 0x1c, R12 ;  /* 0x0000001c20087825 */ /* 0x000fe200078e000c */
[----:B------:R-:W-:Y:S01]  /*1b9a0*/  IADD3 R10, P6, R24, R12, RZ ;  /* 0x0000000c180a7210 */ /* 0x000fe20007fde0ff */
[----:B------:R3:W-:Y:S03]  /*1b9b0*/  @P1 STG.E desc[UR16][R12.64+0x20], R19 ;  /* 0x000020130c001986 */ /* 0x0007e6000c101910 */
[----:B------:R-:W-:Y:S01]  /*1b9c0*/  IADD3 R9, R0, R9, RZ ;  /* 0x0000000900097210 */ /* 0x000fe20007ffe0ff */
[----:B------:R-:W-:Y:S02]  /*1b9d0*/  IMAD.X R11, R33, 0x1, R13, P6 ;  /* 0x00000001210b7824 */ /* 0x000fe400030e060d */
[----:B--2---:R-:W-:Y:S01]  /*1b9e0*/  FMUL R15, R43, UR21 ;  /* 0x000000152b0f7c20 */ /* 0x004fe20008400000 */
[----:B----4-:R-:W-:Y:S01]  /*1b9f0*/  FMUL R23, R41, UR21 ;  /* 0x0000001529177c20 */ /* 0x010fe20008400000 */
[----:B------:R-:W-:Y:S04]  /*1ba00*/  @P5 STG.E desc[UR16][R8.64], R21 ;  /* 0x0000001508005986 */ /* 0x000fe8000c101910 */
[----:B------:R0:W-:Y:S01]  /*1ba10*/  @P0 STG.E desc[UR16][R10.64], R15 ;  /* 0x0000000f0a000986 */ /* 0x0001e2000c101910 */
[----:B---3--:R-:W-:-:S03]  /*1ba20*/  FMUL R13, R35, UR21 ;  /* 0x00000015230d7c20 */ /* 0x008fc60008400000 */
[----:B------:R-:W2:Y:S01]  /*1ba30*/  LDL.LU R35, [R1+0x23c] ;  /* 0x00023c0001237983 */ /* 0x000ea20000300800 */
[----:B-----5:R-:W-:-:S03]  /*1ba40*/  FMUL R19, R40, UR21 ;  /* 0x0000001528137c20 */ /* 0x020fc60008400000 */
[----:B------:R-:W3:Y:S01]  /*1ba50*/  LDL.LU R41, [R1+0x240] ;  /* 0x0002400001297983 */ /* 0x000ee20000300800 */
[----:B0-----:R-:W-:-:S03]  /*1ba60*/  FMUL R15, R39, UR21 ;  /* 0x00000015270f7c20 */ /* 0x001fc60008400000 */
[----:B------:R-:W4:Y:S01]  /*1ba70*/  LDL.LU R40, [R1+0x244] ;  /* 0x0002440001287983 */ /* 0x000f220000300800 */
[----:B------:R-:W-:-:S03]  /*1ba80*/  FMUL R21, R38, UR21 ;  /* 0x0000001526157c20 */ /* 0x000fc60008400000 */
[----:B------:R-:W5:Y:S04]  /*1ba90*/  LDL.LU R39, [R1+0x248] ;  /* 0x0002480001277983 */ /* 0x000f680000300800 */
[----:B------:R-:W5:Y:S01]  /*1baa0*/  LDL.LU R38, [R1+0x24c] ;  /* 0x00024c0001267983 */ /* 0x000f620000300800 */
[C---:B------:R-:W-:Y:S02]  /*1bab0*/  ISETP.GT.AND P1, PT, R50.reuse, 0xe0, P3 ;  /* 0x000000e03200780c */ /* 0x040fe40001f24270 */
[C---:B------:R-:W-:Y:S02]  /*1bac0*/  ISETP.GT.AND P6, PT, R50.reuse, 0xe1, P3 ;  /* 0x000000e13200780c */ /* 0x040fe40001fc4270 */
[----:B------:R-:W-:Y:S01]  /*1bad0*/  ISETP.GT.AND P5, PT, R50, 0xe8, P2 ;  /* 0x000000e83200780c */ /* 0x000fe200017a4270 */
[----:B------:R-:W-:-:S04]  /*1bae0*/  IMAD.WIDE.U32 R6, R32, 0x1c, R10 ;  /* 0x0000001c20067825 */ /* 0x000fc800078e000a */
[----:B------:R-:W-:Y:S01]  /*1baf0*/  FMUL R17, R42, UR21 ;  /* 0x000000152a117c20 */ /* 0x000fe20008400000 */
[----:B------:R-:W-:Y:S02]  /*1bb00*/  ISETP.GT.AND P0, PT, R50, 0xe9, P2 ;  /* 0x000000e93200780c */ /* 0x000fe40001704270 */
[----:B------:R-:W-:Y:S02]  /*1bb10*/  IADD3 R7, R0, R7, RZ ;  /* 0x0000000700077210 */ /* 0x000fe40007ffe0ff */
[----:B------:R0:W-:Y:S01]  /*1bb20*/  @P1 STG.E desc[UR16][R8.64+0x20], R17 ;  /* 0x0000201108001986 */ /* 0x0001e2000c101910 */
[----:B------:R-:W-:-:S03]  /*1bb30*/  ISETP.GT.AND P1, PT, R50, 0xe8, P3 ;  /* 0x000000e83200780c */ /* 0x000fc60001f24270 */
[----:B------:R-:W-:Y:S04]  /*1bb40*/  @P6 STG.E desc[UR16][R10.64+0x20], R23 ;  /* 0x000020170a006986 */ /* 0x000fe8000c101910 */
[----:B------:R2:W-:Y:S01]  /*1bb50*/  @P5 STG.E desc[UR16][R6.64], R13 ;  /* 0x0000000d06005986 */ /* 0x0005e2000c101910 */
[----:B------:R-:W-:Y:S02]  /*1bb60*/  ISETP.GT.AND P5, PT, R50, 0xe9, P3 ;  /* 0x000000e93200780c */ /* 0x000fe40001fa4270 */
[----:B0-----:R-:W-:-:S04]  /*1bb70*/  IADD3 R8, P6, R24, R10, RZ ;  /* 0x0000000a18087210 */ /* 0x001fc80007fde0ff */
[----:B------:R-:W-:-:S05]  /*1bb80*/  IADD3.X R9, R33, R11, RZ, P6, !PT ;  /* 0x0000000b21097210 */ /* 0x000fca00037fe4ff */
[----:B------:R-:W-:Y:S04]  /*1bb90*/  @P0 STG.E desc[UR16][R8.64], R19 ;  /* 0x0000001308000986 */ /* 0x000fe8000c101910 */
[----:B------:R3:W-:Y:S04]  /*1bba0*/  @P1 STG.E desc[UR16][R6.64+0x20], R15 ;  /* 0x0000200f06001986 */ /* 0x0007e8000c101910 */
[----:B------:R5:W-:Y:S01]  /*1bbb0*/  @P5 STG.E desc[UR16][R8.64+0x20], R21 ;  /* 0x0000201508005986 */ /* 0x000be2000c101910 */
[----:B--2---:R-:W-:-:S03]  /*1bbc0*/  FMUL R13, R35, UR21 ;  /* 0x00000015230d7c20 */ /* 0x004fc60008400000 */
[----:B------:R-:W2:Y:S01]  /*1bbd0*/  LDL.LU R35, [R1+0x250] ;  /* 0x0002500001237983 */ /* 0x000ea20000300800 */
[----:B---3--:R-:W-:-:S03]  /*1bbe0*/  FMUL R15, R41, UR21 ;  /* 0x00000015290f7c20 */ /* 0x008fc60008400000 */
[----:B------:R-:W3:Y:S01]  /*1bbf0*/  LDL.LU R42, [R1+0x254] ;  /* 0x00025400012a7983 */ /* 0x000ee20000300800 */
[----:B----4-:R-:W-:-:S03]  /*1bc00*/  FMUL R17, R40, UR21 ;  /* 0x0000001528117c20 */ /* 0x010fc60008400000 */
[----:B------:R-:W4:Y:S04]  /*1bc10*/  LDL.LU R41, [R1+0x258] ;  /* 0x0002580001297983 */ /* 0x000f280000300800 */
[----:B------:R-:W3:Y:S01]  /*1bc20*/  LDL.LU R40, [R1+0x25c] ;  /* 0x00025c0001287983 */ /* 0x000ee20000300800 */
[----:B-----5:R-:W-:-:S03]  /*1bc30*/  FMUL R21, R38, UR21 ;  /* 0x0000001526157c20 */ /* 0x020fc60008400000 */
[----:B------:R-:W5:Y:S01]  /*1bc40*/  LDL.LU R38, [R1+0x260] ;  /* 0x0002600001267983 */ /* 0x000f620000300800 */
[----:B------:R-:W-:Y:S02]  /*1bc50*/  ISETP.GT.AND P0, PT, R50, 0xf0, P2 ;  /* 0x000000f03200780c */ /* 0x000fe40001704270 */
[----:B------:R-:W-:Y:S01]  /*1bc60*/  IADD3 R10, P6, R24, R8, RZ ;  /* 0x00000008180a7210 */ /* 0x000fe20007fde0ff */
[----:B------:R-:W-:Y:S01]  /*1bc70*/  IMAD.WIDE.U32 R6, R32, 0x1c, R8 ;  /* 0x0000001c20067825 */ /* 0x000fe200078e0008 */
[C---:B------:R-:W-:Y:S02]  /*1bc80*/  ISETP.GT.AND P1, PT, R50.reuse, 0xf1, P2 ;  /* 0x000000f13200780c */ /* 0x040fe40001724270 */
[C---:B------:R-:W-:Y:S01]  /*1bc90*/  ISETP.GT.AND P5, PT, R50.reuse, 0xf0, P3 ;  /* 0x000000f03200780c */ /* 0x040fe20001fa4270 */
[----:B------:R-:W-:Y:S01]  /*1bca0*/  IMAD.X R11, R33, 0x1, R9, P6 ;  /* 0x00000001210b7824 */ /* 0x000fe200030e0609 */
[----:B------:R-:W-:Y:S02]  /*1bcb0*/  ISETP.GT.AND P6, PT, R50, 0xf1, P3 ;  /* 0x000000f13200780c */ /* 0x000fe40001fc4270 */
[----:B------:R-:W-:Y:S01]  /*1bcc0*/  IADD3 R7, R0, R7, RZ ;  /* 0x0000000700077210 */ /* 0x000fe20007ffe0ff */
[----:B------:R-:W-:-:S02]  /*1bcd0*/  FMUL R19, R39, UR21 ;  /* 0x0000001527137c20 */ /* 0x000fc40008400000 */
[----:B------:R-:W5:Y:S04]  /*1bce0*/  LDL.LU R39, [R1+0x264] ;  /* 0x0002640001277983 */ /* 0x000f680000300800 */
[----:B------:R2:W-:Y:S04]  /*1bcf0*/  @P0 STG.E desc[UR16][R6.64], R13 ;  /* 0x0000000d06000986 */ /* 0x0005e8000c101910 */
[----:B------:R4:W-:Y:S04]  /*1bd00*/  @P1 STG.E desc[UR16][R10.64], R15 ;  /* 0x0000000f0a001986 */ /* 0x0009e8000c101910 */
[----:B------:R3:W-:Y:S04]  /*1bd10*/  @P5 STG.E desc[UR16][R6.64+0x20], R17 ;  /* 0x0000201106005986 */ /* 0x0007e8000c101910 */
[----:B------:R5:W-:Y:S01]  /*1bd20*/  @P6 STG.E desc[UR16][R10.64+0x20], R19 ;  /* 0x000020130a006986 */ /* 0x000be2000c101910 */
[----:B--2---:R-:W-:-:S03]  /*1bd30*/  FMUL R13, R35, UR21 ;  /* 0x00000015230d7c20 */ /* 0x004fc60008400000 */
[----:B------:R-:W2:Y:S01]  /*1bd40*/  LDL.LU R35, [R1+0x268] ;  /* 0x0002680001237983 */ /* 0x000ea20000300800 */
[----:B----4-:R-:W-:-:S03]  /*1bd50*/  FMUL R15, R41, UR21 ;  /* 0x00000015290f7c20 */ /* 0x010fc60008400000 */
[----:B------:R-:W4:Y:S01]  /*1bd60*/  LDL.LU R41, [R1+0x26c] ;  /* 0x00026c0001297983 */ /* 0x000f220000300800 */
[----:B---3--:R-:W-:-:S03]  /*1bd70*/  FMUL R17, R40, UR21 ;  /* 0x0000001528117c20 */ /* 0x008fc60008400000 */
[----:B------:R-:W3:Y:S01]  /*1bd80*/  LDL.LU R40, [R1+0x270] ;  /* 0x0002700001287983 */ /* 0x000ee20000300800 */
[----:B-----5:R-:W-:-:S03]  /*1bd90*/  FMUL R19, R38, UR21 ;  /* 0x0000001526137c20 */ /* 0x020fc60008400000 */
[----:B------:R-:W5:Y:S01]  /*1bda0*/  LDL.LU R38, [R1+0x274] ;  /* 0x0002740001267983 */ /* 0x000f620000300800 */
[----:B------:R-:W-:Y:S01]  /*1bdb0*/  ISETP.GT.AND P0, PT, R50, 0xf8, P2 ;  /* 0x000000f83200780c */ /* 0x000fe20001704270 */
[----:B------:R-:W-:Y:S01]  /*1bdc0*/  IMAD.WIDE.U32 R8, R32, 0x1c, R10 ;  /* 0x0000001c20087825 */ /* 0x000fe200078e000a */
[----:B------:R-:W-:-:S04]  /*1bdd0*/  ISETP.GT.AND P2, PT, R50, 0xf9, P2 ;  /* 0x000000f93200780c */ /* 0x000fc80001744270 */
[----:B------:R-:W-:Y:S02]  /*1bde0*/  IADD3 R9, R0, R9, RZ ;  /* 0x0000000900097210 */ /* 0x000fe40007ffe0ff */
[----:B------:R-:W-:-:S05]  /*1bdf0*/  ISETP.GT.AND P5, PT, R50, 0xf8, P3 ;  /* 0x000000f83200780c */ /* 0x000fca0001fa4270 */
[----:B------:R-:W-:Y:S01]  /*1be00*/  @P0 STG.E desc[UR16][R8.64], R21 ;  /* 0x0000001508000986 */ /* 0x000fe2000c101910 */
[----:B------:R-:W-:Y:S02]  /*1be10*/  IADD3 R6, P0, R24, R10, RZ ;  /* 0x0000000a18067210 */ /* 0x000fe40007f1e0ff */
[----:B------:R-:W-:-:S03]  /*1be20*/  ISETP.GT.AND P1, PT, R51, 0x80, PT ;  /* 0x000000803300780c */ /* 0x000fc60003f24270 */
[----:B------:R-:W-:Y:S02]  /*1be30*/  IMAD.X R7, R33, 0x1, R11, P0 ;  /* 0x0000000121077824 */ /* 0x000fe400000e060b */
[----:B------:R-:W-:Y:S01]  /*1be40*/  FMUL R11, R42, UR21 ;  /* 0x000000152a0b7c20 */ /* 0x000fe20008400000 */
[----:B------:R-:W-:Y:S02]  /*1be50*/  ISETP.GT.AND P0, PT, R51, 0x88, PT ;  /* 0x000000883300780c */ /* 0x000fe40003f04270 */
[C---:B------:R-:W-:Y:S01]  /*1be60*/  ISETP.GT.AND P3, PT, R50.reuse, 0xf9, P3 ;  /* 0x000000f93200780c */ /* 0x040fe20001f64270 */
[----:B------:R0:W-:Y:S01]  /*1be70*/  @P2 STG.E desc[UR16][R6.64], R13 ;  /* 0x0000000d06002986 */ /* 0x0001e2000c101910 */
[C---:B------:R-:W-:Y:S02]  /*1be80*/  ISETP.GT.AND P6, PT, R50.reuse, RZ, P1 ;  /* 0x000000ff3200720c */ /* 0x040fe40000fc4270 */
[C---:B------:R-:W-:Y:S01]  /*1be90*/  ISETP.GT.AND P2, PT, R50.reuse, 0x1, P1 ;  /* 0x000000013200780c */ /* 0x040fe20000f44270 */
[----:B------:R2:W-:Y:S01]  /*1bea0*/  @P5 STG.E desc[UR16][R8.64+0x20], R11 ;  /* 0x0000200b08005986 */ /* 0x0005e2000c101910 */
[----:B------:R-:W-:Y:S01]  /*1beb0*/  ISETP.GT.AND P5, PT, R50, RZ, P0 ;  /* 0x000000ff3200720c */ /* 0x000fe200007a4270 */
[----:B0-----:R-:W-:-:S02]  /*1bec0*/  FMUL R13, R39, UR21 ;  /* 0x00000015270d7c20 */ /* 0x001fc40008400000 */
[----:B------:R-:W3:Y:S04]  /*1bed0*/  LDL.LU R39, [R1+0x278] ;  /* 0x0002780001277983 */ /* 0x000ee80000300800 */
[----:B------:R4:W-:Y:S04]  /*1bee0*/  @P3 STG.E desc[UR16][R6.64+0x20], R15 ;  /* 0x0000200f06003986 */ /* 0x0009e8000c101910 */
[----:B------:R-:W-:Y:S04]  /*1bef0*/  @P6 STG.E desc[UR16][R2.64+0x200], R17 ;  /* 0x0002001102006986 */ /* 0x000fe8000c101910 */
[----:B------:R-:W-:Y:S04]  /*1bf00*/  @P2 STG.E desc[UR16][R4.64+0x200], R19 ;  /* 0x0002001304002986 */ /* 0x000fe8000c101910 */
[----:B------:R5:W-:Y:S01]  /*1bf10*/  @P5 STG.E desc[UR16][R2.64+0x220], R13 ;  /* 0x0002200d02005986 */ /* 0x000be2000c101910 */
[----:B--2---:R-:W-:-:S03]  /*1bf20*/  FMUL R11, R35, UR21 ;  /* 0x00000015230b7c20 */ /* 0x004fc60008400000 */
[----:B------:R-:W2:Y:S04]  /*1bf30*/  LDL.LU R35, [R1+0x27c] ;  /* 0x00027c0001237983 */ /* 0x000ea80000300800 */
[----:B------:R-:W2:Y:S01]  /*1bf40*/  LDL.LU R43, [R1+0x280] ;  /* 0x00028000012b7983 */ /* 0x000ea20000300800 */
[----:B----4-:R-:W-:-:S03]  /*1bf50*/  FMUL R15, R41, UR21 ;  /* 0x00000015290f7c20 */ /* 0x010fc60008400000 */
[----:B------:R-:W4:Y:S04]  /*1bf60*/  LDL.LU R42, [R1+0x284] ;  /* 0x00028400012a7983 */ /* 0x000f280000300800 */
[----:B------:R-:W4:Y:S01]  /*1bf70*/  LDL.LU R41, [R1+0x288] ;  /* 0x0002880001297983 */ /* 0x000f220000300800 */
[----:B-----5:R-:W-:-:S03]  /*1bf80*/  FMUL R13, R38, UR21 ;  /* 0x00000015260d7c20 */ /* 0x020fc60008400000 */
[----:B------:R-:W5:Y:S01]  /*1bf90*/  LDL.LU R38, [R1+0x28c] ;  /* 0x00028c0001267983 */ /* 0x000f620000300800 */
[C---:B------:R-:W-:Y:S02]  /*1bfa0*/  ISETP.GT.AND P3, PT, R50.reuse, 0x1, P0 ;  /* 0x000000013200780c */ /* 0x040fe40000764270 */
[----:B------:R-:W-:Y:S01]  /*1bfb0*/  ISETP.GT.AND P2, PT, R50, 0x8, P1 ;  /* 0x000000083200780c */ /* 0x000fe20000f44270 */
[----:B------:R-:W-:Y:S01]  /*1bfc0*/  IMAD.WIDE.U32 R6, R32, 0x1c, R4 ;  /* 0x0000001c20067825 */ /* 0x000fe200078e0004 */
[----:B------:R-:W-:-:S04]  /*1bfd0*/  ISETP.GT.AND P5, PT, R50, 0x9, P1 ;  /* 0x000000093200780c */ /* 0x000fc80000fa4270 */
[----:B------:R-:W-:-:S05]  /*1bfe0*/  IADD3 R7, R0, R7, RZ ;  /* 0x0000000700077210 */ /* 0x000fca0007ffe0ff */
[----:B------:R0:W-:Y:S01]  /*1bff0*/  @P3 STG.E desc[UR16][R4.64+0x220], R11 ;  /* 0x0002200b04003986 */ /* 0x0001e2000c101910 */
[----:B------:R-:W-:-:S03]  /*1c000*/  ISETP.GT.AND P3, PT, R50, 0x8, P0 ;  /* 0x000000083200780c */ /* 0x000fc60000764270 */
[----:B------:R2:W-:Y:S01]  /*1c010*/  @P2 STG.E desc[UR16][R6.64+0x200], R15 ;  /* 0x0002000f06002986 */ /* 0x0005e2000c101910 */
[----:B------:R-:W-:Y:S02]  /*1c020*/  ISETP.GT.AND P2, PT, R50, 0x9, P0 ;  /* 0x000000093200780c */ /* 0x000fe40000744270 */
[-C--:B------:R-:W-:Y:S01]  /*1c030*/  IADD3 R8, P6, R4, R24.reuse, RZ ;  /* 0x0000001804087210 */ /* 0x080fe20007fde0ff */
[----:B---3--:R-:W-:Y:S02]  /*1c040*/  FMUL R17, R40, UR21 ;  /* 0x0000001528117c20 */ /* 0x008fe40008400000 */
[----:B------:R-:W3:Y:S01]  /*1c050*/  LDL.LU R40, [R1+0x290] ;  /* 0x0002900001287983 */ /* 0x000ee20000300800 */
[----:B------:R-:W-:Y:S02]  /*1c060*/  IADD3.X R9, R5, R33, RZ, P6, !PT ;  /* 0x0000002105097210 */ /* 0x000fe400037fe4ff */
[----:B0-----:R-:W-:-:S03]  /*1c070*/  IADD3 R4, P6, R8, R24, RZ ;  /* 0x0000001808047210 */ /* 0x001fc60007fde0ff */
[----:B------:R-:W-:Y:S01]  /*1c080*/  @P5 STG.E desc[UR16][R8.64+0x200], R17 ;  /* 0x0002001108005986 */ /* 0x000fe2000c101910 */
[----:B------:R-:W-:-:S03]  /*1c090*/  FMUL R11, R39, UR21 ;  /* 0x00000015270b7c20 */ /* 0x000fc60008400000 */
[----:B------:R-:W3:Y:S01]  /*1c0a0*/  LDL.LU R39, [R1+0x294] ;  /* 0x0002940001277983 */ /* 0x000ee20000300800 */
[----:B------:R-:W-:Y:S01]  /*1c0b0*/  IMAD.WIDE.U32 R2, R32, 0x1c, R8 ;  /* 0x0000001c20027825 */ /* 0x000fe200078e0008 */
[----:B------:R-:W-:Y:S02]  /*1c0c0*/  IADD3.X R5, R9, R33, RZ, P6, !PT ;  /* 0x0000002109057210 */ /* 0x000fe400037fe4ff */
[----:B------:R-:W-:Y:S04]  /*1c0d0*/  @P3 STG.E desc[UR16][R6.64+0x220], R13 ;  /* 0x0002200d06003986 */ /* 0x000fe8000c101910 */
[----:B------:R5:W-:Y:S01]  /*1c0e0*/  @P2 STG.E desc[UR16][R8.64+0x220], R11 ;  /* 0x0002200b08002986 */ /* 0x000be2000c101910 */
[----:B--2---:R-:W-:-:S03]  /*1c0f0*/  FMUL R15, R35, UR21 ;  /* 0x00000015230f7c20 */ /* 0x004fc60008400000 */
[----:B------:R-:W2:Y:S01]  /*1c100*/  LDL.LU R35, [R1+0x298] ;  /* 0x0002980001237983 */ /* 0x000ea20000300800 */
[----:B-----5:R-:W-:-:S03]  /*1c110*/  FMUL R9, R38, UR21 ;  /* 0x0000001526097c20 */ /* 0x020fc60008400000 */
[----:B------:R-:W5:Y:S01]  /*1c120*/  LDL.LU R38, [R1+0x29c] ;  /* 0x00029c0001267983 */ /* 0x000f620000300800 */
[----:B------:R-:W-:Y:S01]  /*1c130*/  ISETP.GT.AND P5, PT, R50, 0x10, P1 ;  /* 0x000000103200780c */ /* 0x000fe20000fa4270 */
[----:B------:R-:W-:Y:S01]  /*1c140*/  IMAD.IADD R3, R0, 0x1, R3 ;  /* 0x0000000100037824 */ /* 0x000fe200078e0203 */
[C---:B------:R-:W-:Y:S02]  /*1c150*/  ISETP.GT.AND P3, PT, R50.reuse, 0x11, P1 ;  /* 0x000000113200780c */ /* 0x040fe40000f64270 */
[C---:B------:R-:W-:Y:S02]  /*1c160*/  ISETP.GT.AND P2, PT, R50.reuse, 0x10, P0 ;  /* 0x000000103200780c */ /* 0x040fe40000744270 */
[----:B------:R-:W-:Y:S01]  /*1c170*/  ISETP.GT.AND P6, PT, R50, 0x11, P0 ;  /* 0x000000113200780c */ /* 0x000fe200007c4270 */
[----:B------:R-:W-:-:S06]  /*1c180*/  IMAD.WIDE.U32 R6, R32, 0x1c, R4 ;  /* 0x0000001c20067825 */ /* 0x000fcc00078e0004 */
[----:B------:R-:W-:Y:S01]  /*1c190*/  @P5 STG.E desc[UR16][R2.64+0x200], R15 ;  /* 0x0002000f02005986 */ /* 0x000fe2000c101910 */
[----:B------:R-:W-:Y:S01]  /*1c1a0*/  ISETP.GT.AND P5, PT, R50, 0x18, P1 ;  /* 0x000000183200780c */ /* 0x000fe20000fa4270 */
[----:B------:R-:W-:Y:S01]  /*1c1b0*/  FMUL R13, R43, UR21 ;  /* 0x000000152b0d7c20 */ /* 0x000fe20008400000 */
[----:B----4-:R-:W-:Y:S01]  /*1c1c0*/  FMUL R17, R42, UR21 ;  /* 0x000000152a117c20 */ /* 0x010fe20008400000 */
[----:B------:R-:W4:Y:S01]  /*1c1d0*/  LDL.LU R43, [R1+0x2a0] ;  /* 0x0002a000012b7983 */ /* 0x000f220000300800 */
[----:B------:R-:W-:Y:S01]  /*1c1e0*/  FMUL R19, R41, UR21 ;  /* 0x0000001529137c20 */ /* 0x000fe20008400000 */
[----:B------:R-:W-:Y:S02]  /*1c1f0*/  IADD3 R7, R0, R7, RZ ;  /* 0x0000000700077210 */ /* 0x000fe40007ffe0ff */
[----:B------:R-:W4:Y:S01]  /*1c200*/  LDL.LU R42, [R1+0x2a4] ;  /* 0x0002a400012a7983 */ /* 0x000f220000300800 */
[----:B---3--:R-:W-:-:S03]  /*1c210*/  FMUL R11, R40, UR21 ;  /* 0x00000015280b7c20 */ /* 0x008fc60008400000 */
[----:B------:R0:W-:Y:S04]  /*1c220*/  @P3 STG.E desc[UR16][R4.64+0x200], R13 ;  /* 0x0002000d04003986 */ /* 0x0001e8000c101910 */
[----:B------:R-:W-:Y:S04]  /*1c230*/  @P2 STG.E desc[UR16][R2.64+0x220], R17 ;  /* 0x0002201102002986 */ /* 0x000fe8000c101910 */
[----:B------:R-:W-:Y:S04]  /*1c240*/  @P6 STG.E desc[UR16][R4.64+0x220], R19 ;  /* 0x0002201304006986 */ /* 0x000fe8000c101910 */
[----:B------:R5:W-:Y:S01]  /*1c250*/  @P5 STG.E desc[UR16][R6.64+0x200], R9 ;  /* 0x0002000906005986 */ /* 0x000be2000c101910 */
[----:B0-----:R-:W-:Y:S01]  /*1c260*/  FMUL R13, R39, UR21 ;  /* 0x00000015270d7c20 */ /* 0x001fe20008400000 */
[----:B--2---:R-:W-:-:S02]  /*1c270*/  FMUL R15, R35, UR21 ;  /* 0x00000015230f7c20 */ /* 0x004fc40008400000 */
[----:B------:R-:W2:Y:S04]  /*1c280*/  LDL.LU R35, [R1+0x2a8] ;  /* 0x0002a80001237983 */ /* 0x000ea80000300800 */
[----:B------:R-:W3:Y:S04]  /*1c290*/  LDL.LU R41, [R1+0x2ac] ;  /* 0x0002ac0001297983 */ /* 0x000ee80000300800 */
[----:B------:R-:W3:Y:S04]  /*1c2a0*/  LDL.LU R40, [R1+0x2b0] ;  /* 0x0002b00001287983 */ /* 0x000ee80000300800 */
[----:B------:R-:W3:Y:S01]  /*1c2b0*/  LDL.LU R39, [R1+0x2b4] ;  /* 0x0002b40001277983 */ /* 0x000ee20000300800 */
[----:B-----5:R-:W-:-:S03]  /*1c2c0*/  FMUL R9, R38, UR21 ;  /* 0x0000001526097c20 */ /* 0x020fc60008400000 */
[----:B------:R-:W5:Y:S01]  /*1c2d0*/  LDL.LU R38, [R1+0x2b8] ;  /* 0x0002b80001267983 */ /* 0x000f620000300800 */
[C---:B------:R-:W-:Y:S02]  /*1c2e0*/  ISETP.GT.AND P3, PT, R50.reuse, 0x19, P1 ;  /* 0x000000193200780c */ /* 0x040fe40000f64270 */
[C---:B------:R-:W-:Y:S02]  /*1c2f0*/  ISETP.GT.AND P2, PT, R50.reuse, 0x18, P0 ;  /* 0x000000183200780c */ /* 0x040fe40000744270 */
[----:B------:R-:W-:Y:S02]  /*1c300*/  ISETP.GT.AND P5, PT, R50, 0x19, P0 ;  /* 0x000000193200780c */ /* 0x000fe400007a4270 */
[----:B------:R-:W-:-:S05]  /*1c310*/  IADD3 R2, P6, R4, R24, RZ ;  /* 0x0000001804027210 */ /* 0x000fca0007fde0ff */
[----:B------:R-:W-:Y:S01]  /*1c320*/  IMAD.X R3, R5, 0x1, R33, P6 ;  /* 0x0000000105037824 */ /* 0x000fe200030e0621 */
[----:B------:R-:W-:-:S04]  /*1c330*/  IADD3 R4, P6, R2, R24, RZ ;  /* 0x0000001802047210 */ /* 0x000fc80007fde0ff */
[----:B------:R-:W-:Y:S01]  /*1c340*/  @P3 STG.E desc[UR16][R2.64+0x200], R11 ;  /* 0x0002000b02003986 */ /* 0x000fe2000c101910 */
[C---:B------:R-:W-:Y:S02]  /*1c350*/  ISETP.GT.AND P3, PT, R50.reuse, 0x20, P1 ;  /* 0x000000203200780c */ /* 0x040fe40000f64270 */
[----:B------:R-:W-:Y:S01]  /*1c360*/  IADD3.X R5, R3, R33, RZ, P6, !PT ;  /* 0x0000002103057210 */ /* 0x000fe200037fe4ff */
[----:B------:R0:W-:Y:S01]  /*1c370*/  @P2 STG.E desc[UR16][R6.64+0x220], R13 ;  /* 0x0002200d06002986 */ /* 0x0001e2000c101910 */
[----:B------:R-:W-:-:S03]  /*1c380*/  ISETP.GT.AND P6, PT, R50, 0x21, P1 ;  /* 0x000000213200780c */ /* 0x000fc60000fc4270 */
[----:B------:R2:W-:Y:S01]  /*1c390*/  @P5 STG.E desc[UR16][R2.64+0x220], R15 ;  /* 0x0002200f02005986 */ /* 0x0005e2000c101910 */
[----:B------:R-:W-:Y:S01]  /*1c3a0*/  ISETP.GT.AND P5, PT, R50, 0x20, P0 ;  /* 0x000000203200780c */ /* 0x000fe200007a4270 */
[----:B0-----:R-:W-:-:S04]  /*1c3b0*/  IMAD.WIDE.U32 R6, R32, 0x1c, R2 ;  /* 0x0000001c20067825 */ /* 0x001fc800078e0002 */
[----:B----4-:R-:W-:Y:S01]  /*1c3c0*/  FMUL R11, R43, UR21 ;  /* 0x000000152b0b7c20 */ /* 0x010fe20008400000 */
[----:B------:R-:W-:Y:S01]  /*1c3d0*/  FMUL R13, R42, UR21 ;  /* 0x000000152a0d7c20 */ /* 0x000fe20008400000 */
[----:B------:R-:W-:-:S05]  /*1c3e0*/  IADD3 R7, R0, R7, RZ ;  /* 0x0000000700077210 */ /* 0x000fca0007ffe0ff */
[----:B------:R-:W-:Y:S04]  /*1c3f0*/  @P3 STG.E desc[UR16][R6.64+0x200], R9 ;  /* 0x0002000906003986 */ /* 0x000fe8000c101910 */
[----:B------:R-:W-:Y:S04]  /*1c400*/  @P6 STG.E desc[UR16][R4.64+0x200], R11 ;  /* 0x0002000b04006986 */ /* 0x000fe8000c101910 */
[----:B------:R5:W-:Y:S01]  /*1c410*/  @P5 STG.E desc[UR16][R6.64+0x220], R13 ;  /* 0x0002200d06005986 */ /* 0x000be2000c101910 */
[----:B--2---:R-:W-:-:S03]  /*1c420*/  FMUL R15, R35, UR21 ;  /* 0x00000015230f7c20 */ /* 0x004fc60008400000 */
[----:B------:R-:W2:Y:S01]  /*1c430*/  LDL.LU R35, [R1+0x2bc] ;  /* 0x0002bc0001237983 */ /* 0x000ea20000300800 */
[----:B---3--:R-:W-:-:S03]  /*1c440*/  FMUL R17, R41, UR21 ;  /* 0x0000001529117c20 */ /* 0x008fc60008400000 */
[----:B------:R-:W3:Y:S01]  /*1c450*/  LDL.LU R42, [R1+0x2c0] ;  /* 0x0002c000012a7983 */ /* 0x000ee20000300800 */
[----:B------:R-:W-:-:S03]  /*1c460*/  FMUL R19, R40, UR21 ;  /* 0x0000001528137c20 */ /* 0x000fc60008400000 */
[----:B------:R-:W4:Y:S04]  /*1c470*/  LDL.LU R41, [R1+0x2c4] ;  /* 0x0002c40001297983 */ /* 0x000f280000300800 */
[----:B------:R-:W3:Y:S01]  /*1c480*/  LDL.LU R40, [R1+0x2c8] ;  /* 0x0002c80001287983 */ /* 0x000ee20000300800 */
[----:B-----5:R-:W-:-:S03]  /*1c490*/  FMUL R13, R38, UR21 ;  /* 0x00000015260d7c20 */ /* 0x020fc60008400000 */
[----:B------:R-:W5:Y:S01]  /*1c4a0*/  LDL.LU R38, [R1+0x2cc] ;  /* 0x0002cc0001267983 */ /* 0x000f620000300800 */
[C---:B------:R-:W-:Y:S02]  /*1c4b0*/  ISETP.GT.AND P2, PT, R50.reuse, 0x21, P0 ;  /* 0x000000213200780c */ /* 0x040fe40000744270 */
[----:B------:R-:W-:Y:S01]  /*1c4c0*/  ISETP.GT.AND P3, PT, R50, 0x28, P1 ;  /* 0x000000283200780c */ /* 0x000fe20000f64270 */
[----:B------:R-:W-:-:S04]  /*1c4d0*/  IMAD.WIDE.U32 R2, R32, 0x1c, R4 ;  /* 0x0000001c20027825 */ /* 0x000fc800078e0004 */
[----:B------:R-:W-:Y:S01]  /*1c4e0*/  IMAD.IADD R3, R0, 0x1, R3 ;  /* 0x0000000100037824 */ /* 0x000fe200078e0203 */
[----:B------:R-:W-:-:S05]  /*1c4f0*/  ISETP.GT.AND P5, PT, R50, 0x28, P0 ;  /* 0x000000283200780c */ /* 0x000fca00007a4270 */
[----:B------:R0:W-:Y:S01]  /*1c500*/  @P2 STG.E desc[UR16][R4.64+0x220], R15 ;  /* 0x0002200f04002986 */ /* 0x0001e2000c101910 */
[----:B------:R-:W-:-:S03]  /*1c510*/  ISETP.GT.AND P2, PT, R50, 0x29, P1 ;  /* 0x000000293200780c */ /* 0x000fc60000f44270 */
[----:B------:R-:W-:Y:S01]  /*1c520*/  @P3 STG.E desc[UR16][R2.64+0x200], R17 ;  /* 0x0002001102003986 */ /* 0x000fe2000c101910 */
[----:B------:R-:W-:Y:S01]  /*1c530*/  ISETP.GT.AND P3, PT, R50, 0x29, P0 ;  /* 0x000000293200780c */ /* 0x000fe20000764270 */
[----:B------:R-:W-:Y:S02]  /*1c540*/  FMUL R11, R39, UR21 ;  /* 0x00000015270b7c20 */ /* 0x000fe40008400000 */
[----:B------:R-:W5:Y:S01]  /*1c550*/  LDL.LU R39, [R1+0x2d0] ;  /* 0x0002d00001277983 */ /* 0x000f620000300800 */
[----:B0-----:R-:W-:-:S04]  /*1c560*/  IADD3 R4, P6, R4, R24, RZ ;  /* 0x0000001804047210 */ /* 0x001fc80007fde0ff */
[----:B------:R-:W-:-:S05]  /*1c570*/  IADD3.X R5, R5, R33, RZ, P6, !PT ;  /* 0x0000002105057210 */ /* 0x000fca00037fe4ff */
[----:B------:R4:W-:Y:S04]  /*1c580*/  @P2 STG.E desc[UR16][R4.64+0x200], R19 ;  /* 0x0002001304002986 */ /* 0x0009e8000c101910 */
[----:B------:R-:W-:Y:S04]  /*1c590*/  @P5 STG.E desc[UR16][R2.64+0x220], R11 ;  /* 0x0002200b02005986 */ /* 0x000fe8000c101910 */
        /* <DEDUP_REMOVED lines=13> */
[----:B------:R-:W-:Y:S02]  /*1c670*/  ISETP.GT.AND P3, PT, R50, 0x30, P0 ;  /* 0x000000303200780c */ /* 0x000fe40000764270 */
[----:B------:R-:W-:-:S03]  /*1c680*/  IADD3 R8, P5, R4, R24, RZ ;  /* 0x0000001804087210 */ /* 0x000fc60007fbe0ff */
[----:B------:R0:W-:Y:S01]  /*1c690*/  @P6 STG.E desc[UR16][R6.64+0x200], R15 ;  /* 0x0002000f06006986 */ /* 0x0001e2000c101910 */
[----:B------:R-:W-:Y:S01]  /*1c6a0*/  ISETP.GT.AND P6, PT, R50, 0x31, P0 ;  /* 0x000000313200780c */ /* 0x000fe200007c4270 */
[----:B------:R-:W-:Y:S02]  /*1c6b0*/  IMAD.X R9, R5, 0x1, R33, P5 ;  /* 0x0000000105097824 */ /* 0x000fe400028e0621 */
[----:B------:R-:W-:Y:S01]  /*1c6c0*/  FMUL R17, R42, UR21 ;  /* 0x000000152a117c20 */ /* 0x000fe20008400000 */
[----:B------:R-:W-:-:S04]  /*1c6d0*/  ISETP.GT.AND P5, PT, R50, 0x38, P1 ;  /* 0x000000383200780c */ /* 0x000fc80000fa4270 */
[----:B------:R2:W-:Y:S01]  /*1c6e0*/  @P2 STG.E desc[UR16][R8.64+0x200], R17 ;  /* 0x0002001108002986 */ /* 0x0005e2000c101910 */
[----:B------:R-:W-:Y:S01]  /*1c6f0*/  ISETP.GT.AND P2, PT, R50, 0x39, P1 ;  /* 0x000000393200780c */ /* 0x000fe20000f44270 */
[----:B------:R-:W-:Y:S02]  /*1c700*/  IMAD.WIDE.U32 R2, R32, 0x1c, R8 ;  /* 0x0000001c20027825 */ /* 0x000fe400078e0008 */
[----:B------:R-:W-:Y:S04]  /*1c710*/  @P3 STG.E desc[UR16][R6.64+0x220], R19 ;  /* 0x0002201306003986 */ /* 0x000fe8000c101910 */
[----:B------:R4:W-:Y:S01]  /*1c720*/  @P6 STG.E desc[UR16][R8.64+0x220], R13 ;  /* 0x0002200d08006986 */ /* 0x0009e2000c101910 */
[----:B------:R-:W-:Y:S01]  /*1c730*/  IADD3 R4, P6, R8, R24, RZ ;  /* 0x0000001808047210 */ /* 0x000fe20007fde0ff */
[----:B0-----:R-:W-:Y:S01]  /*1c740*/  FMUL R15, R39, UR21 ;  /* 0x00000015270f7c20 */ /* 0x001fe20008400000 */
[----:B------:R-:W-:Y:S01]  /*1c750*/  IADD3 R11, R0, R3, RZ ;  /* 0x00000003000b7210 */ /* 0x000fe20007ffe0ff */
[----:B------:R-:W5:Y:S01]  /*1c760*/  LDL.LU R39, [R1+0x2e4] ;  /* 0x0002e40001277983 */ /* 0x000f620000300800 */
[----:B------:R-:W-:Y:S01]  /*1c770*/  MOV R10, R2 ;  /* 0x00000002000a7202 */ /* 0x000fe20000000f00 */
[----:B------:R-:W-:-:S04]  /*1c780*/  IMAD.X R5, R9, 0x1, R33, P6 ;  /* 0x0000000109057824 */ /* 0x000fc800030e0621 */
        /* <DEDUP_REMOVED lines=10> */
[C---:B------:R-:W-:Y:S02]  /*1c830*/  ISETP.GT.AND P3, PT, R50.reuse, 0x38, P0 ;  /* 0x000000383200780c */ /* 0x040fe40000764270 */
[C---:B------:R-:W-:Y:S02]  /*1c840*/  ISETP.GT.AND P5, PT, R50.reuse, 0x39, P0 ;  /* 0x000000393200780c */ /* 0x040fe400007a4270 */
[C---:B------:R-:W-:Y:S02]  /*1c850*/  ISETP.GT.AND P6, PT, R50.reuse, 0x40, P1 ;  /* 0x000000403200780c */ /* 0x040fe40000fc4270 */
[----:B------:R-:W-:Y:S01]  /*1c860*/  ISETP.GT.AND P2, PT, R50, 0x41, P1 ;  /* 0x000000413200780c */ /* 0x000fe20000f44270 */
[----:B------:R-:W-:-:S06]  /*1c870*/  IMAD.WIDE.U32 R6, R32, 0x1c, R4 ;  /* 0x0000001c20067825 */ /* 0x000fcc00078e0004 */
[----:B------:R0:W-:Y:S04]  /*1c880*/  @P3 STG.E desc[UR16][R10.64+0x220], R17 ;  /* 0x000220110a003986 */ /* 0x0001e8000c101910 */
[----:B------:R2:W-:Y:S01]  /*1c890*/  @P5 STG.E desc[UR16][R4.64+0x220], R13 ;  /* 0x0002200d04005986 */ /* 0x0005e2000c101910 */
[----:B------:R-:W-:Y:S02]  /*1c8a0*/  ISETP.GT.AND P5, PT, R50, 0x40, P0 ;  /* 0x000000403200780c */ /* 0x000fe400007a4270 */
[----:B------:R-:W-:Y:S01]  /*1c8b0*/  IADD3 R2, P3, R4, R24, RZ ;  /* 0x0000001804027210 */ /* 0x000fe20007f7e0ff */
[----:B------:R-:W-:Y:S01]  /*1c8c0*/  IMAD.MOV.U32 R8, RZ, RZ, R6 ;  /* 0x000000ffff087224 */ /* 0x000fe200078e0006 */
[----:B------:R-:W-:Y:S02]  /*1c8d0*/  IADD3 R9, R0, R7, RZ ;  /* 0x0000000700097210 */ /* 0x000fe40007ffe0ff */
[----:B------:R-:W-:Y:S01]  /*1c8e0*/  IADD3.X R3, R5, R33, RZ, P3, !PT ;  /* 0x0000002105037210 */ /* 0x000fe20001ffe4ff */
[----:B0-----:R-:W-:-:S02]  /*1c8f0*/  FMUL R17, R39, UR21 ;  /* 0x0000001527117c20 */ /* 0x001fc40008400000 */
[----:B------:R-:W3:Y:S04]  /*1c900*/  LDL.LU R39, [R1+0x2f8] ;  /* 0x0002f80001277983 */ /* 0x000ee80000300800 */
[----:B------:R4:W-:Y:S04]  /*1c910*/  @P6 STG.E desc[UR16][R8.64+0x200], R19 ;  /* 0x0002001308006986 */ /* 0x0009e8000c101910 */
        /* <DEDUP_REMOVED lines=12> */
[----:B------:R-:W-:-:S04]  /*1c9e0*/  IMAD.WIDE.U32 R6, R32, 0x1c, R2 ;  /* 0x0000001c20067825 */ /* 0x000fc800078e0002 */
[----:B------:R-:W-:Y:S01]  /*1c9f0*/  IMAD.MOV.U32 R10, RZ, RZ, R6 ;  /* 0x000000ffff0a7224 */ /* 0x000fe200078e0006 */
[----:B------:R-:W-:Y:S02]  /*1ca00*/  IADD3 R11, R0, R7, RZ ;  /* 0x00000007000b7210 */ /* 0x000fe40007ffe0ff */
[----:B------:R-:W-:-:S03]  /*1ca10*/  ISETP.GT.AND P5, PT, R50, 0x49, P1 ;  /* 0x000000493200780c */ /* 0x000fc60000fa4270 */
[----:B------:R-:W-:Y:S01]  /*1ca20*/  @P3 STG.E desc[UR16][R2.64+0x220], R13 ;  /* 0x0002200d02003986 */ /* 0x000fe2000c101910 */
[----:B------:R-:W-:-:S03]  /*1ca30*/  ISETP.GT.AND P3, PT, R50, 0x48, P0 ;  /* 0x000000483200780c */ /* 0x000fc60000764270 */
[----:B------:R0:W-:Y:S01]  /*1ca40*/  @P2 STG.E desc[UR16][R10.64+0x200], R19 ;  /* 0x000200130a002986 */ /* 0x0001e2000c101910 */
[----:B------:R-:W-:Y:S02]  /*1ca50*/  ISETP.GT.AND P2, PT, R50, 0x49, P0 ;  /* 0x000000493200780c */ /* 0x000fe40000744270 */
[----:B------:R-:W-:Y:S01]  /*1ca60*/  IADD3 R4, P6, R2, R24, RZ ;  /* 0x0000001802047210 */ /* 0x000fe20007fde0ff */
[----:B---3--:R-:W-:Y:S02]  /*1ca70*/  FMUL R15, R40, UR21 ;  /* 0x00000015280f7c20 */ /* 0x008fe40008400000 */
[----:B------:R-:W3:Y:S01]  /*1ca80*/  LDL.LU R40, [R1+0x310] ;  /* 0x0003100001287983 */ /* 0x000ee20000300800 */
[----:B------:R-:W-:Y:S01]  /*1ca90*/  IADD3.X R5, R3, R33, RZ, P6, !PT ;  /* 0x0000002103057210 */ /* 0x000fe200037fe4ff */
[----:B0-----:R-:W-:Y:S02]  /*1caa0*/  FMUL R19, R39, UR21 ;  /* 0x0000001527137c20 */ /* 0x001fe40008400000 */
[----:B------:R-:W3:Y:S04]  /*1cab0*/  LDL.LU R39, [R1+0x314] ;  /* 0x0003140001277983 */ /* 0x000ee80000300800 */
[----:B------:R-:W-:Y:S04]  /*1cac0*/  @P5 STG.E desc[UR16][R4.64+0x200], R15 ;  /* 0x0002000f04005986 */ /* 0x000fe8000c101910 */
[----:B------:R-:W-:Y:S04]  /*1cad0*/  @P3 STG.E desc[UR16][R10.64+0x220], R17 ;  /* 0x000220110a003986 */ /* 0x000fe8000c101910 */
[----:B------:R5:W-:Y:S01]  /*1cae0*/  @P2 STG.E desc[UR16][R4.64+0x220], R19 ;  /* 0x0002201304002986 */ /* 0x000be2000c101910 */
[----:B--2---:R-:W-:-:S03]  /*1caf0*/  FMUL R21, R35, UR21 ;  /* 0x0000001523157c20 */ /* 0x004fc60008400000 */
[----:B------:R-:W2:Y:S01]  /*1cb00*/  LDL.LU R35, [R1+0x318] ;  /* 0x0003180001237983 */ /* 0x000ea20000300800 */
[----:B-----5:R-:W-:-:S03]  /*1cb10*/  FMUL R19, R38, UR21 ;  /* 0x0000001526137c20 */ /* 0x020fc60008400000 */
[----:B------:R-:W5:Y:S01]  /*1cb20*/  LDL.LU R38, [R1+0x31c] ;  /* 0x00031c0001267983 */ /* 0x000f620000300800 */
[C---:B------:R-:W-:Y:S02]  /*1cb30*/  ISETP.GT.AND P5, PT, R50.reuse, 0x50, P1 ;  /* 0x000000503200780c */ /* 0x040fe40000fa4270 */
[----:B------:R-:W-:Y:S01]  /*1cb40*/  ISETP.GT.AND P3, PT, R50, 0x51, P1 ;  /* 0x000000513200780c */ /* 0x000fe20000f64270 */
[----:B------:R-:W-:Y:S01]  /*1cb50*/  IMAD.WIDE.U32 R6, R32, 0x1c, R4 ;  /* 0x0000001c20067825 */ /* 0x000fe200078e0004 */
[----:B------:R-:W-:Y:S02]  /*1cb60*/  ISETP.GT.AND P2, PT, R50, 0x50, P0 ;  /* 0x000000503200780c */ /* 0x000fe40000744270 */
[----:B------:R-:W-:Y:S01]  /*1cb70*/  IADD3 R8, P6, R4, R24, RZ ;  /* 0x0000001804087210 */ /* 0x000fe20007fde0ff */
[----:B------:R-:W-:Y:S01]  /*1cb80*/  FMUL R11, R43, UR21 ;  /* 0x000000152b0b7c20 */ /* 0x000fe20008400000 */
[----:B------:R-:W-:Y:S01]  /*1cb90*/  IADD3 R7, R0, R7, RZ ;  /* 0x0000000700077210 */ /* 0x000fe20007ffe0ff */
[----:B----4-:R-:W-:Y:S01]  /*1cba0*/  FMUL R15, R42, UR21 ;  /* 0x000000152a0f7c20 */ /* 0x010fe20008400000 */
[----:B------:R-:W-:Y:S01]  /*1cbb0*/  IADD3.X R9, R5, R33, RZ, P6, !PT ;  /* 0x0000002105097210 */ /* 0x000fe200037fe4ff */
[----:B------:R-:W4:Y:S01]  /*1cbc0*/  LDL.LU R43, [R1+0x320] ;  /* 0x00032000012b7983 */ /* 0x000f220000300800 */
[----:B------:R-:W-:-:S03]  /*1cbd0*/  FMUL R17, R41, UR21 ;  /* 0x0000001529117c20 */ /* 0x000fc60008400000 */
[----:B------:R-:W4:Y:S04]  /*1cbe0*/  LDL.LU R42, [R1+0x324] ;  /* 0x00032400012a7983 */ /* 0x000f280000300800 */
[----:B------:R3:W-:Y:S04]  /*1cbf0*/  @P5 STG.E desc[UR16][R6.64+0x200], R21 ;  /* 0x0002001506005986 */ /* 0x0007e8000c101910 */
[----:B------:R0:W-:Y:S04]  /*1cc00*/  @P3 STG.E desc[UR16][R8.64+0x200], R11 ;  /* 0x0002000b08003986 */ /* 0x0001e8000c101910 */
[----:B------:R5:W-:Y:S01]  /*1cc10*/  @P2 STG.E desc[UR16][R6.64+0x220], R15 ;  /* 0x0002200f06002986 */ /* 0x000be2000c101910 */
[----:B---3--:R-:W-:Y:S01]  /*1cc20*/  FMUL R21, R40, UR21 ;  /* 0x0000001528157c20 */ /* 0x008fe20008400000 */
[----:B0-----:R-:W-:Y:S01]  /*1cc30*/  FMUL R11, R39, UR21 ;  /* 0x00000015270b7c20 */ /* 0x001fe20008400000 */
[----:B--2---:R-:W-:Y:S01]  /*1cc40*/  FMUL R23, R35, UR21 ;  /* 0x0000001523177c20 */ /* 0x004fe20008400000 */
[----:B------:R-:W-:-:S02]  /*1cc50*/  IMAD.MOV.U32 R35, RZ, RZ, R30 ;  /* 0x000000ffff237224 */ /* 0x000fc400078e001e */
[----:B------:R-:W2:Y:S04]  /*1cc60*/  LDL.LU R30, [R1+0x328] ;  /* 0x00032800011e7983 */ /* 0x000ea80000300800 */
[----:B------:R-:W3:Y:S04]  /*1cc70*/  LDL.LU R41, [R1+0x32c] ;  /* 0x00032c0001297983 */ /* 0x000ee80000300800 */
[----:B------:R-:W3:Y:S04]  /*1cc80*/  LDL.LU R40, [R1+0x330] ;  /* 0x0003300001287983 */ /* 0x000ee80000300800 */
[----:B------:R-:W3:Y:S01]  /*1cc90*/  LDL.LU R39, [R1+0x334] ;  /* 0x0003340001277983 */ /* 0x000ee20000300800 */
[----:B-----5:R-:W-:-:S03]  /*1cca0*/  FMUL R15, R38, UR21 ;  /* 0x00000015260f7c20 */ /* 0x020fc60008400000 */
[----:B------:R-:W5:Y:S01]  /*1ccb0*/  LDL.LU R38, [R1+0x338] ;  /* 0x0003380001267983 */ /* 0x000f620000300800 */
[C---:B------:R-:W-:Y:S02]  /*1ccc0*/  ISETP.GT.AND P6, PT, R50.reuse, 0x51, P0 ;  /* 0x000000513200780c */ /* 0x040fe400007c4270 */
[----:B------:R-:W-:Y:S01]  /*1ccd0*/  ISETP.GT.AND P5, PT, R50, 0x58, P1 ;  /* 0x000000583200780c */ /* 0x000fe20000fa4270 */
[----:B------:R-:W-:-:S04]  /*1cce0*/  IMAD.WIDE.U32 R2, R32, 0x1c, R8 ;  /* 0x0000001c20027825 */ /* 0x000fc800078e0008 */
[----:B------:R-:W-:Y:S01]  /*1ccf0*/  IMAD.IADD R13, R0, 0x1, R3 ;  /* 0x00000001000d7824 */ /* 0x000fe200078e0203 */
[----:B------:R-:W-:Y:S02]  /*1cd00*/  MOV R12, R2 ;  /* 0x00000002000c7202 */ /* 0x000fe40000000f00 */
[C---:B------:R-:W-:Y:S02]  /*1cd10*/  ISETP.GT.AND P3, PT, R50.reuse, 0x59, P1 ;  /* 0x000000593200780c */ /* 0x040fe40000f64270 */
[----:B------:R-:W-:Y:S01]  /*1cd20*/  ISETP.GT.AND P2, PT, R50, 0x58, P0 ;  /* 0x000000583200780c */ /* 0x000fe20000744270 */
[----:B------:R-:W-:Y:S01]  /*1cd30*/  @P6 STG.E desc[UR16][R8.64+0x220], R17 ;  /* 0x0002201108006986 */ /* 0x000fe2000c101910 */
[----:B------:R-:W-:-:S03]  /*1cd40*/  IADD3 R2, P6, R8, R24, RZ ;  /* 0x0000001808027210 */ /* 0x000fc60007fde0ff */
[----:B------:R-:W-:Y:S01]  /*1cd50*/  @P5 STG.E desc[UR16][R12.64+0x200], R19 ;  /* 0x000200130c005986 */ /* 0x000fe2000c101910 */
[----:B------:R-:W-:Y:S02]  /*1cd60*/  ISETP.GT.AND P5, PT, R50, 0x59, P0 ;  /* 0x000000593200780c */ /* 0x000fe400007a4270 */
[----:B------:R-:W-:Y:S02]  /*1cd70*/  IADD3.X R3, R9, R33, RZ, P6, !PT ;  /* 0x0000002109037210 */ /* 0x000fe400037fe4ff */
[----:B------:R-:W-:-:S03]  /*1cd80*/  IADD3 R6, P6, R2, R24, RZ ;  /* 0x0000001802067210 */ /* 0x000fc60007fde0ff */
[----:B------:R-:W-:Y:S01]  /*1cd90*/  @P3 STG.E desc[UR16][R2.64+0x200], R21 ;  /* 0x0002001502003986 */ /* 0x000fe2000c101910 */
[C---:B------:R-:W-:Y:S02]  /*1cda0*/  ISETP.GT.AND P3, PT, R50.reuse, 0x60, P1 ;  /* 0x000000603200780c */ /* 0x040fe40000f64270 */
[----:B------:R-:W-:Y:S01]  /*1cdb0*/  IADD3.X R7, R3, R33, RZ, P6, !PT ;  /* 0x0000002103077210 */ /* 0x000fe200037fe4ff */
[----:B------:R4:W-:Y:S01]  /*1cdc0*/  @P2 STG.E desc[UR16][R12.64+0x220], R11 ;  /* 0x0002200b0c002986 */ /* 0x0009e2000c101910 */
[----:B------:R-:W-:Y:S01]  /*1cdd0*/  ISETP.GT.AND P6, PT, R50, 0x61, P1 ;  /* 0x000000613200780c */ /* 0x000fe20000fc4270 */
[----:B------:R-:W-:Y:S02]  /*1cde0*/  IMAD.WIDE.U32 R4, R32, 0x1c, R2 ;  /* 0x0000001c20047825 */ /* 0x000fe400078e0002 */
[----:B------:R-:W-:Y:S01]  /*1cdf0*/  @P5 STG.E desc[UR16][R2.64+0x220], R23 ;  /* 0x0002201702005986 */ /* 0x000fe2000c101910 */
[----:B------:R-:W-:Y:S02]  /*1ce00*/  ISETP.GT.AND P5, PT, R50, 0x60, P0 ;  /* 0x000000603200780c */ /* 0x000fe400007a4270 */
[----:B------:R-:W-:Y:S01]  /*1ce10*/  IADD3 R5, R0, R5, RZ ;  /* 0x0000000500057210 */ /* 0x000fe20007ffe0ff */
[----:B----4-:R-:W-:Y:S01]  /*1ce20*/  FMUL R11, R43, UR21 ;  /* 0x000000152b0b7c20 */ /* 0x010fe20008400000 */
[----:B------:R-:W-:-:S03]  /*1ce30*/  FMUL R13, R42, UR21 ;  /* 0x000000152a0d7c20 */ /* 0x000fc60008400000 */
[----:B------:R0:W-:Y:S04]  /*1ce40*/  @P3 STG.E desc[UR16][R4.64+0x200], R15 ;  /* 0x0002000f04003986 */ /* 0x0001e8000c101910 */
[----:B------:R-:W-:Y:S04]  /*1ce50*/  @P6 STG.E desc[UR16][R6.64+0x200], R11 ;  /* 0x0002000b06006986 */ /* 0x000fe8000c101910 */
[----:B------:R5:W-:Y:S01]  /*1ce60*/  @P5 STG.E desc[UR16][R4.64+0x220], R13 ;  /* 0x0002200d04005986 */ /* 0x000be2000c101910 */
[----:B--2---:R-:W-:-:S03]  /*1ce70*/  FMUL R17, R30, UR21 ;  /* 0x000000151e117c20 */ /* 0x004fc60008400000 */
[----:B------:R-:W2:Y:S01]  /*1ce80*/  LDL.LU R30, [R1+0x33c] ;  /* 0x00033c00011e7983 */ /* 0x000ea20000300800 */
[----:B---3--:R-:W-:-:S03]  /*1ce90*/  FMUL R19, R41, UR21 ;  /* 0x0000001529137c20 */ /* 0x008fc60008400000 */
[----:B------:R-:W3:Y:S01]  /*1cea0*/  LDL.LU R42, [R1+0x340] ;  /* 0x00034000012a7983 */ /* 0x000ee20000300800 */
[----:B0-----:R-:W-:-:S03]  /*1ceb0*/  FMUL R15, R40, UR21 ;  /* 0x00000015280f7c20 */ /* 0x001fc60008400000 */
[----:B------:R-:W4:Y:S04]  /*1cec0*/  LDL.LU R41, [R1+0x344] ;  /* 0x0003440001297983 */ /* 0x000f280000300800 */
[----:B------:R-:W3:Y:S01]  /*1ced0*/  LDL.LU R40, [R1+0x348] ;  /* 0x0003480001287983 */ /* 0x000ee20000300800 */
[----:B-----5:R-:W-:-:S03]  /*1cee0*/  FMUL R13, R38, UR21 ;  /* 0x00000015260d7c20 */ /* 0x020fc60008400000 */
[----:B------:R-:W5:Y:S01]  /*1cef0*/  LDL.LU R38, [R1+0x34c] ;  /* 0x00034c0001267983 */ /* 0x000f620000300800 */
[C---:B------:R-:W-:Y:S02]  /*1cf00*/  ISETP.GT.AND P2, PT, R50.reuse, 0x61, P0 ;  /* 0x000000613200780c */ /* 0x040fe40000744270 */
[----:B------:R-:W-:Y:S01]  /*1cf10*/  ISETP.GT.AND P3, PT, R50, 0x68, P1 ;  /* 0x000000683200780c */ /* 0x000fe20000f64270 */
[----:B------:R-:W-:Y:S01]  /*1cf20*/  IMAD.WIDE.U32 R8, R32, 0x1c, R6 ;  /* 0x0000001c20087825 */ /* 0x000fe200078e0006 */
[----:B------:R-:W-:-:S03]  /*1cf30*/  IADD3 R2, P6, R6, R24, RZ ;  /* 0x0000001806027210 */ /* 0x000fc60007fde0ff */
[----:B------:R-:W-:Y:S01]  /*1cf40*/  IMAD.IADD R9, R0, 0x1, R9 ;  /* 0x0000000100097824 */ /* 0x000fe200078e0209 */
[----:B------:R-:W-:Y:S02]  /*1cf50*/  IADD3.X R3, R7, R33, RZ, P6, !PT ;  /* 0x0000002107037210 */ /* 0x000fe400037fe4ff */
[----:B------:R-:W-:-:S03]  /*1cf60*/  ISETP.GT.AND P5, PT, R50, 0x68, P0 ;  /* 0x000000683200780c */ /* 0x000fc600007a4270 */
[----:B------:R4:W-:Y:S01]  /*1cf70*/  @P2 STG.E desc[UR16][R6.64+0x220], R17 ;  /* 0x0002201106002986 */ /* 0x0009e2000c101910 */
[----:B------:R-:W-:-:S03]  /*1cf80*/  ISETP.GT.AND P2, PT, R50, 0x69, P1 ;  /* 0x000000693200780c */ /* 0x000fc60000f44270 */
[----:B------:R-:W-:Y:S01]  /*1cf90*/  @P3 STG.E desc[UR16][R8.64+0x200], R19 ;  /* 0x0002001308003986 */ /* 0x000fe2000c101910 */
[----:B------:R-:W-:Y:S01]  /*1cfa0*/  ISETP.GT.AND P3, PT, R50, 0x69, P0 ;  /* 0x000000693200780c */ /* 0x000fe20000764270 */
[----:B------:R-:W-:-:S04]  /*1cfb0*/  IMAD.WIDE.U32 R4, R32, 0x1c, R2 ;  /* 0x0000001c20047825 */ /* 0x000fc800078e0002 */
[----:B------:R-:W-:Y:S02]  /*1cfc0*/  FMUL R21, R39, UR21 ;  /* 0x0000001527157c20 */ /* 0x000fe40008400000 */
[----:B------:R-:W5:Y:S01]  /*1cfd0*/  LDL.LU R39, [R1+0x350] ;  /* 0x0003500001277983 */ /* 0x000f620000300800 */
[----:B------:R-:W-:-:S03]  /*1cfe0*/  IADD3 R11, R0, R5, RZ ;  /* 0x00000005000b7210 */ /* 0x000fc60007ffe0ff */
[----:B------:R-:W-:Y:S04]  /*1cff0*/  @P2 STG.E desc[UR16][R2.64+0x200], R15 ;  /* 0x0002000f02002986 */ /* 0x000fe8000c101910 */
        /* <DEDUP_REMOVED lines=10> */
[C---:B------:R-:W-:Y:S01]  /*1d0a0*/  ISETP.GT.AND P6, PT, R50.reuse, 0x70, P1 ;  /* 0x000000703200780c */ /* 0x040fe20000fc4270 */
[----:B------:R-:W-:Y:S01]  /*1d0b0*/  IMAD.MOV.U32 R10, RZ, RZ, R4 ;  /* 0x000000ffff0a7224 */ /* 0x000fe200078e0004 */
[C---:B------:R-:W-:Y:S02]  /*1d0c0*/  ISETP.GT.AND P2, PT, R50.reuse, 0x71, P1 ;  /* 0x000000713200780c */ /* 0x040fe40000f44270 */
[----:B------:R-:W-:Y:S02]  /*1d0d0*/  ISETP.GT.AND P3, PT, R50, 0x70, P0 ;  /* 0x000000703200780c */ /* 0x000fe40000764270 */
[----:B------:R-:W-:Y:S01]  /*1d0e0*/  IADD3 R6, P5, R2, R24, RZ ;  /* 0x0000001802067210 */ /* 0x000fe20007fbe0ff */
[----:B------:R-:W-:-:S06]  /*1d0f0*/  FMUL R15, R42, UR21 ;  /* 0x000000152a0f7c20 */ /* 0x000fcc0008400000 */
[----:B------:R-:W-:Y:S01]  /*1d100*/  @P6 STG.E desc[UR16][R10.64+0x200], R5 ;  /* 0x000200050a006986 */ /* 0x000fe2000c101910 */
[C---:B------:R-:W-:Y:S02]  /*1d110*/  ISETP.GT.AND P6, PT, R50.reuse, 0x71, P0 ;  /* 0x000000713200780c */ /* 0x040fe400007c4270 */
[----:B------:R-:W-:Y:S02]  /*1d120*/  IADD3.X R7, R3, R33, RZ, P5, !PT ;  /* 0x0000002103077210 */ /* 0x000fe40002ffe4ff */
[----:B------:R-:W-:-:S03]  /*1d130*/  ISETP.GT.AND P5, PT, R50, 0x78, P1 ;  /* 0x000000783200780c */ /* 0x000fc60000fa4270 */
[----:B------:R0:W-:Y:S01]  /*1d140*/  @P2 STG.E desc[UR16][R6.64+0x200], R15 ;  /* 0x0002000f06002986 */ /* 0x0001e2000c101910 */
[----:B------:R-:W-:Y:S01]  /*1d150*/  ISETP.GT.AND P2, PT, R50, 0x79, P1 ;  /* 0x000000793200780c */ /* 0x000fe20000f44270 */
[----:B------:R-:W-:Y:S02]  /*1d160*/  IMAD.WIDE.U32 R2, R32, 0x1c, R6 ;  /* 0x0000001c20027825 */ /* 0x000fe400078e0006 */
[----:B------:R2:W-:Y:S01]  /*1d170*/  @P3 STG.E desc[UR16][R10.64+0x220], R17 ;  /* 0x000220110a003986 */ /* 0x0005e2000c101910 */
[----:B------:R-:W-:-:S03]  /*1d180*/  ISETP.GT.AND P3, PT, R50, 0x78, P0 ;  /* 0x000000783200780c */ /* 0x000fc60000764270 */
[----:B------:R4:W-:Y:S01]  /*1d190*/  @P6 STG.E desc[UR16][R6.64+0x220], R13 ;  /* 0x0002200d06006986 */ /* 0x0009e2000c101910 */
[----:B------:R-:W-:Y:S01]  /*1d1a0*/  IADD3 R4, P6, R6, R24, RZ ;  /* 0x0000001806047210 */ /* 0x000fe20007fde0ff */
[----:B------:R-:W-:Y:S01]  /*1d1b0*/  IMAD.MOV.U32 R8, RZ, RZ, R2 ;  /* 0x000000ffff087224 */ /* 0x000fe200078e0002 */
[----:B------:R-:W-:Y:S01]  /*1d1c0*/  IADD3 R9, R0, R3, RZ ;  /* 0x0000000300097210 */ /* 0x000fe20007ffe0ff */
[----:B0-----:R-:W-:Y:S01]  /*1d1d0*/  FMUL R15, R39, UR21 ;  /* 0x00000015270f7c20 */ /* 0x001fe20008400000 */
[----:B------:R-:W-:Y:S01]  /*1d1e0*/  IADD3.X R5, R7, R33, RZ, P6, !PT ;  /* 0x0000002107057210 */ /* 0x000fe200037fe4ff */
[----:B------:R-:W5:Y:S04]  /*1d1f0*/  LDL.LU R39, [R1+0x364] ;  /* 0x0003640001277983 */ /* 0x000f680000300800 */
[----:B------:R3:W-:Y:S04]  /*1d200*/  @P5 STG.E desc[UR16][R8.64+0x200], R19 ;  /* 0x0002001308005986 */ /* 0x0007e8000c101910 */
[----:B------:R-:W-:Y:S01]  /*1d210*/  @P2 STG.E desc[UR16][R4.64+0x200], R15 ;  /* 0x0002000f04002986 */ /* 0x000fe2000c101910 */
[----:B--2---:R-:W-:-:S03]  /*1d220*/  FMUL R17, R30, UR21 ;  /* 0x000000151e117c20 */ /* 0x004fc60008400000 */
[----:B------:R-:W2:Y:S04]  /*1d230*/  LDL.LU R30, [R1+0x368] ;  /* 0x00036800011e7983 */ /* 0x000ea80000300800 */
[----:B------:R5:W-:Y:S01]  /*1d240*/  @P3 STG.E desc[UR16][R8.64+0x220], R17 ;  /* 0x0002201108003986 */ /* 0x000be2000c101910 */
[----:B----4-:R-:W-:-:S03]  /*1d250*/  FMUL R13, R41, UR21 ;  /* 0x00000015290d7c20 */ /* 0x010fc60008400000 */
[----:B------:R-:W4:Y:S01]  /*1d260*/  LDL.LU R41, [R1+0x36c] ;  /* 0x00036c0001297983 */ /* 0x000f220000300800 */
[----:B---3--:R-:W-:-:S03]  /*1d270*/  FMUL R19, R40, UR21 ;  /* 0x0000001528137c20 */ /* 0x008fc60008400000 */
[----:B------:R-:W3:Y:S01]  /*1d280*/  LDL.LU R40, [R1+0x370] ;  /* 0x0003700001287983 */ /* 0x000ee20000300800 */
[----:B-----5:R-:W-:-:S03]  /*1d290*/  FMUL R9, R38, UR21 ;  /* 0x0000001526097c20 */ /* 0x020fc60008400000 */
[----:B------:R-:W5:Y:S01]  /*1d2a0*/  LDL.LU R38, [R1+0x374] ;  /* 0x0003740001267983 */ /* 0x000f620000300800 */
[C---:B------:R-:W-:Y:S02]  /*1d2b0*/  ISETP.GT.AND P5, PT, R50.reuse, 0x79, P0 ;  /* 0x000000793200780c */ /* 0x040fe400007a4270 */
[----:B------:R-:W-:Y:S01]  /*1d2c0*/  ISETP.GT.AND P6, PT, R50, 0x80, P1 ;  /* 0x000000803200780c */ /* 0x000fe20000fc4270 */
[----:B------:R-:W-:-:S05]  /*1d2d0*/  IMAD.WIDE.U32 R2, R32, 0x1c, R4 ;  /* 0x0000001c20027825 */ /* 0x000fca00078e0004 */
[----:B------:R-:W-:Y:S02]  /*1d2e0*/  IADD3 R11, R0, R3, RZ ;  /* 0x00000003000b7210 */ /* 0x000fe40007ffe0ff */
[----:B------:R-:W-:-:S03]  /*1d2f0*/  MOV R10, R2 ;  /* 0x00000002000a7202 */ /* 0x000fc60000000f00 */
[----:B------:R-:W-:Y:S04]  /*1d300*/  @P5 STG.E desc[UR16][R4.64+0x220], R13 ;  /* 0x0002200d04005986 */ /* 0x000fe8000c101910 */
[----:B------:R4:W-:Y:S01]  /*1d310*/  @P6 STG.E desc[UR16][R10.64+0x200], R19 ;  /* 0x000200130a006986 */ /* 0x0009e2000c101910 */
[----:B------:R-:W-:-:S03]  /*1d320*/  FMUL R15, R39, UR21 ;  /* 0x00000015270f7c20 */ /* 0x000fc60008400000 */
[----:B------:R-:W3:Y:S01]  /*1d330*/  LDL.LU R39, [R1+0x378] ;  /* 0x0003780001277983 */ /* 0x000ee20000300800 */
        /* <DEDUP_REMOVED lines=8> */
[-C--:B------:R-:W-:Y:S02]  /*1d3c0*/  IADD3 R6, P3, R4, R24.reuse, RZ ;  /* 0x0000001804067210 */ /* 0x080fe40007f7e0ff */
[C---:B------:R-:W-:Y:S02]  /*1d3d0*/  ISETP.GT.AND P2, PT, R50.reuse, 0x81, P1 ;  /* 0x000000813200780c */ /* 0x040fe40000f44270 */
[C---:B------:R-:W-:Y:S01]  /*1d3e0*/  ISETP.GT.AND P5, PT, R50.reuse, 0x80, P0 ;  /* 0x000000803200780c */ /* 0x040fe200007a4270 */
[----:B------:R-:W-:Y:S01]  /*1d3f0*/  IMAD.X R7, R5, 0x1, R33, P3 ;  /* 0x0000000105077824 */ /* 0x000fe200018e0621 */
[----:B------:R-:W-:Y:S02]  /*1d400*/  ISETP.GT.AND P3, PT, R50, 0x81, P0 ;  /* 0x000000813200780c */ /* 0x000fe40000764270 */
[----:B------:R-:W-:Y:S01]  /*1d410*/  IADD3 R4, P6, R6, R24, RZ ;  /* 0x0000001806047210 */ /* 0x000fe20007fde0ff */
[----:B------:R-:W-:-:S06]  /*1d420*/  IMAD.WIDE.U32 R2, R32, 0x1c, R6 ;  /* 0x0000001c20027825 */ /* 0x000fcc00078e0006 */
[----:B------:R-:W-:Y:S01]  /*1d430*/  @P2 STG.E desc[UR16][R6.64+0x200], R9 ;  /* 0x0002000906002986 */ /* 0x000fe2000c101910 */
[----:B------:R-:W-:-:S03]  /*1d440*/  ISETP.GT.AND P2, PT, R50, 0x88, P1 ;  /* 0x000000883200780c */ /* 0x000fc60000f44270 */
[----:B------:R-:W-:Y:S01]  /*1d450*/  @P5 STG.E desc[UR16][R10.64+0x220], R15 ;  /* 0x0002200f0a005986 */ /* 0x000fe2000c101910 */
[----:B------:R-:W-:-:S03]  /*1d460*/  ISETP.GT.AND P5, PT, R50, 0x89, P1 ;  /* 0x000000893200780c */ /* 0x000fc60000fa4270 */
[----:B------:R0:W-:Y:S01]  /*1d470*/  @P3 STG.E desc[UR16][R6.64+0x220], R17 ;  /* 0x0002201106003986 */ /* 0x0001e2000c101910 */
[----:B------:R-:W-:Y:S01]  /*1d480*/  ISETP.GT.AND P3, PT, R50, 0x88, P0 ;  /* 0x000000883200780c */ /* 0x000fe20000764270 */
[----:B------:R-:W-:Y:S01]  /*1d490*/  IMAD.X R5, R7, 0x1, R33, P6 ;  /* 0x0000000107057824 */ /* 0x000fe200030e0621 */
[----:B------:R-:W-:Y:S01]  /*1d4a0*/  IADD3 R13, R0, R3, RZ ;  /* 0x00000003000d7210 */ /* 0x000fe20007ffe0ff */
[----:B---3--:R-:W-:Y:S01]  /*1d4b0*/  FMUL R21, R40, UR21 ;  /* 0x0000001528157c20 */ /* 0x008fe20008400000 */
[----:B------:R-:W-:Y:S01]  /*1d4c0*/  MOV R12, R2 ;  /* 0x00000002000c7202 */ /* 0x000fe20000000f00 */
[----:B------:R-:W3:Y:S01]  /*1d4d0*/  LDL.LU R40, [R1+0x390] ;  /* 0x0003900001287983 */ /* 0x000ee20000300800 */
[----:B0-----:R-:W-:-:S03]  /*1d4e0*/  FMUL R7, R39, UR21 ;  /* 0x0000001527077c20 */ /* 0x001fc60008400000 */
[----:B------:R-:W3:Y:S04]  /*1d4f0*/  LDL.LU R39, [R1+0x394] ;  /* 0x0003940001277983 */ /* 0x000ee80000300800 */
[----:B------:R-:W-:Y:S04]  /*1d500*/  @P2 STG.E desc[UR16][R12.64+0x200], R19 ;  /* 0x000200130c002986 */ /* 0x000fe8000c101910 */
[----:B------:R-:W-:Y:S04]  /*1d510*/  @P5 STG.E desc[UR16][R4.64+0x200], R21 ;  /* 0x0002001504005986 */ /* 0x000fe8000c101910 */
[----:B------:R5:W-:Y:S01]  /*1d520*/  @P3 STG.E desc[UR16][R12.64+0x220], R23 ;  /* 0x000220170c003986 */ /* 0x000be2000c101910 */
[----:B--2---:R-:W-:Y:S01]  /*1d530*/  FMUL R17, R30, UR21 ;  /* 0x000000151e117c20 */ /* 0x004fe20008400000 */
[----:B------:R-:W-:Y:S01]  /*1d540*/  MOV R30, R27 ;  /* 0x0000001b001e7202 */ /* 0x000fe20000000f00 */
[----:B------:R-:W-:-:S02]  /*1d550*/  IMAD.MOV.U32 R27, RZ, RZ, R25 ;  /* 0x000000ffff1b7224 */ /* 0x000fc400078e0019 */
        /* <DEDUP_REMOVED lines=10> */
[----:B------:R-:W2:Y:S01]  /*1d600*/  LDL.LU R44, [R1+0x3a0] ;  /* 0x0003a000012c7983 */ /* 0x000ea20000300800 */
[----:B------:R-:W-:-:S03]  /*1d610*/  MOV R10, R2 ;  /* 0x00000002000a7202 */ /* 0x000fc60000000f00 */
[----:B------:R-:W-:Y:S01]  /*1d620*/  @P2 STG.E desc[UR16][R4.64+0x220], R7 ;  /* 0x0002200704002986 */ /* 0x000fe2000c101910 */
[----:B------:R-:W-:Y:S01]  /*1d630*/  ISETP.GT.AND P2, PT, R50, 0x90, P0 ;  /* 0x000000903200780c */ /* 0x000fe20000744270 */
[----:B------:R-:W-:Y:S02]  /*1d640*/  IMAD.X R9, R5, 0x1, R33, P6 ;  /* 0x0000000105097824 */ /* 0x000fe400030e0621 */
[----:B------:R3:W-:Y:S01]  /*1d650*/  @P5 STG.E desc[UR16][R10.64+0x200], R17 ;  /* 0x000200110a005986 */ /* 0x0007e2000c101910 */
[----:B----4-:R-:W-:-:S03]  /*1d660*/  FMUL R19, R42, UR21 ;  /* 0x000000152a137c20 */ /* 0x010fc60008400000 */
[----:B------:R0:W-:Y:S04]  /*1d670*/  @P3 STG.E desc[UR16][R8.64+0x200], R13 ;  /* 0x0002000d08003986 */ /* 0x0001e8000c101910 */
[----:B------:R-:W4:Y:S01]  /*1d680*/  LDL.LU R43, [R1+0x3a4] ;  /* 0x0003a400012b7983 */ /* 0x000f220000300800 */
[----:B------:R-:W-:-:S03]  /*1d690*/  FMUL R21, R41, UR21 ;  /* 0x0000001529157c20 */ /* 0x000fc60008400000 */
[----:B------:R5:W-:Y:S01]  /*1d6a0*/  @P2 STG.E desc[UR16][R10.64+0x220], R19 ;  /* 0x000220130a002986 */ /* 0x000be2000c101910 */
[----:B---3--:R-:W-:Y:S01]  /*1d6b0*/  FMUL R17, R40, UR21 ;  /* 0x0000001528117c20 */ /* 0x008fe20008400000 */
[----:B0-----:R-:W-:Y:S02]  /*1d6c0*/  FMUL R13, R39, UR21 ;  /* 0x00000015270d7c20 */ /* 0x001fe40008400000 */
[----:B------:R-:W3:Y:S04]  /*1d6d0*/  LDL.LU R39, [R1+0x3a8] ;  /* 0x0003a80001277983 */ /* 0x000ee80000300800 */
[----:B------:R-:W4:Y:S04]  /*1d6e0*/  LDL.LU R42, [R1+0x3ac] ;  /* 0x0003ac00012a7983 */ /* 0x000f280000300800 */
        /* <DEDUP_REMOVED lines=8> */
[----:B------:R-:W-:Y:S02]  /*1d770*/  IADD3 R15, R0, R3, RZ ;  /* 0x00000003000f7210 */ /* 0x000fe40007ffe0ff */
[----:B------:R-:W-:Y:S02]  /*1d780*/  MOV R14, R2 ;  /* 0x00000002000e7202 */ /* 0x000fe40000000f00 */
[----:B------:R-:W-:Y:S01]  /*1d790*/  ISETP.GT.AND P2, PT, R50, 0x98, P0 ;  /* 0x000000983200780c */ /* 0x000fe20000744270 */
[----:B------:R-:W-:Y:S01]  /*1d7a0*/  @P6 STG.E desc[UR16][R8.64+0x220], R21 ;  /* 0x0002201508006986 */ /* 0x000fe2000c101910 */
[----:B------:R-:W-:-:S03]  /*1d7b0*/  IADD3 R2, P6, R8, R24, RZ ;  /* 0x0000001808027210 */ /* 0x000fc60007fde0ff */
[----:B------:R-:W-:Y:S01]  /*1d7c0*/  @P5 STG.E desc[UR16][R14.64+0x200], R23 ;  /* 0x000200170e005986 */ /* 0x000fe2000c101910 */
[----:B------:R-:W-:Y:S01]  /*1d7d0*/  ISETP.GT.AND P5, PT, R50, 0x99, P0 ;  /* 0x000000993200780c */ /* 0x000fe200007a4270 */
[----:B------:R-:W-:Y:S02]  /*1d7e0*/  IMAD.X R3, R9, 0x1, R33, P6 ;  /* 0x0000000109037824 */ /* 0x000fe400030e0621 */
[----:B--2---:R-:W-:Y:S01]  /*1d7f0*/  FMUL R25, R25, UR21 ;  /* 0x0000001519197c20 */ /* 0x004fe20008400000 */
[----:B------:R-:W-:Y:S02]  /*1d800*/  IADD3 R6, P6, R2, R24, RZ ;  /* 0x0000001802067210 */ /* 0x000fe40007fde0ff */
[----:B------:R3:W-:Y:S01]  /*1d810*/  @P3 STG.E desc[UR16][R2.64+0x200], R17 ;  /* 0x0002001102003986 */ /* 0x0007e2000c101910 */
[C---:B------:R-:W-:Y:S02]  /*1d820*/  ISETP.GT.AND P3, PT, R50.reuse, 0xa0, P1 ;  /* 0x000000a03200780c */ /* 0x040fe40000f64270 */
[----:B------:R-:W-:Y:S01]  /*1d830*/  IADD3.X R7, R3, R33, RZ, P6, !PT ;  /* 0x0000002103077210 */ /* 0x000fe200037fe4ff */
[----:B------:R0:W-:Y:S01]  /*1d840*/  @P2 STG.E desc[UR16][R14.64+0x220], R13 ;  /* 0x0002200d0e002986 */ /* 0x0001e2000c101910 */
[----:B------:R-:W-:Y:S01]  /*1d850*/  ISETP.GT.AND P6, PT, R50, 0xa1, P1 ;  /* 0x000000a13200780c */ /* 0x000fe20000fc4270 */
[----:B------:R-:W-:-:S02]  /*1d860*/  IMAD.WIDE.U32 R4, R32, 0x1c, R2 ;  /* 0x0000001c20047825 */ /* 0x000fc400078e0002 */
[----:B------:R-:W-:Y:S01]  /*1d870*/  @P5 STG.E desc[UR16][R2.64+0x220], R25 ;  /* 0x0002201902005986 */ /* 0x000fe2000c101910 */
[----:B------:R-:W-:Y:S02]  /*1d880*/  ISETP.GT.AND P5, PT, R50, 0xa0, P0 ;  /* 0x000000a03200780c */ /* 0x000fe400007a4270 */
[----:B------:R-:W-:Y:S01]  /*1d890*/  IADD3 R5, R0, R5, RZ ;  /* 0x0000000500057210 */ /* 0x000fe20007ffe0ff */
[----:B---3--:R-:W-:Y:S02]  /*1d8a0*/  FMUL R17, R39, UR21 ;  /* 0x0000001527117c20 */ /* 0x008fe40008400000 */
[----:B------:R-:W2:Y:S01]  /*1d8b0*/  LDL.LU R39, [R1+0x3bc] ;  /* 0x0003bc0001277983 */ /* 0x000ea20000300800 */
[----:B0-----:R-:W-:Y:S01]  /*1d8c0*/  FMUL R13, R44, UR21 ;  /* 0x000000152c0d7c20 */ /* 0x001fe20008400000 */
[----:B----4-:R-:W-:Y:S02]  /*1d8d0*/  FMUL R15, R43, UR21 ;  /* 0x000000152b0f7c20 */ /* 0x010fe40008400000 */
[----:B------:R-:W-:Y:S01]  /*1d8e0*/  @P3 STG.E desc[UR16][R4.64+0x200], R11 ;  /* 0x0002000b04003986 */ /* 0x000fe2000c101910 */
[----:B------:R-:W-:Y:S01]  /*1d8f0*/  FMUL R19, R42, UR21 ;  /* 0x000000152a137c20 */ /* 0x000fe20008400000 */
[----:B------:R-:W-:-:S02]  /*1d900*/  FMUL R21, R41, UR21 ;  /* 0x0000001529157c20 */ /* 0x000fc40008400000 */
[----:B------:R-:W-:Y:S04]  /*1d910*/  @P6 STG.E desc[UR16][R6.64+0x200], R13 ;  /* 0x0002000d06006986 */ /* 0x000fe8000c101910 */
[----:B------:R-:W3:Y:S04]  /*1d920*/  LDL.LU R43, [R1+0x3c0] ;  /* 0x0003c000012b7983 */ /* 0x000ee80000300800 */
[----:B------:R5:W-:Y:S04]  /*1d930*/  @P5 STG.E desc[UR16][R4.64+0x220], R15 ;  /* 0x0002200f04005986 */ /* 0x000be8000c101910 */
        /* <DEDUP_REMOVED lines=51> */
[----:B------:R-:W5:Y:S01]  /*1dc70*/  LDL.LU R40, [R1+0x3e4] ;  /* 0x0003e40001287983 */ /* 0x000f620000300800 */
[----:B--2---:R-:W-:-:S03]  /*1dc80*/  FMUL R17, R39, UR21 ;  /* 0x0000001527117c20 */ /* 0x004fc60008400000 */
[----:B------:R3:W-:Y:S04]  /*1dc90*/  @P5 STG.E desc[UR16][R8.64+0x200], R19 ;  /* 0x0002001308005986 */ /* 0x0007e8000c101910 */
[----:B------:R-:W2:Y:S04]  /*1dca0*/  LDL.LU R39, [R1+0x3e8] ;  /* 0x0003e80001277983 */ /* 0x000ea80000300800 */
[----:B------:R-:W-:Y:S04]  /*1dcb0*/  @P2 STG.E desc[UR16][R4.64+0x200], R13 ;  /* 0x0002000d04002986 */ /* 0x000fe8000c101910 */
        /* <DEDUP_REMOVED lines=9> */
[----:B------:R-:W-:Y:S01]  /*1dd50*/  ISETP.GT.AND P2, PT, R50, 0xc1, P1 ;  /* 0x000000c13200780c */ /* 0x000fe20000f44270 */
[----:B------:R-:W-:Y:S01]  /*1dd60*/  IMAD.WIDE.U32 R2, R32, 0x1c, R4 ;  /* 0x0000001c20027825 */ /* 0x000fe200078e0004 */
[----:B------:R-:W-:-:S07]  /*1dd70*/  IADD3 R6, P3, R4, R24, RZ ;  /* 0x0000001804067210 */ /* 0x000fce0007f7e0ff */
[----:B------:R2:W-:Y:S01]  /*1dd80*/  @P5 STG.E desc[UR16][R4.64+0x220], R15 ;  /* 0x0002200f04005986 */ /* 0x0005e2000c101910 */
[----:B------:R-:W-:Y:S01]  /*1dd90*/  ISETP.GT.AND P5, PT, R50, 0xc0, P0 ;  /* 0x000000c03200780c */ /* 0x000fe200007a4270 */
[----:B------:R-:W-:Y:S01]  /*1dda0*/  IMAD.X R7, R5, 0x1, R33, P3 ;  /* 0x0000000105077824 */ /* 0x000fe200018e0621 */
[----:B------:R-:W-:Y:S02]  /*1ddb0*/  IADD3 R11, R0, R3, RZ ;  /* 0x00000003000b7210 */ /* 0x000fe40007ffe0ff */
[----:B------:R-:W-:-:S05]  /*1ddc0*/  MOV R10, R2 ;  /* 0x00000002000a7202 */ /* 0x000fca0000000f00 */
[----:B------:R4:W-:Y:S04]  /*1ddd0*/  @P6 STG.E desc[UR16][R10.64+0x200], R19 ;  /* 0x000200130a006986 */ /* 0x0009e8000c101910 */
[----:B------:R-:W-:Y:S01]  /*1dde0*/  @P2 STG.E desc[UR16][R6.64+0x200], R9 ;  /* 0x0002000906002986 */ /* 0x000fe2000c101910 */
[----:B------:R-:W-:-:S03]  /*1ddf0*/  FMUL R17, R40, UR21 ;  /* 0x0000001528117c20 */ /* 0x000fc60008400000 */
[----:B------:R-:W3:Y:S01]  /*1de00*/  LDL.LU R40, [R1+0x3f8] ;  /* 0x0003f80001287983 */ /* 0x000ee20000300800 */
[----:B--2---:R-:W-:-:S03]  /*1de10*/  FMUL R15, R39, UR21 ;  /* 0x00000015270f7c20 */ /* 0x004fc60008400000 */
[----:B------:R-:W2:Y:S04]  /*1de20*/  LDL.LU R39, [R1+0x3fc] ;  /* 0x0003fc0001277983 */ /* 0x000ea80000300800 */
[----:B------:R-:W2:Y:S04]  /*1de30*/  LDL.LU R44, [R1+0x400] ;  /* 0x00040000012c7983 */ /* 0x000ea80000300800 */
[----:B------:R5:W-:Y:S04]  /*1de40*/  @P5 STG.E desc[UR16][R10.64+0x220], R17 ;  /* 0x000220110a005986 */ /* 0x000be8000c101910 */
[----:B------:R-:W2:Y:S01]  /*1de50*/  LDL.LU R43, [R1+0x404] ;  /* 0x00040400012b7983 */ /* 0x000ea20000300800 */
[----:B----4-:R-:W-:-:S03]  /*1de60*/  FMUL R19, R42, UR21 ;  /* 0x000000152a137c20 */ /* 0x010fc60008400000 */
[----:B------:R-:W4:Y:S01]  /*1de70*/  LDL.LU R42, [R1+0x408] ;  /* 0x00040800012a7983 */ /* 0x000f220000300800 */
[----:B-----5:R-:W-:-:S03]  /*1de80*/  FMUL R17, R38, UR21 ;  /* 0x0000001526117c20 */ /* 0x020fc60008400000 */
[----:B------:R-:W5:Y:S01]  /*1de90*/  LDL.LU R38, [R1+0x40c] ;  /* 0x00040c0001267983 */ /* 0x000f620000300800 */
[C---:B------:R-:W-:Y:S02]  /*1dea0*/  ISETP.GT.AND P3, PT, R50.reuse, 0xc1, P0 ;  /* 0x000000c13200780c */ /* 0x040fe40000764270 */
[----:B------:R-:W-:Y:S01]  /*1deb0*/  ISETP.GT.AND P2, PT, R50, 0xc8, P1 ;  /* 0x000000c83200780c */ /* 0x000fe20000f44270 */
[----:B------:R-:W-:-:S04]  /*1dec0*/  IMAD.WIDE.U32 R2, R32, 0x1c, R6 ;  /* 0x0000001c20027825 */ /* 0x000fc800078e0006 */
[----:B---3--:R-:W-:Y:S02]  /*1ded0*/  FMUL R21, R41, UR21 ;  /* 0x0000001529157c20 */ /* 0x008fe40008400000 */
[----:B------:R-:W3:Y:S01]  /*1dee0*/  LDL.LU R41, [R1+0x410] ;  /* 0x0004100001297983 */ /* 0x000ee20000300800 */
[----:B------:R-:W-:Y:S02]  /*1def0*/  IADD3 R4, P6, R6, R24, RZ ;  /* 0x0000001806047210 */ /* 0x000fe40007fde0ff */
[----:B------:R-:W-:Y:S02]  /*1df00*/  IADD3 R13, R0, R3, RZ ;  /* 0x00000003000d7210 */ /* 0x000fe40007ffe0ff */
[----:B------:R-:W-:Y:S01]  /*1df10*/  MOV R12, R2 ;  /* 0x00000002000c7202 */ /* 0x000fe20000000f00 */
[----:B------:R-:W-:Y:S01]  /*1df20*/  IMAD.X R5, R7, 0x1, R33, P6 ;  /* 0x0000000107057824 */ /* 0x000fe200030e0621 */
[----:B------:R0:W-:Y:S04]  /*1df30*/  @P3 STG.E desc[UR16][R6.64+0x220], R15 ;  /* 0x0002200f06003986 */ /* 0x0001e8000c101910 */
[----:B------:R2:W-:Y:S01]  /*1df40*/  @P2 STG.E desc[UR16][R12.64+0x200], R19 ;  /* 0x000200130c002986 */ /* 0x0005e2000c101910 */
[----:B0-----:R-:W-:-:S03]  /*1df50*/  FMUL R7, R40, UR21 ;  /* 0x0000001528077c20 */ /* 0x001fc60008400000 */
[----:B------:R-:W3:Y:S01]  /*1df60*/  LDL.LU R40, [R1+0x414] ;  /* 0x0004140001287983 */ /* 0x000ee20000300800 */
[----:B--2---:R-:W-:-:S03]  /*1df70*/  FMUL R19, R39, UR21 ;  /* 0x0000001527137c20 */ /* 0x004fc60008400000 */
[----:B------:R-:W2:Y:S01]  /*1df80*/  LDL.LU R39, [R1+0x418] ;  /* 0x0004180001277983 */ /* 0x000ea20000300800 */
[----:B-----5:R-:W-:-:S03]  /*1df90*/  FMUL R23, R38, UR21 ;  /* 0x0000001526177c20 */ /* 0x020fc60008400000 */
[----:B------:R-:W5:Y:S01]  /*1dfa0*/  LDL.LU R38, [R1+0x41c] ;  /* 0x00041c0001267983 */ /* 0x000f620000300800 */
[C---:B------:R-:W-:Y:S02]  /*1dfb0*/  ISETP.GT.AND P5, PT, R50.reuse, 0xc9, P1 ;  /* 0x000000c93200780c */ /* 0x040fe40000fa4270 */
[C---:B------:R-:W-:Y:S02]  /*1dfc0*/  ISETP.GT.AND P3, PT, R50.reuse, 0xc8, P0 ;  /* 0x000000c83200780c */ /* 0x040fe40000764270 */
[----:B------:R-:W-:Y:S01]  /*1dfd0*/  ISETP.GT.AND P2, PT, R50, 0xc9, P0 ;  /* 0x000000c93200780c */ /* 0x000fe20000744270 */
[----:B------:R-:W-:-:S08]  /*1dfe0*/  IMAD.WIDE.U32 R2, R32, 0x1c, R4 ;  /* 0x0000001c20027825 */ /* 0x000fd000078e0004 */
[----:B------:R4:W-:Y:S01]  /*1dff0*/  @P5 STG.E desc[UR16][R4.64+0x200], R21 ;  /* 0x0002001504005986 */ /* 0x0009e2000c101910 */
[----:B------:R-:W-:Y:S02]  /*1e000*/  ISETP.GT.AND P5, PT, R50, 0xd0, P1 ;  /* 0x000000d03200780c */ /* 0x000fe40000fa4270 */
[----:B------:R-:W-:Y:S01]  /*1e010*/  IADD3 R11, R0, R3, RZ ;  /* 0x00000003000b7210 */ /* 0x000fe20007ffe0ff */
[----:B------:R0:W-:Y:S01]  /*1e020*/  @P3 STG.E desc[UR16][R12.64+0x220], R17 ;  /* 0x000220110c003986 */ /* 0x0001e2000c101910 */
[----:B------:R-:W-:Y:S02]  /*1e030*/  MOV R10, R2 ;  /* 0x00000002000a7202 */ /* 0x000fe40000000f00 */
[----:B------:R-:W-:Y:S01]  /*1e040*/  ISETP.GT.AND P3, PT, R50, 0xd1, P1 ;  /* 0x000000d13200780c */ /* 0x000fe20000f64270 */
[----:B------:R-:W-:Y:S01]  /*1e050*/  @P2 STG.E desc[UR16][R4.64+0x220], R7 ;  /* 0x0002200704002986 */ /* 0x000fe2000c101910 */
[----:B------:R-:W-:Y:S01]  /*1e060*/  IADD3 R8, P6, R4, R24, RZ ;  /* 0x0000001804087210 */ /* 0x000fe20007fde0ff */
[----:B----4-:R-:W-:Y:S01]  /*1e070*/  FMUL R21, R42, UR21 ;  /* 0x000000152a157c20 */ /* 0x010fe20008400000 */
[----:B0-----:R-:W-:Y:S01]  /*1e080*/  FMUL R13, R44, UR21 ;  /* 0x000000152c0d7c20 */ /* 0x001fe20008400000 */
[----:B------:R-:W-:Y:S01]  /*1e090*/  FMUL R17, R43, UR21 ;  /* 0x000000152b117c20 */ /* 0x000fe20008400000 */
[----:B------:R-:W4:Y:S04]  /*1e0a0*/  LDL.LU R44, [R1+0x420] ;  /* 0x00042000012c7983 */ /* 0x000f280000300800 */
[----:B------:R-:W4:Y:S01]  /*1e0b0*/  LDL.LU R43, [R1+0x424] ;  /* 0x00042400012b7983 */ /* 0x000f220000300800 */
[----:B------:R-:W-:-:S03]  /*1e0c0*/  ISETP.GT.AND P2, PT, R50, 0xd0, P0 ;  /* 0x000000d03200780c */ /* 0x000fc60000744270 */
[----:B------:R-:W4:Y:S04]  /*1e0d0*/  LDL.LU R42, [R1+0x428] ;  /* 0x00042800012a7983 */ /* 0x000f280000300800 */
[----:B------:R3:W-:Y:S01]  /*1e0e0*/  @P5 STG.E desc[UR16][R10.64+0x200], R19 ;  /* 0x000200130a005986 */ /* 0x0007e2000c101910 */
[----:B------:R-:W-:Y:S02]  /*1e0f0*/  IMAD.X R9, R5, 0x1, R33, P6 ;  /* 0x0000000105097824 */ /* 0x000fe400030e0621 */
[----:B---3--:R-:W-:Y:S02]  /*1e100*/  FMUL R19, R41, UR21 ;  /* 0x0000001529137c20 */ /* 0x008fe40008400000 */
[----:B------:R-:W3:Y:S01]  /*1e110*/  LDL.LU R41, [R1+0x42c] ;  /* 0x00042c0001297983 */ /* 0x000ee20000300800 */
[----:B--2---:R-:W-:-:S03]  /*1e120*/  FMUL R25, R39, UR21 ;  /* 0x0000001527197c20 */ /* 0x004fc60008400000 */
[----:B------:R0:W-:Y:S04]  /*1e130*/  @P3 STG.E desc[UR16][R8.64+0x200], R13 ;  /* 0x0002000d08003986 */ /* 0x0001e8000c101910 */
[----:B------:R5:W-:Y:S01]  /*1e140*/  @P2 STG.E desc[UR16][R10.64+0x220], R17 ;  /* 0x000220110a002986 */ /* 0x000be2000c101910 */
[----:B0-----:R-:W-:-:S03]  /*1e150*/  FMUL R13, R40, UR21 ;  /* 0x00000015280d7c20 */ /* 0x001fc60008400000 */
[----:B------:R-:W2:Y:S04]  /*1e160*/  LDL.LU R40, [R1+0x430] ;  /* 0x0004300001287983 */ /* 0x000ea80000300800 */
[----:B------:R-:W2:Y:S01]  /*1e170*/  LDL.LU R39, [R1+0x434] ;  /* 0x0004340001277983 */ /* 0x000ea20000300800 */
[----:B-----5:R-:W-:-:S03]  /*1e180*/  FMUL R11, R38, UR21 ;  /* 0x00000015260b7c20 */ /* 0x020fc60008400000 */
[----:B------:R-:W5:Y:S01]  /*1e190*/  LDL.LU R38, [R1+0x438] ;  /* 0x0004380001267983 */ /* 0x000f620000300800 */
[C---:B------:R-:W-:Y:S02]  /*1e1a0*/  ISETP.GT.AND P6, PT, R50.reuse, 0xd1, P0 ;  /* 0x000000d13200780c */ /* 0x040fe400007c4270 */
[----:B------:R-:W-:Y:S01]  /*1e1b0*/  ISETP.GT.AND P5, PT, R50, 0xd8, P1 ;  /* 0x000000d83200780c */ /* 0x000fe20000fa4270 */
[----:B------:R-:W-:Y:S01]  /*1e1c0*/  IMAD.WIDE.U32 R2, R32, 0x1c, R8 ;  /* 0x0000001c20027825 */ /* 0x000fe200078e0008 */
[----:B------:R-:W-:-:S03]  /*1e1d0*/  ISETP.GT.AND P3, PT, R50, 0xd9, P1 ;  /* 0x000000d93200780c */ /* 0x000fc60000f64270 */
[----:B------:R-:W-:Y:S01]  /*1e1e0*/  IMAD.MOV.U32 R14, RZ, RZ, R2 ;  /* 0x000000ffff0e7224 */ /* 0x000fe200078e0002 */
[----:B------:R-:W-:-:S05]  /*1e1f0*/  IADD3 R15, R0, R3, RZ ;  /* 0x00000003000f7210 */ /* 0x000fca0007ffe0ff */
[----:B------:R0:W-:Y:S01]  /*1e200*/  @P6 STG.E desc[UR16][R8.64+0x220], R21 ;  /* 0x0002201508006986 */ /* 0x0001e2000c101910 */
[----:B------:R-:W-:Y:S02]  /*1e210*/  IADD3 R2, P6, R8, R24, RZ ;  /* 0x0000001808027210 */ /* 0x000fe40007fde0ff */
[C---:B------:R-:W-:Y:S01]  /*1e220*/  ISETP.GT.AND P2, PT, R50.reuse, 0xd8, P0 ;  /* 0x000000d83200780c */ /* 0x040fe20000744270 */
[----:B------:R-:W-:Y:S01]  /*1e230*/  @P5 STG.E desc[UR16][R14.64+0x200], R23 ;  /* 0x000200170e005986 */ /* 0x000fe2000c101910 */
[----:B------:R-:W-:Y:S02]  /*1e240*/  IADD3.X R3, R9, R33, RZ, P6, !PT ;  /* 0x0000002109037210 */ /* 0x000fe400037fe4ff */
[----:B------:R-:W-:-:S03]  /*1e250*/  ISETP.GT.AND P5, PT, R50, 0xd9, P0 ;  /* 0x000000d93200780c */ /* 0x000fc600007a4270 */
[----:B------:R-:W-:Y:S01]  /*1e260*/  @P3 STG.E desc[UR16][R2.64+0x200], R19 ;  /* 0x0002001302003986 */ /* 0x000fe2000c101910 */
[----:B------:R-:W-:Y:S01]  /*1e270*/  ISETP.GT.AND P3, PT, R50, 0xe0, P1 ;  /* 0x000000e03200780c */ /* 0x000fe20000f64270 */
[----:B------:R-:W-:Y:S01]  /*1e280*/  IMAD.WIDE.U32 R4, R32, 0x1c, R2 ;  /* 0x0000001c20047825 */ /* 0x000fe200078e0002 */
[----:B------:R-:W-:-:S03]  /*1e290*/  IADD3 R6, P6, R2, R24, RZ ;  /* 0x0000001802067210 */ /* 0x000fc60007fde0ff */
[----:B------:R4:W-:Y:S01]  /*1e2a0*/  @P2 STG.E desc[UR16][R14.64+0x220], R13 ;  /* 0x0002200d0e002986 */ /* 0x0009e2000c101910 */
[----:B------:R-:W-:Y:S01]  /*1e2b0*/  IADD3.X R7, R3, R33, RZ, P6, !PT ;  /* 0x0000002103077210 */ /* 0x000fe200037fe4ff */
[----:B------:R-:W-:Y:S01]  /*1e2c0*/  IMAD.IADD R5, R0, 0x1, R5 ;  /* 0x0000000100057824 */ /* 0x000fe200078e0205 */
[C---:B------:R-:W-:Y:S01]  /*1e2d0*/  ISETP.GT.AND P6, PT, R50.reuse, 0xe1, P1 ;  /* 0x000000e13200780c */ /* 0x040fe20000fc4270 */
[----:B------:R1:W-:Y:S01]  /*1e2e0*/  @P5 STG.E desc[UR16][R2.64+0x220], R25 ;  /* 0x0002201902005986 */ /* 0x0003e2000c101910 */
[C---:B------:R-:W-:Y:S02]  /*1e2f0*/  ISETP.GT.AND P5, PT, R50.reuse, 0xe0, P0 ;  /* 0x000000e03200780c */ /* 0x040fe400007a4270 */
[C---:B------:R-:W-:Y:S01]  /*1e300*/  ISETP.GT.AND P2, PT, R50.reuse, 0xe1, P0 ;  /* 0x000000e13200780c */ /* 0x040fe20000744270 */
[----:B------:R2:W-:Y:S01]  /*1e310*/  @P3 STG.E desc[UR16][R4.64+0x200], R11 ;  /* 0x0002000b04003986 */ /* 0x0005e2000c101910 */
[----:B------:R-:W-:Y:S01]  /*1e320*/  ISETP.GT.AND P3, PT, R50, 0xe8, P1 ;  /* 0x000000e83200780c */ /* 0x000fe20000f64270 */
[----:B0-----:R-:W-:-:S04]  /*1e330*/  IMAD.WIDE.U32 R8, R32, 0x1c, R6 ;  /* 0x0000001c20087825 */ /* 0x001fc800078e0006 */
[----:B----4-:R-:W-:Y:S01]  /*1e340*/  FMUL R13, R44, UR21 ;  /* 0x000000152c0d7c20 */ /* 0x010fe20008400000 */
[----:B------:R-:W-:Y:S01]  /*1e350*/  FMUL R15, R43, UR21 ;  /* 0x000000152b0f7c20 */ /* 0x000fe20008400000 */
[----:B------:R-:W-:Y:S01]  /*1e360*/  FMUL R17, R42, UR21 ;  /* 0x000000152a117c20 */ /* 0x000fe20008400000 */
[----:B------:R-:W-:Y:S02]  /*1e370*/  IADD3 R9, R0, R9, RZ ;  /* 0x0000000900097210 */ /* 0x000fe40007ffe0ff */
[----:B------:R0:W-:Y:S04]  /*1e380*/  @P6 STG.E desc[UR16][R6.64+0x200], R13 ;  /* 0x0002000d06006986 */ /* 0x0001e8000c101910 */
[----:B------:R4:W-:Y:S01]  /*1e390*/  @P5 STG.E desc[UR16][R4.64+0x220], R15 ;  /* 0x0002200f04005986 */ /* 0x0009e2000c101910 */
[----:B------:R-:W-:-:S03]  /*1e3a0*/  ISETP.GT.AND P5, PT, R50, 0xe8, P0 ;  /* 0x000000e83200780c */ /* 0x000fc600007a4270 */
[----:B------:R4:W-:Y:S01]  /*1e3b0*/  @P2 STG.E desc[UR16][R6.64+0x220], R17 ;  /* 0x0002201106002986 */ /* 0x0009e2000c101910 */
[----:B---3--:R-:W-:Y:S01]  /*1e3c0*/  FMUL R19, R41, UR21 ;  /* 0x0000001529137c20 */ /* 0x008fe20008400000 */
[C---:B------:R-:W-:Y:S02]  /*1e3d0*/  ISETP.GT.AND P2, PT, R50.reuse, 0xe9, P1 ;  /* 0x000000e93200780c */ /* 0x040fe40000f44270 */
[----:B------:R-:W-:Y:S02]  /*1e3e0*/  ISETP.GT.AND P6, PT, R50, 0xe9, P0 ;  /* 0x000000e93200780c */ /* 0x000fe400007c4270 */
[----:B------:R-:W-:Y:S01]  /*1e3f0*/  @P3 STG.E desc[UR16][R8.64+0x200], R19 ;  /* 0x0002001308003986 */ /* 0x000fe2000c101910 */
[----:B-1----:R-:W-:-:S04]  /*1e400*/  IADD3 R2, P3, R6, R24, RZ ;  /* 0x0000001806027210 */ /* 0x002fc80007f7e0ff */
[----:B------:R-:W-:Y:S02]  /*1e410*/  IADD3.X R3, R7, R33, RZ, P3, !PT ;  /* 0x0000002107037210 */ /* 0x000fe40001ffe4ff */
[----:B------:R-:W-:Y:S01]  /*1e420*/  ISETP.GT.AND P3, PT, R50, 0xf0, P1 ;  /* 0x000000f03200780c */ /* 0x000fe20000f64270 */
[----:B--2---:R-:W-:Y:S01]  /*1e430*/  FMUL R11, R40, UR21 ;  /* 0x00000015280b7c20 */ /* 0x004fe20008400000 */
[----:B0-----:R-:W-:-:S04]  /*1e440*/  FMUL R13, R39, UR21 ;  /* 0x00000015270d7c20 */ /* 0x001fc80008400000 */
[----:B------:R-:W-:Y:S04]  /*1e450*/  @P2 STG.E desc[UR16][R2.64+0x200], R11 ;  /* 0x0002000b02002986 */ /* 0x000fe8000c101910 */
[----:B------:R0:W-:Y:S01]  /*1e460*/  @P5 STG.E desc[UR16][R8.64+0x220], R13 ;  /* 0x0002200d08005986 */ /* 0x0001e2000c101910 */
[----:B------:R-:W-:Y:S01]  /*1e470*/  ISETP.GT.AND P5, PT, R50, 0xf1, P1 ;  /* 0x000000f13200780c */ /* 0x000fe20000fa4270 */
[----:B----4-:R-:W-:Y:S01]  /*1e480*/  IMAD.WIDE.U32 R4, R32, 0x1c, R2 ;  /* 0x0000001c20047825 */ /* 0x010fe200078e0002 */
[----:B------:R-:W-:-:S03]  /*1e490*/  IADD3 R6, P2, R2, R24, RZ ;  /* 0x0000001802067210 */ /* 0x000fc60007f5e0ff */
[----:B------:R-:W-:Y:S01]  /*1e4a0*/  FMUL R15, R35, UR21 ;  /* 0x00000015230f7c20 */ /* 0x000fe20008400000 */
[----:B------:R-:W-:Y:S01]  /*1e4b0*/  FMUL R17, R34, UR21 ;  /* 0x0000001522117c20 */ /* 0x000fe20008400000 */
[----:B------:R-:W-:Y:S01]  /*1e4c0*/  IMAD.IADD R5, R0, 0x1, R5 ;  /* 0x0000000100057824 */ /* 0x000fe200078e0205 */
[----:B------:R-:W-:Y:S01]  /*1e4d0*/  IADD3.X R7, R3, R33, RZ, P2, !PT ;  /* 0x0000002103077210 */ /* 0x000fe200017fe4ff */
[----:B0-----:R-:W-:Y:S01]  /*1e4e0*/  FMUL R9, R31, UR21 ;  /* 0x000000151f097c20 */ /* 0x001fe20008400000 */
[----:B------:R-:W-:Y:S01]  /*1e4f0*/  IADD3 R24, P2, R6, R24, RZ ;  /* 0x0000001806187210 */ /* 0x000fe20007f5e0ff */
[----:B------:R-:W-:Y:S01]  /*1e500*/  FMUL R11, R30, UR21 ;  /* 0x000000151e0b7c20 */ /* 0x000fe20008400000 */
[----:B------:R-:W-:-:S03]  /*1e510*/  FMUL R13, R29, UR21 ;  /* 0x000000151d0d7c20 */ /* 0x000fc60008400000 */
[----:B------:R-:W-:Y:S02]  /*1e520*/  IMAD.X R25, R7, 0x1, R33, P2 ;  /* 0x0000000107197824 */ /* 0x000fe400010e0621 */
[----:B-----5:R-:W-:-:S05]  /*1e530*/  FMUL R21, R38, UR21 ;  /* 0x0000001526157c20 */ /* 0x020fca0008400000 */
[----:B------:R0:W-:Y:S01]  /*1e540*/  @P6 STG.E desc[UR16][R2.64+0x220], R21 ;  /* 0x0002201502006986 */ /* 0x0001e2000c101910 */
[----:B------:R-:W-:-:S03]  /*1e550*/  ISETP.GT.AND P6, PT, R50, 0xf0, P0 ;  /* 0x000000f03200780c */ /* 0x000fc600007c4270 */
[----:B------:R1:W-:Y:S01]  /*1e560*/  @P3 STG.E desc[UR16][R4.64+0x200], R15 ;  /* 0x0002000f04003986 */ /* 0x0003e2000c101910 */
[----:B------:R-:W-:-:S03]  /*1e570*/  ISETP.GT.AND P3, PT, R50, 0xf8, P1 ;  /* 0x000000f83200780c */ /* 0x000fc60000f64270 */
[----:B------:R-:W-:Y:S01]  /*1e580*/  @P5 STG.E desc[UR16][R6.64+0x200], R17 ;  /* 0x0002001106005986 */ /* 0x000fe2000c101910 */
[C---:B------:R-:W-:Y:S02]  /*1e590*/  ISETP.GT.AND P5, PT, R50.reuse, 0xf1, P0 ;  /* 0x000000f13200780c */ /* 0x040fe400007a4270 */
[----:B------:R-:W-:Y:S01]  /*1e5a0*/  ISETP.GT.AND P1, PT, R50, 0xf9, P1 ;  /* 0x000000f93200780c */ /* 0x000fe20000f24270 */
[----:B0-----:R-:W-:Y:S02]  /*1e5b0*/  IMAD.WIDE.U32 R2, R32, 0x1c, R6 ;  /* 0x0000001c20027825 */ /* 0x001fe400078e0006 */
[----:B------:R0:W-:Y:S01]  /*1e5c0*/  @P6 STG.E desc[UR16][R4.64+0x220], R9 ;  /* 0x0002200904006986 */ /* 0x0001e2000c101910 */
[C---:B------:R-:W-:Y:S02]  /*1e5d0*/  ISETP.GT.AND P6, PT, R50.reuse, 0xf8, P0 ;  /* 0x000000f83200780c */ /* 0x040fe400007c4270 */
[----:B------:R-:W-:Y:S02]  /*1e5e0*/  ISETP.GT.AND P0, PT, R50, 0xf9, P0 ;  /* 0x000000f93200780c */ /* 0x000fe40000704270 */
[----:B------:R-:W-:Y:S01]  /*1e5f0*/  IADD3 R3, R0, R3, RZ ;  /* 0x0000000300037210 */ /* 0x000fe20007ffe0ff */
[----:B-1----:R-:W-:-:S02]  /*1e600*/  FMUL R15, R26, UR21 ;  /* 0x000000151a0f7c20 */ /* 0x002fc40008400000 */
[----:B------:R1:W-:Y:S01]  /*1e610*/  @P5 STG.E desc[UR16][R6.64+0x220], R11 ;  /* 0x0002200b06005986 */ /* 0x0003e2000c101910 */
[----:B0-----:R-:W-:Y:S01]  /*1e620*/  FMUL R5, R28, UR21 ;  /* 0x000000151c057c20 */ /* 0x001fe20008400000 */
[----:B------:R-:W-:Y:S02]  /*1e630*/  FMUL R9, R27, UR21 ;  /* 0x000000151b097c20 */ /* 0x000fe40008400000 */
[----:B------:R1:W-:Y:S04]  /*1e640*/  @P3 STG.E desc[UR16][R2.64+0x200], R13 ;  /* 0x0002000d02003986 */ /* 0x0003e8000c101910 */
[----:B------:R1:W-:Y:S04]  /*1e650*/  @P1 STG.E desc[UR16][R24.64+0x200], R5 ;  /* 0x0002000518001986 */ /* 0x0003e8000c101910 */
[----:B------:R1:W-:Y:S04]  /*1e660*/  @P6 STG.E desc[UR16][R2.64+0x220], R9 ;  /* 0x0002200902006986 */ /* 0x0003e8000c101910 */
[----:B------:R1:W-:Y:S02]  /*1e670*/  @P0 STG.E desc[UR16][R24.64+0x220], R15 ;  /* 0x0002200f18000986 */ /* 0x0003e4000c101910 */
.L_x_408:
[----:B------:R-:W-:Y:S05]  /*1e680*/  BSYNC B0 ;  /* 0x0000000000007941 */ /* 0x000fea0003800000 */
.L_x_24:
[----:B01----:R-:W2:Y:S04]  /*1e690*/  LDL.LU R3, [R1+0x460] ;  /* 0x0004600001037983 */ /* 0x003ea80000300800 */
[----:B------:R-:W2:Y:S01]  /*1e6a0*/  LDL.LU R2, [R1+0x464] ;  /* 0x0004640001027983 */ /* 0x000ea20000300800 */
[----:B------:R-:W-:Y:S01]  /*1e6b0*/  ULDC UR6, c[0x0][0xc] ;  /* 0x0000030000067ab9 */ /* 0x000fe20000000800 */
[----:B------:R-:W-:Y:S01]  /*1e6c0*/  ULDC UR7, c[0x0][0x10] ;  /* 0x0000040000077ab9 */ /* 0x000fe20000000800 */
[----:B---3--:R-:W2:Y:S01]  /*1e6d0*/  LDC R5, c[0x0][0x14] ;  /* 0x00000500ff057b82 */ /* 0x008ea20000000800 */
[----:B------:R-:W-:Y:S01]  /*1e6e0*/  UIMAD.WIDE.U32 UR6, UR6, UR7, URZ ;  /* 0x00000007060672a5 */ /* 0x000fe2000f8e003f */
[----:B------:R0:W5:Y:S01]  /*1e6f0*/  LDL R24, [R1+0x4] ;  /* 0x0000040001187983 */ /* 0x0001620000100800 */
[----:B------:R-:W-:Y:S01]  /*1e700*/  UMOV UR14, 0xffffffff ;  /* 0xffffffff000e7882 */ /* 0x000fe20000000000 */
[----:B------:R-:W-:-:S03]  /*1e710*/  PRMT R0, RZ, 0x7610, R0 ;  /* 0x00007610ff007816 */ /* 0x000fc60000000000 */
[----:B--2---:R-:W-:-:S04]  /*1e720*/  IMAD.WIDE.U32 R2, R5, UR6, R2 ;  /* 0x0000000605027c25 */ /* 0x004fc8000f8e0002 */
[----:B------:R-:W-:Y:S01]  /*1e730*/  IMAD R5, R5, UR7, RZ ;  /* 0x0000000705057c24 */ /* 0x000fe2000f8e02ff */
[----:B------:R-:W-:Y:S01]  /*1e740*/  ULDC.64 UR6, c[0x0][0x750] ;  /* 0x0001d40000067ab9 */ /* 0x000fe20000000a00 */
[----:B------:R-:W-:Y:S02]  /*1e750*/  MOV R13, R2 ;  /* 0x00000002000d7202 */ /* 0x000fe40000000f00 */
[----:B------:R-:W-:Y:S01]  /*1e760*/  ISETP.GE.U32.AND P0, PT, R2, UR6, PT ;  /* 0x0000000602007c0c */ /* 0x000fe2000bf06070 */
[----:B------:R-:W-:Y:S01]  /*1e770*/  IMAD.MOV.U32 R2, RZ, RZ, -0x1 ;  /* 0xffffffffff027424 */ /* 0x000fe200078e00ff */
[----:B------:R-:W-:-:S04]  /*1e780*/  IADD3 R14, R3, R5, RZ ;  /* 0x00000005030e7210 */ /* 0x000fc80007ffe0ff */
[----:B------:R-:W-:Y:S01]  /*1e790*/  ISETP.GE.U32.AND.EX P0, PT, R14, UR7, PT, P0 ;  /* 0x000000070e007c0c */ /* 0x000fe2000bf06100 */
[----:B------:R0:W-:Y:S04]  /*1e7a0*/  STL [R1+0x460], R14 ;  /* 0x0004600e01007387 */ /* 0x0001e80000100800 */
[----:B------:R0:W-:Y:S04]  /*1e7b0*/  STL [R1+0x464], R13 ;  /* 0x0004640d01007387 */ /* 0x0001e80000100800 */
[----:B------:R0:W-:Y:S04]  /*1e7c0*/  STL [R1+0x468], R2 ;  /* 0x0004680201007387 */ /* 0x0001e80000100800 */
[----:B------:R-:W-:Y:S05]  /*1e7d0*/  @P0 BRA `(.L_x_409) ;  /* 0x0000000400780947 */ /* 0x000fea0003800000 */
[----:B------:R-:W1:Y:S01]  /*1e7e0*/  S2R R8, SR_CTAID.X ;  /* 0x0000000000087919 */ /* 0x000e620000002500 */
[----:B------:R-:W-:Y:S01]  /*1e7f0*/  ULDC.64 UR14, c[0x0][0x728] ;  /* 0x0001ca00000e7ab9 */ /* 0x000fe20000000a00 */
[----:B------:R-:W2:Y:S01]  /*1e800*/  LDC R9, c[0x0][0x144] ;  /* 0x00005100ff097b82 */ /* 0x000ea20000000800 */
[----:B------:R-:W-:Y:S01]  /*1e810*/  ULDC UR6, c[0x0][0x150] ;  /* 0x0000540000067ab9 */ /* 0x000fe20000000800 */
[----:B------:R-:W3:Y:S01]  /*1e820*/  S2R R11, SR_CTAID.Y ;  /* 0x00000000000b7919 */ /* 0x000ee20000002600 */
[----:B------:R-:W-:Y:S01]  /*1e830*/  ISETP.NE.U32.AND P0, PT, RZ, UR14, PT ;  /* 0x0000000eff007c0c */ /* 0x000fe2000bf05070 */
[----:B------:R-:W-:Y:S01]  /*1e840*/  ULDC UR19, c[0x0][0x730] ;  /* 0x0001cc0000137ab9 */ /* 0x000fe20000000800 */
[----:B------:R-:W-:Y:S02]  /*1e850*/  R2UR UR10, R13 ;  /* 0x000000000d0a72ca */ /* 0x000fe400000e0000 */
[----:B------:R-:W-:Y:S01]  /*1e860*/  ISETP.NE.AND.EX P0, PT, RZ, UR15, PT, P0 ;  /* 0x0000000fff007c0c */ /* 0x000fe2000bf05300 */
[----:B------:R-:W0:Y:S01]  /*1e870*/  LDC.64 R6, c[0x0][0x720] ;  /* 0x0001c800ff067b82 */ /* 0x000e220000000a00 */
[----:B------:R-:W-:-:S02]  /*1e880*/  R2UR UR11, R14 ;  /* 0x000000000e0b72ca */ /* 0x000fc400000e0000 */
[----:B-1----:R-:W-:-:S05]  /*1e890*/  I2FP.F32.U32 R0, R8 ;  /* 0x0000000800007245 */ /* 0x002fca0000201000 */
[----:B------:R-:W-:-:S06]  /*1e8a0*/  FMUL R0, R0, UR6 ;  /* 0x0000000600007c20 */ /* 0x000fcc0008400000 */
[----:B------:R-:W1:Y:S01]  /*1e8b0*/  F2I.U32.TRUNC.NTZ R0, R0 ;  /* 0x0000000000007305 */ /* 0x000e62000020f000 */
[----:B---3--:R-:W-:Y:S05]  /*1e8c0*/  @!P0 BRA `(.L_x_410) ;  /* 0x0000000000308947 */ /* 0x008fea0003800000 */
        /* <DEDUP_REMOVED lines=12> */
.L_x_410:
[----:B------:R-:W-:Y:S01]  /*1e990*/  USHF.R.U64 UR14, UR10, UR19, UR11 ;  /* 0x000000130a0e7299 */ /* 0x000fe2000800120b */
[----:B------:R-:W3:Y:S01]  /*1e9a0*/  LDC.64 R20, c[0x0][0x740] ;  /* 0x0001d000ff147b82 */ /* 0x000ee20000000a00 */
[----:B------:R-:W-:Y:S01]  /*1e9b0*/  USHF.R.U32.HI UR6, URZ, UR19, UR11 ;  /* 0x000000133f067299 */ /* 0x000fe2000801160b */
[----:B-1----:R-:W-:Y:S01]  /*1e9c0*/  IADD3 R10, -R0, RZ, RZ ;  /* 0x000000ff000a7210 */ /* 0x002fe20007ffe1ff */
[----:B0-----:R-:W-:Y:S02]  /*1e9d0*/  IMAD.MOV.U32 R2, RZ, RZ, R13 ;  /* 0x000000ffff027224 */ /* 0x001fe400078e000d */
[----:B------:R-:W-:Y:S02]  /*1e9e0*/  IADD3 R5, P0, RZ, -UR14, RZ ;  /* 0x8000000eff057c10 */ /* 0x000fe4000ff1e0ff */
[----:B--2---:R-:W-:Y:S01]  /*1e9f0*/  IMAD R17, R9, R10, R8 ;  /* 0x0000000a09117224 */ /* 0x004fe200078e0208 */
[----:B------:R-:W0:Y:S01]  /*1ea00*/  LDC R4, c[0x0][0x718] ;  /* 0x0001c600ff047b82 */ /* 0x000e220000000800 */
[----:B------:R-:W-:Y:S01]  /*1ea10*/  IADD3.X R3, RZ, ~UR6, RZ, P0, !PT ;  /* 0x80000006ff037c10 */ /* 0x000fe200087fe4ff */
[----:B------:R-:W-:-:S04]  /*1ea20*/  ULDC UR6, c[0x0][0x154] ;  /* 0x0000550000067ab9 */ /* 0x000fc80000000800 */
[----:B------:R-:W-:Y:S01]  /*1ea30*/  IMAD R0, R3, R6, RZ ;  /* 0x0000000603007224 */ /* 0x000fe200078e02ff */
[----:B------:R-:W-:Y:S01]  /*1ea40*/  MOV R3, R14 ;  /* 0x0000000e00037202 */ /* 0x000fe20000000f00 */
[----:B------:R-:W1:Y:S02]  /*1ea50*/  LDC R12, c[0x0][0x708] ;  /* 0x0001c200ff0c7b82 */ /* 0x000e640000000800 */
[----:B------:R-:W-:-:S06]  /*1ea60*/  IMAD.WIDE.U32 R2, R5, R6, R2 ;  /* 0x0000000605027225 */ /* 0x000fcc00078e0002 */
[----:B------:R-:W2:Y:S01]  /*1ea70*/  LDC R16, c[0x0][0x758] ;  /* 0x0001d600ff107b82 */ /* 0x000ea20000000800 */
[----:B------:R-:W-:Y:S01]  /*1ea80*/  IMAD R5, R5, R7, R0 ;  /* 0x0000000705057224 */ /* 0x000fe200078e0200 */
[----:B------:R-:W-:Y:S02]  /*1ea90*/  I2FP.F32.U32 R0, R11 ;  /* 0x0000000b00007245 */ /* 0x000fe40000201000 */
[----:B---3--:R-:W-:Y:S02]  /*1eaa0*/  ISETP.NE.U32.AND P0, PT, R20, RZ, PT ;  /* 0x000000ff1400720c */ /* 0x008fe40003f05070 */
[----:B------:R-:W-:Y:S01]  /*1eab0*/  IADD3 R3, R3, R5, RZ ;  /* 0x0000000503037210 */ /* 0x000fe20007ffe0ff */
[----:B------:R-:W-:Y:S01]  /*1eac0*/  FMUL R0, R0, UR6 ;  /* 0x0000000600007c20 */ /* 0x000fe20008400000 */
[----:B------:R-:W3:Y:S01]  /*1ead0*/  LDC R14, c[0x0][0x148] ;  /* 0x00005200ff0e7b82 */ /* 0x000ee20000000800 */
[----:B------:R-:W-:Y:S01]  /*1eae0*/  ISETP.NE.AND.EX P0, PT, R21, RZ, PT, P0 ;  /* 0x000000ff1500720c */ /* 0x000fe20003f05300 */
[----:B------:R-:W-:Y:S01]  /*1eaf0*/  IMAD.MOV.U32 R5, RZ, RZ, -0x1 ;  /* 0xffffffffff057424 */ /* 0x000fe200078e00ff */
[-CC-:B0-----:R-:W-:Y:S01]  /*1eb00*/  SHF.R.U64 R10, R2, R4.reuse, R3.reuse ;  /* 0x00000004020a7219 */ /* 0x181fe20000001203 */
[----:B------:R0:W0:Y:S01]  /*1eb10*/  F2I.U32.TRUNC.NTZ R13, R0 ;  /* 0x00000000000d7305 */ /* 0x000022000020f000 */
[----:B------:R-:W-:-:S02]  /*1eb20*/  SHF.R.U32.HI R3, RZ, R4, R3 ;  /* 0x00000004ff037219 */ /* 0x000fc40000011603 */
[----:B------:R-:W-:Y:S01]  /*1eb30*/  MOV R7, 0x1 ;  /* 0x0000000100077802 */ /* 0x000fe20000000f00 */
[----:B------:R-:W0:Y:S01]  /*1eb40*/  LDC R15, c[0x0][0x700] ;  /* 0x0001c000ff0f7b82 */ /* 0x000e220000000800 */
[-CC-:B-1----:R-:W-:Y:S02]  /*1eb50*/  SHF.R.U64 R8, R10, R12.reuse, R3.reuse ;  /* 0x0000000c0a087219 */ /* 0x182fe40000001203 */
[----:B------:R-:W-:-:S05]  /*1eb60*/  SHF.R.U32.HI R3, RZ, R12, R3 ;  /* 0x0000000cff037219 */ /* 0x000fca0000011603 */
[----:B------:R-:W1:Y:S01]  /*1eb70*/  LDC R18, c[0x0][0x748] ;  /* 0x0001d200ff127b82 */ /* 0x000e620000000800 */
[-C--:B--2---:R-:W-:Y:S02]  /*1eb80*/  SHF.L.U32 R5, R5, R16.reuse, RZ ;  /* 0x0000001005057219 */ /* 0x084fe400000006ff */
[-CC-:B------:R-:W-:Y:S02]  /*1eb90*/  SHF.R.U64 R12, R8, R16.reuse, R3.reuse ;  /* 0x00000010080c7219 */ /* 0x180fe40000001203 */
[-C--:B------:R-:W-:Y:S02]  /*1eba0*/  SHF.R.U32.HI R3, RZ, R16.reuse, R3 ;  /* 0x00000010ff037219 */ /* 0x080fe40000011603 */
[----:B------:R-:W-:Y:S01]  /*1ebb0*/  SHF.L.U32 R16, R7, R16, RZ ;  /* 0x0000001007107219 */ /* 0x000fe200000006ff */
[----:B------:R-:W2:Y:S01]  /*1ebc0*/  LDC R22, c[0x0][0x738] ;  /* 0x0001ce00ff167b82 */ /* 0x000ea20000000800 */
[----:B------:R-:W-:Y:S02]  /*1ebd0*/  LOP3.LUT R19, RZ, R5, RZ, 0x33, !PT ;  /* 0x00000005ff137212 */ /* 0x000fe400078e33ff */
[----:B------:R-:W-:-:S05]  /*1ebe0*/  MOV R2, R12 ;  /* 0x0000000c00027202 */ /* 0x000fca0000000f00 */
[----:B------:R-:W0:Y:S01]  /*1ebf0*/  LDC R23, c[0x0][0x710] ;  /* 0x0001c400ff177b82 */ /* 0x000e220000000800 */
[----:B------:R-:W-:Y:S05]  /*1ec00*/  @!P0 BRA `(.L_x_411) ;  /* 0x0000000000288947 */ /* 0x000fea0003800000 */
[----:B------:R-:W4:Y:S02]  /*1ec10*/  LDC R7, c[0x0][0x74c] ;  /* 0x0001d300ff077b82 */ /* 0x000f240000000800 */
[----:B----4-:R-:W-:-:S05]  /*1ec20*/  IADD3 R7, P0, R12, R7, RZ ;  /* 0x000000070c077210 */ /* 0x010fca0007f1e0ff */
[----:B------:R-:W-:-:S04]  /*1ec30*/  IMAD.X R9, RZ, RZ, R3, P0 ;  /* 0x000000ffff097224 */ /* 0x000fc800000e0603 */
[----:B------:R-:W-:-:S04]  /*1ec40*/  IMAD.WIDE.U32 R2, R9, R20, RZ ;  /* 0x0000001409027225 */ /* 0x000fc800078e00ff */
[----:B------:R-:W-:-:S04]  /*1ec50*/  IMAD.WIDE.U32 R4, P0, R7, R21, R2 ;  /* 0x0000001507047225 */ /* 0x000fc80007800002 */
[----:B------:R-:W-:Y:S01]  /*1ec60*/  IMAD.WIDE.U32 R2, R7, R20, RZ ;  /* 0x0000001407027225 */ /* 0x000fe200078e00ff */
[----:B------:R-:W-:Y:S02]  /*1ec70*/  IADD3.X R7, RZ, RZ, RZ, P0, !PT ;  /* 0x000000ffff077210 */ /* 0x000fe400007fe4ff */
[----:B------:R-:W-:Y:S02]  /*1ec80*/  MOV R6, R5 ;  /* 0x0000000500067202 */ /* 0x000fe40000000f00 */
[----:B------:R-:W-:-:S05]  /*1ec90*/  IADD3 RZ, P0, R3, R4, RZ ;  /* 0x0000000403ff7210 */ /* 0x000fca0007f1e0ff */
[----:B------:R-:W-:-:S08]  /*1eca0*/  IMAD.WIDE.U32.X R2, R9, R21, R6, P0 ;  /* 0x0000001509027225 */ /* 0x000fd000000e0406 */
.L_x_411:
[----:B01----:R-:W-:Y:S01]  /*1ecb0*/  SHF.R.U64 R0, R2, R18, R3 ;  /* 0x0000001202007219 */ /* 0x003fe20000001203 */
[----:B------:R-:W-:Y:S01]  /*1ecc0*/  IMAD.MOV R13, RZ, RZ, -R13 ;  /* 0x000000ffff0d7224 */ /* 0x000fe200078e0a0d */
[----:B------:R-:W-:Y:S01]  /*1ecd0*/  LOP3.LUT R5, R8, R19, RZ, 0xc0, !PT ;  /* 0x0000001308057212 */ /* 0x000fe200078ec0ff */
[----:B------:R-:W-:Y:S01]  /*1ece0*/  IMAD.MOV.U32 R4, RZ, RZ, 0x1 ;  /* 0x00000001ff047424 */ /* 0x000fe200078e00ff */
[----:B------:R-:W-:Y:S01]  /*1ecf0*/  IADD3 R7, R15, -0x1, RZ ;  /* 0xffffffff0f077810 */ /* 0x000fe20007ffe0ff */
[----:B---3--:R-:W-:Y:S01]  /*1ed00*/  @P4 IMAD R17, R14, R13, R11 ;  /* 0x0000000d0e114224 */ /* 0x008fe200078e020b */
[----:B------:R-:W-:Y:S01]  /*1ed10*/  IADD3 R3, -R0, RZ, RZ ;  /* 0x000000ff00037210 */ /* 0x000fe20007ffe1ff */
[----:B------:R-:W-:Y:S01]  /*1ed20*/  IMAD R2, R16, R0, R5 ;  /* 0x0000000010027224 */ /* 0x000fe200078e0205 */
[----:B------:R-:W-:-:S03]  /*1ed30*/  LOP3.LUT R5, R10, R7, RZ, 0xc0, !PT ;  /* 0x000000070a057212 */ /* 0x000fc600078ec0ff */
[----:B--2---:R-:W-:Y:S02]  /*1ed40*/  IMAD R0, R3, R22, R12 ;  /* 0x0000001603007224 */ /* 0x004fe400078e020c */
[----:B------:R-:W-:Y:S02]  /*1ed50*/  IMAD R2, R2, R23, R17 ;  /* 0x0000001702027224 */ /* 0x000fe400078e0211 */
[----:B------:R-:W-:Y:S01]  /*1ed60*/  IMAD R3, R0, R15, R5 ;  /* 0x0000000f00037224 */ /* 0x000fe200078e0205 */
[----:B------:R-:W-:-:S04]  /*1ed70*/  PRMT R0, R4, 0x7610, R0 ;  /* 0x0000761004007816 */ /* 0x000fc80000000000 */
[----:B------:R-:W-:Y:S02]  /*1ed80*/  SEL R4, R3, R2, !P4 ;  /* 0x0000000203047207 */ /* 0x000fe40006000000 */
[----:B-----5:R-:W-:-:S03]  /*1ed90*/  SEL R24, R2, R3, !P4 ;  /* 0x0000000302187207 */ /* 0x020fc60006000000 */
[----:B------:R1:W-:Y:S04]  /*1eda0*/  STL [R1+0x468], R4 ;  /* 0x0004680401007387 */ /* 0x0003e80000100800 */
[----:B------:R1:W-:Y:S02]  /*1edb0*/  STL [R1+0x4], R24 ;  /* 0x0000041801007387 */ /* 0x0003e40000100800 */
.L_x_409:
[----:B------:R-:W-:Y:S02]  /*1edc0*/  LOP3.LUT P0, RZ, R0, 0xff, RZ, 0xc0, !PT ;  /* 0x000000ff00ff7812 */ /* 0x000fe4000780c0ff */
[----:B-----5:R-:W-:-:S05]  /*1edd0*/  MOV R0, R24 ;  /* 0x0000001800007202 */ /* 0x020fca0000000f00 */
[----:B------:R2:W-:Y:S06]  /*1ede0*/  STL [R1+0x46c], R0 ;  /* 0x00046c0001007387 */ /* 0x0005ec0000100800 */
[----:B------:R-:W-:Y:S05]  /*1edf0*/  @P0 BRA `(.L_x_412) ;  /* 0xfffffe2000c40947 */ /* 0x000fea000383ffff */
[----:B------:R-:W-:Y:S05]  /*1ee00*/  EXIT ;  /* 0x000000000000794d */ /* 0x000fea0003800000 */
.L_x_4:
[----:B------:R-:W2:Y:S01]  /*1ee10*/  LDL R18, [R1+0x464] ;  /* 0x0004640001127983 */ /* 0x000ea20000100800 */
[----:B------:R-:W-:-:S03]  /*1ee20*/  ULDC.64 UR4, c[0x0][0x750] ;  /* 0x0001d40000047ab9 */ /* 0x000fc60000000a00 */
[----:B------:R-:W3:Y:S01]  /*1ee30*/  LDL R19, [R1+0x460] ;  /* 0x0004600001137983 */ /* 0x000ee20000100800 */
[----:B------:R-:W-:Y:S01]  /*1ee40*/  PRMT R0, RZ, 0x7610, R0 ;  /* 0x00007610ff007816 */ /* 0x000fe20000000000 */
[----:B------:R-:W-:Y:S01]  /*1ee50*/  IMAD.MOV.U32 R4, RZ, RZ, -0x1 ;  /* 0xffffffffff047424 */ /* 0x000fe200078e00ff */
[----:B------:R-:W-:Y:S02]  /*1ee60*/  MOV R5, 0xffffffff ;  /* 0xffffffff00057802 */ /* 0x000fe40000000f00 */
[----:B------:R-:W-:Y:S02]  /*1ee70*/  MOV R10, 0xffffffff ;  /* 0xffffffff000a7802 */ /* 0x000fe40000000f00 */
[----:B--2---:R-:W-:-:S04]  /*1ee80*/  ISETP.GE.U32.AND P0, PT, R18, UR4, PT ;  /* 0x0000000412007c0c */ /* 0x004fc8000bf06070 */
[----:B---3--:R-:W-:-:S13]  /*1ee90*/  ISETP.GE.U32.AND.EX P0, PT, R19, UR5, PT, P0 ;  /* 0x0000000513007c0c */ /* 0x008fda000bf06100 */
[----:B------:R-:W-:Y:S05]  /*1eea0*/  @P0 BRA `(.L_x_413) ;  /* 0x0000000400600947 */ /* 0x000fea0003800000 */
[----:B------:R-:W0:Y:S01]  /*1eeb0*/  LDC.64 R12, c[0x0][0x728] ;  /* 0x0001ca00ff0c7b82 */ /* 0x000e220000000a00 */
[----:B------:R-:W-:Y:S01]  /*1eec0*/  MOV R8, R18 ;  /* 0x0000001200087202 */ /* 0x000fe20000000f00 */
[----:B------:R-:W-:-:S06]  /*1eed0*/  IMAD.MOV.U32 R9, RZ, RZ, R19 ;  /* 0x000000ffff097224 */ /* 0x000fcc00078e0013 */
[----:B------:R-:W1:Y:S08]  /*1eee0*/  LDC R14, c[0x0][0x730] ;  /* 0x0001cc00ff0e7b82 */ /* 0x000e700000000800 */
[----:B------:R-:W2:Y:S01]  /*1eef0*/  LDC.64 R16, c[0x0][0x720] ;  /* 0x0001c800ff107b82 */ /* 0x000ea20000000a00 */
[----:B0-----:R-:W-:-:S04]  /*1ef00*/  ISETP.NE.U32.AND P0, PT, R12, RZ, PT ;  /* 0x000000ff0c00720c */ /* 0x001fc80003f05070 */
[----:B------:R-:W-:-:S13]  /*1ef10*/  ISETP.NE.AND.EX P0, PT, R13, RZ, PT, P0 ;  /* 0x000000ff0d00720c */ /* 0x000fda0003f05300 */
[----:B-12---:R-:W-:Y:S05]  /*1ef20*/  @!P0 BRA `(.L_x_414) ;  /* 0x0000000000288947 */ /* 0x006fea0003800000 */
[----:B------:R-:W0:Y:S02]  /*1ef30*/  LDC R0, c[0x0][0x734] ;  /* 0x0001cd00ff007b82 */ /* 0x000e240000000800 */
[----:B0-----:R-:W-:-:S04]  /*1ef40*/  IADD3 R9, P0, R18, R0, RZ ;  /* 0x0000000012097210 */ /* 0x001fc80007f1e0ff */
[----:B------:R-:W-:-:S05]  /*1ef50*/  IADD3.X R15, RZ, R19, RZ, P0, !PT ;  /* 0x00000013ff0f7210 */ /* 0x000fca00007fe4ff */
[----:B------:R-:W-:-:S04]  /*1ef60*/  IMAD.WIDE.U32 R4, R15, R12, RZ ;  /* 0x0000000c0f047225 */ /* 0x000fc800078e00ff */
[----:B------:R-:W-:-:S04]  /*1ef70*/  IMAD.WIDE.U32 R6, P0, R9, R13, R4 ;  /* 0x0000000d09067225 */ /* 0x000fc80007800004 */
[----:B------:R-:W-:Y:S01]  /*1ef80*/  IMAD.WIDE.U32 R4, R9, R12, RZ ;  /* 0x0000000c09047225 */ /* 0x000fe200078e00ff */
[----:B------:R-:W-:-:S03]  /*1ef90*/  IADD3.X R9, RZ, RZ, RZ, P0, !PT ;  /* 0x000000ffff097210 */ /* 0x000fc600007fe4ff */
[----:B------:R-:W-:Y:S01]  /*1efa0*/  IMAD.MOV.U32 R8, RZ, RZ, R7 ;  /* 0x000000ffff087224 */ /* 0x000fe200078e0007 */
[----:B------:R-:W-:-:S05]  /*1efb0*/  IADD3 RZ, P0, R5, R6, RZ ;  /* 0x0000000605ff7210 */ /* 0x000fca0007f1e0ff */
[----:B------:R-:W-:-:S08]  /*1efc0*/  IMAD.WIDE.U32.X R8, R15, R13, R8, P0 ;  /* 0x0000000d0f087225 */ /* 0x000fd000000e0408 */
.L_x_414:
[--C-:B------:R-:W-:Y:S01]  /*1efd0*/  SHF.R.U64 R10, R8, R14, R9.reuse ;  /* 0x0000000e080a7219 */ /* 0x100fe20000001209 */
[----:B------:R-:W0:Y:S01]  /*1efe0*/  LDC R6, c[0x0][0x718] ;  /* 0x0001c600ff067b82 */ /* 0x000e220000000800 */
[----:B------:R-:W-:Y:S01]  /*1eff0*/  I2FP.F32.U32 R8, R2 ;  /* 0x0000000200087245 */ /* 0x000fe20000201000 */
[----:B------:R-:W-:Y:S01]  /*1f000*/  ULDC UR4, c[0x0][0x150] ;  /* 0x0000540000047ab9 */ /* 0x000fe20000000800 */
[----:B------:R-:W-:Y:S01]  /*1f010*/  SHF.R.U32.HI R0, RZ, R14, R9 ;  /* 0x0000000eff007219 */ /* 0x000fe20000011609 */
[----:B------:R-:W-:Y:S01]  /*1f020*/  IMAD.MOV.U32 R5, RZ, RZ, R19 ;  /* 0x000000ffff057224 */ /* 0x000fe200078e0013 */
[----:B------:R-:W-:Y:S01]  /*1f030*/  IADD3 R3, P0, RZ, -R10, RZ ;  /* 0x8000000aff037210 */ /* 0x000fe20007f1e0ff */
[----:B------:R-:W-:Y:S01]  /*1f040*/  FMUL R9, R8, UR4 ;  /* 0x0000000408097c20 */ /* 0x000fe20008400000 */
[----:B------:R-:W-:Y:S01]  /*1f050*/  MOV R4, R18 ;  /* 0x0000001200047202 */ /* 0x000fe20000000f00 */
[----:B------:R-:W1:Y:S01]  /*1f060*/  LDC.64 R20, c[0x0][0x740] ;  /* 0x0001d000ff147b82 */ /* 0x000e620000000a00 */
[----:B------:R-:W-:Y:S01]  /*1f070*/  IADD3.X R7, RZ, ~R0, RZ, P0, !PT ;  /* 0x80000000ff077210 */ /* 0x000fe200007fe4ff */
[----:B------:R-:W-:-:S02]  /*1f080*/  ULDC UR4, c[0x0][0x154] ;  /* 0x0000550000047ab9 */ /* 0x000fc40000000800 */
[----:B------:R-:W2:Y:S01]  /*1f090*/  F2I.U32.TRUNC.NTZ R9, R9 ;  /* 0x0000000900097305 */ /* 0x000ea2000020f000 */
[----:B------:R-:W-:-:S03]  /*1f0a0*/  IMAD.WIDE.U32 R4, R3, R16, R4 ;  /* 0x0000001003047225 */ /* 0x000fc600078e0004 */
[----:B------:R-:W3:Y:S01]  /*1f0b0*/  LDC R13, c[0x0][0x144] ;  /* 0x00005100ff0d7b82 */ /* 0x000ee20000000800 */
[----:B------:R-:W-:-:S04]  /*1f0c0*/  IMAD R0, R7, R16, RZ ;  /* 0x0000001007007224 */ /* 0x000fc800078e02ff */
[----:B------:R-:W-:-:S03]  /*1f0d0*/  IMAD R3, R3, R17, R0 ;  /* 0x0000001103037224 */ /* 0x000fc600078e0200 */
[----:B------:R-:W4:Y:S02]  /*1f0e0*/  LDC R12, c[0x0][0x708] ;  /* 0x0001c200ff0c7b82 */ /* 0x000f240000000800 */
[----:B------:R-:W-:Y:S02]  /*1f0f0*/  IADD3 R3, R5, R3, RZ ;  /* 0x0000000305037210 */ /* 0x000fe40007ffe0ff */
[----:B--2---:R-:W-:Y:S02]  /*1f100*/  IADD3 R0, -R9, RZ, RZ ;  /* 0x000000ff09007210 */ /* 0x004fe40007ffe1ff */
[----:B0-----:R-:W-:Y:S02]  /*1f110*/  SHF.R.U64 R8, R4, R6, R3 ;  /* 0x0000000604087219 */ /* 0x001fe40000001203 */
[----:B------:R-:W0:Y:S01]  /*1f120*/  LDC R7, c[0x0][0x758] ;  /* 0x0001d600ff077b82 */ /* 0x000e220000000800 */
[----:B------:R-:W-:Y:S02]  /*1f130*/  I2FP.F32.U32 R4, R11 ;  /* 0x0000000b00047245 */ /* 0x000fe40000201000 */
[----:B-1----:R-:W-:-:S02]  /*1f140*/  ISETP.NE.U32.AND P0, PT, R20, RZ, PT ;  /* 0x000000ff1400720c */ /* 0x002fc40003f05070 */
[----:B------:R-:W-:Y:S01]  /*1f150*/  SHF.R.U32.HI R3, RZ, R6, R3 ;  /* 0x00000006ff037219 */ /* 0x000fe20000011603 */
[----:B------:R-:W-:Y:S01]  /*1f160*/  FMUL R4, R4, UR4 ;  /* 0x0000000404047c20 */ /* 0x000fe20008400000 */
[----:B------:R-:W-:Y:S01]  /*1f170*/  ISETP.NE.AND.EX P0, PT, R21, RZ, PT, P0 ;  /* 0x000000ff1500720c */ /* 0x000fe20003f05300 */
[----:B------:R-:W1:Y:S01]  /*1f180*/  LDC R14, c[0x0][0x148] ;  /* 0x00005200ff0e7b82 */ /* 0x000e620000000800 */
[----:B---3--:R-:W-:Y:S01]  /*1f190*/  IMAD R18, R13, R0, R2 ;  /* 0x000000000d127224 */ /* 0x008fe200078e0202 */
[----:B------:R-:W-:Y:S01]  /*1f1a0*/  MOV R2, 0x1 ;  /* 0x0000000100027802 */ /* 0x000fe20000000f00 */
[----:B------:R-:W-:-:S05]  /*1f1b0*/  IMAD.MOV.U32 R6, RZ, RZ, -0x1 ;  /* 0xffffffffff067424 */ /* 0x000fca00078e00ff */
[----:B------:R-:W2:Y:S01]  /*1f1c0*/  LDC R16, c[0x0][0x700] ;  /* 0x0001c000ff107b82 */ /* 0x000ea20000000800 */
[-CC-:B----4-:R-:W-:Y:S02]  /*1f1d0*/  SHF.R.U64 R13, R8, R12.reuse, R3.reuse ;  /* 0x0000000c080d7219 */ /* 0x190fe40000001203 */
[----:B------:R-:W-:Y:S02]  /*1f1e0*/  SHF.R.U32.HI R0, RZ, R12, R3 ;  /* 0x0000000cff007219 */ /* 0x000fe40000011603 */
[----:B------:R3:W4:Y:S03]  /*1f1f0*/  F2I.U32.TRUNC.NTZ R12, R4 ;  /* 0x00000004000c7305 */ /* 0x000726000020f000 */
[----:B------:R-:W1:Y:S01]  /*1f200*/  LDC R17, c[0x0][0x748] ;  /* 0x0001d200ff117b82 */ /* 0x000e620000000800 */
[-C--:B0-----:R-:W-:Y:S02]  /*1f210*/  SHF.L.U32 R6, R6, R7.reuse, RZ ;  /* 0x0000000706067219 */ /* 0x081fe400000006ff */
[----:B------:R-:W-:-:S02]  /*1f220*/  SHF.R.U64 R15, R13, R7, R0 ;  /* 0x000000070d0f7219 */ /* 0x000fc40000001200 */
[-C--:B------:R-:W-:Y:S02]  /*1f230*/  SHF.L.U32 R22, R2, R7.reuse, RZ ;  /* 0x0000000702167219 */ /* 0x080fe400000006ff */
[----:B------:R-:W-:Y:S01]  /*1f240*/  SHF.R.U32.HI R3, RZ, R7, R0 ;  /* 0x00000007ff037219 */ /* 0x000fe20000011600 */
[----:B------:R-:W0:Y:S01]  /*1f250*/  LDC R19, c[0x0][0x738] ;  /* 0x0001ce00ff137b82 */ /* 0x000e220000000800 */
[----:B------:R-:W-:Y:S02]  /*1f260*/  LOP3.LUT R24, RZ, R6, RZ, 0x33, !PT ;  /* 0x00000006ff187212 */ /* 0x000fe400078e33ff */
[----:B------:R-:W-:-:S05]  /*1f270*/  MOV R2, R15 ;  /* 0x0000000f00027202 */ /* 0x000fca0000000f00 */
[----:B------:R-:W0:Y:S01]  /*1f280*/  LDC R23, c[0x0][0x710] ;  /* 0x0001c400ff177b82 */ /* 0x000e220000000800 */
[----:B---34-:R-:W-:Y:S05]  /*1f290*/  @!P0 BRA `(.L_x_415) ;  /* 0x0000000000288947 */ /* 0x018fea0003800000 */
[----:B------:R-:W3:Y:S02]  /*1f2a0*/  LDC R0, c[0x0][0x74c] ;  /* 0x0001d300ff007b82 */ /* 0x000ee40000000800 */
[----:B---3--:R-:W-:-:S05]  /*1f2b0*/  IADD3 R7, P0, R15, R0, RZ ;  /* 0x000000000f077210 */ /* 0x008fca0007f1e0ff */
        /* <DEDUP_REMOVED lines=8> */
.L_x_415:
[----:B-1----:R-:W-:Y:S01]  /*1f340*/  SHF.R.U64 R3, R2, R17, R3 ;  /* 0x0000001102037219 */ /* 0x002fe20000001203 */
[----:B------:R-:W-:Y:S01]  /*1f350*/  IMAD.MOV R12, RZ, RZ, -R12 ;  /* 0x000000ffff0c7224 */ /* 0x000fe200078e0a0c */
[----:B------:R-:W-:Y:S01]  /*1f360*/  LOP3.LUT R0, R13, R24, RZ, 0xc0, !PT ;  /* 0x000000180d007212 */ /* 0x000fe200078ec0ff */
[----:B------:R-:W-:Y:S01]  /*1f370*/  IMAD.MOV.U32 R4, RZ, RZ, 0x1 ;  /* 0x00000001ff047424 */ /* 0x000fe200078e00ff */
[----:B--2---:R-:W-:Y:S01]  /*1f380*/  IADD3 R7, R16, -0x1, RZ ;  /* 0xffffffff10077810 */ /* 0x004fe20007ffe0ff */
[----:B------:R-:W-:Y:S01]  /*1f390*/  @P4 IMAD R18, R14, R12, R11 ;  /* 0x0000000c0e124224 */ /* 0x000fe200078e020b */
[----:B------:R-:W-:Y:S01]  /*1f3a0*/  IADD3 R2, -R3, RZ, RZ ;  /* 0x000000ff03027210 */ /* 0x000fe20007ffe1ff */
[----:B------:R-:W-:Y:S01]  /*1f3b0*/  IMAD R5, R22, R3, R0 ;  /* 0x0000000316057224 */ /* 0x000fe200078e0200 */
[----:B------:R-:W-:-:S03]  /*1f3c0*/  LOP3.LUT R3, R8, R7, RZ, 0xc0, !PT ;  /* 0x0000000708037212 */ /* 0x000fc600078ec0ff */
[----:B0-----:R-:W-:Y:S02]  /*1f3d0*/  IMAD R0, R2, R19, R15 ;  /* 0x0000001302007224 */ /* 0x001fe400078e020f */
[----:B------:R-:W-:Y:S02]  /*1f3e0*/  IMAD R5, R5, R23, R18 ;  /* 0x0000001705057224 */ /* 0x000fe400078e0212 */
[----:B------:R-:W-:Y:S01]  /*1f3f0*/  IMAD R2, R0, R16, R3 ;  /* 0x0000001000027224 */ /* 0x000fe200078e0203 */
[----:B------:R-:W-:-:S04]  /*1f400*/  PRMT R0, R4, 0x7610, R0 ;  /* 0x0000761004007816 */ /* 0x000fc80000000000 */
[----:B------:R-:W-:Y:S02]  /*1f410*/  SEL R4, R2, R5, !P4 ;  /* 0x0000000502047207 */ /* 0x000fe40006000000 */
[----:B------:R-:W-:-:S07]  /*1f420*/  SEL R5, R5, R2, !P4 ;  /* 0x0000000205057207 */ /* 0x000fce0006000000 */
.L_x_413:
[----:B------:R-:W-:-:S08]  /*1f430*/  NOP ;  /* 0x0000000000007918 */ /* 0x000fd00000000000 */
[----:B------:R-:W0:-:S00]  /*1f440*/  USETMAXREG.DEALLOC.CTAPOOL 0x18 ;  /* 0x00000018000079c8 */ /* 0x000e0000080e0500 */
[----:B------:R-:W-:-:S13]  /*1f450*/  ISETP.NE.AND P0, PT, RZ, UR8, PT ;  /* 0x00000008ff007c0c */ /* 0x000fda000bf05270 */
[----:B------:R-:W-:Y:S05]  /*1f460*/  @P0 EXIT ;  /* 0x000000000000094d */ /* 0x000fea0003800000 */
[----:B0-----:R-:W-:Y:S02]  /*1f470*/  LOP3.LUT P0, RZ, R0, 0xff, RZ, 0xc0, !PT ;  /* 0x000000ff00ff7812 */ /* 0x001fe4000780c0ff */
[----:B------:R-:W-:Y:S02]  /*1f480*/  MOV R0, 0x1 ;  /* 0x0000000100007802 */ /* 0x000fe40000000f00 */
[----:B------:R-:W-:-:S09]  /*1f490*/  MOV R6, RZ ;  /* 0x000000ff00067202 */ /* 0x000fd20000000f00 */
[----:B------:R-:W-:Y:S05]  /*1f4a0*/  @!P0 BRA `(.L_x_416) ;  /* 0x0000000c00888947 */ /* 0x000fea0003800000 */
[----:B------:R-:W0:Y:S01]  /*1f4b0*/  LDC R0, c[0x0][0x28c] ;  /* 0x0000a300ff007b82 */ /* 0x000e220000000800 */
[----:B------:R-:W1:Y:S01]  /*1f4c0*/  S2R R2, SR_TID.X ;  /* 0x0000000000027919 */ /* 0x000e620000002100 */
[----:B------:R-:W-:Y:S01]  /*1f4d0*/  ULDC UR5, c[0x0][0x758] ;  /* 0x0001d60000057ab9 */ /* 0x000fe20000000800 */
[----:B------:R-:W-:Y:S01]  /*1f4e0*/  UMOV UR7, 0xffffffff ;  /* 0xffffffff00077882 */ /* 0x000fe20000000000 */
[----:B------:R-:W-:Y:S01]  /*1f4f0*/  ULDC UR6, c[0x0][0xc] ;  /* 0x0000030000067ab9 */ /* 0x000fe20000000800 */
[----:B------:R-:W-:Y:S01]  /*1f500*/  USHF.L.U32 UR9, UR7, UR5, URZ ;  /* 0x0000000507097299 */ /* 0x000fe2000800063f */
[----:B------:R-:W-:Y:S01]  /*1f510*/  BSSY B0, `(.L_x_416) ;  /* 0x00000db000007945 */ /* 0x000fe20003800000 */
[----:B------:R-:W-:Y:S01]  /*1f520*/  UMOV UR8, 0x1 ;  /* 0x0000000100087882 */ /* 0x000fe20000000000 */
[----:B------:R-:W-:Y:S01]  /*1f530*/  ULDC UR7, c[0x0][0x10] ;  /* 0x0000040000077ab9 */ /* 0x000fe20000000800 */
[----:B------:R-:W-:Y:S01]  /*1f540*/  USHF.L.U32 UR5, UR8, UR5, URZ ;  /* 0x0000000508057299 */ /* 0x000fe2000800063f */
[----:B------:R-:W-:Y:S01]  /*1f550*/  MOV R9, 0x1 ;  /* 0x0000000100097802 */ /* 0x000fe20000000f00 */
[----:B------:R-:W-:Y:S01]  /*1f560*/  UIMAD.WIDE.U32 UR6, UR6, UR7, URZ ;  /* 0x00000007060672a5 */ /* 0x000fe2000f8e003f */
[----:B------:R-:W-:Y:S01]  /*1f570*/  IMAD.MOV.U32 R6, RZ, RZ, RZ ;  /* 0x000000ffff067224 */ /* 0x000fe200078e00ff */
[----:B------:R-:W-:Y:S01]  /*1f580*/  ULDC UR8, c[0x0][0x14] ;  /* 0x0000050000087ab9 */ /* 0x000fe20000000800 */
[----:B------:R-:W-:Y:S01]  /*1f590*/  ULDC UR4, c[0x0][0x700] ;  /* 0x0001c00000047ab9 */ /* 0x000fe20000000800 */
[----:B------:R-:W-:-:S02]  /*1f5a0*/  UIMAD.WIDE.U32 UR32, UR6, UR8, URZ ;  /* 0x00000008062072a5 */ /* 0x000fc4000f8e003f */
[----:B------:R-:W-:Y:S02]  /*1f5b0*/  UIMAD UR7, UR7, UR8, URZ ;  /* 0x00000008070772a4 */ /* 0x000fe4000f8e023f */
[----:B------:R-:W-:Y:S02]  /*1f5c0*/  ULOP3.LUT UR21, UR13, 0x2, URZ, 0xfc, !UPT ;  /* 0x000000020d157892 */ /* 0x000fe4000f8efc3f */
[----:B------:R-:W-:Y:S02]  /*1f5d0*/  UIADD3 UR4, UR4, -0x1, URZ ;  /* 0xffffffff04047890 */ /* 0x000fe4000fffe03f */
[----:B------:R-:W-:Y:S01]  /*1f5e0*/  ULOP3.LUT UR6, URZ, UR9, URZ, 0x33, !UPT ;  /* 0x000000093f067292 */ /* 0x000fe2000f8e333f */
[----:B0-----:R-:W-:Y:S01]  /*1f5f0*/  VIADD R0, R0, 0x3f ;  /* 0x0000003f00007836 */ /* 0x001fe20000000000 */
[----:B------:R-:W-:Y:S01]  /*1f600*/  UIADD3 UR7, UR33, UR7, URZ ;  /* 0x0000000721077290 */ /* 0x000fe2000fffe03f */
[----:B------:R-:W-:-:S03]  /*1f610*/  ULDC.64 UR34, c[0x0][0x198] ;  /* 0x0000660000227ab9 */ /* 0x000fc60000000a00 */
[----:B------:R-:W-:-:S04]  /*1f620*/  SHF.R.S32.HI R3, RZ, 0x1f, R0 ;  /* 0x0000001fff037819 */ /* 0x000fc80000011400 */
[----:B------:R-:W-:Y:S02]  /*1f630*/  LEA.HI R3, R3, R0, RZ, 0x6 ;  /* 0x0000000003037211 */ /* 0x000fe400078f30ff */
[C---:B-1----:R-:W-:Y:S02]  /*1f640*/  LOP3.LUT P3, RZ, R2.reuse, 0x7f, RZ, 0xc0, !PT ;  /* 0x0000007f02ff7812 */ /* 0x042fe4000786c0ff */
[----:B------:R-:W-:Y:S02]  /*1f650*/  LOP3.LUT P0, RZ, R2, 0x1f, RZ, 0xc0, !PT ;  /* 0x0000001f02ff7812 */ /* 0x000fe4000780c0ff */
[----:B------:R-:W-:Y:S02]  /*1f660*/  SHF.R.S32.HI R7, RZ, 0x6, R3 ;  /* 0x00000006ff077819 */ /* 0x000fe40000011403 */
[----:B------:R-:W-:Y:S02]  /*1f670*/  PLOP3.LUT P0, PT, P0, P3, PT, 0x8a, 0x0 ;  /* 0x000000000000781c */ /* 0x000fe40000707172 */
[----:B------:R-:W-:-:S02]  /*1f680*/  MOV R0, 0x1 ;  /* 0x0000000100007802 */ /* 0x000fc40000000f00 */
[----:B------:R-:W-:-:S09]  /*1f690*/  IADD3 R14, R7, 0x1, RZ ;  /* 0x00000001070e7810 */ /* 0x000fd20007ffe0ff */
.L_x_428:
[----:B------:R-:W-:-:S03]  /*1f6a0*/  UMOV UR8, 0xffffffff ;  /* 0xffffffff00087882 */ /* 0x000fc60000000000 */
[----:B------:R-:W-:Y:S05]  /*1f6b0*/  BRA.DIV UR8, `(.L_x_417) ;  /* 0x0000001208787947 */ /* 0x000fea000b800000 */
[----:B------:R-:W-:-:S13]  /*1f6c0*/  ELECT P1, URZ, PT ;  /* 0x00000000003f782f */ /* 0x000fda0003820000 */
.L_x_443:
[----:B------:R-:W0:Y:S01]  /*1f6d0*/  LDC R2, c[0x0][0x28c] ;  /* 0x0000a300ff027b82 */ /* 0x000e220000000800 */
[----:B------:R-:W-:Y:S01]  /*1f6e0*/  BSSY B1, `(.L_x_418) ;  /* 0x0000046000017945 */ /* 0x000fe20003800000 */
[----:B0-----:R-:W-:-:S13]  /*1f6f0*/  ISETP.LT.OR P1, PT, R2, 0x1, !P1 ;  /* 0x000000010200780c */ /* 0x001fda0004f21670 */
[----:B------:R-:W-:Y:S05]  /*1f700*/  @P1 BRA `(.L_x_419) ;  /* 0x00000004000c1947 */ /* 0x000fea0003800000 */
[----:B------:R-:W-:Y:S01]  /*1f710*/  SHF.L.U32 R2, R5, 0x8, RZ ;  /* 0x0000000805027819 */ /* 0x000fe200000006ff */
[----:B------:R-:W-:Y:S01]  /*1f720*/  IMAD.SHL.U32 R5, R4, 0x100, RZ ;  /* 0x0000010004057824 */ /* 0x000fe200078e00ff */
[----:B------:R-:W-:Y:S01]  /*1f730*/  MOV R16, RZ ;  /* 0x000000ff00107202 */ /* 0x000fe20000000f00 */
[----:B------:R-:W-:Y:S01]  /*1f740*/  IMAD.MOV.U32 R4, RZ, RZ, R14 ;  /* 0x000000ffff047224 */ /* 0x000fe200078e000e */
[----:B------:R-:W-:Y:S01]  /*1f750*/  MOV R15, RZ ;  /* 0x000000ff000f7202 */ /* 0x000fe20000000f00 */
[----:B------:R-:W-:Y:S01]  /*1f760*/  IMAD.MOV.U32 R13, RZ, RZ, RZ ;  /* 0x000000ffff0d7224 */ /* 0x000fe200078e00ff */
[----:B------:R-:W-:Y:S02]  /*1f770*/  MOV R3, R0 ;  /* 0x0000000000037202 */ /* 0x000fe40000000f00 */
[----:B------:R-:W-:-:S07]  /*1f780*/  MOV R8, R6 ;  /* 0x0000000600087202 */ /* 0x000fce0000000f00 */
.L_x_423:
[----:B------:R-:W0:Y:S01]  /*1f790*/  S2R R12, SR_CgaCtaId ;  /* 0x00000000000c7919 */ /* 0x000e220000008800 */
[----:B------:R-:W-:-:S04]  /*1f7a0*/  MOV R11, 0x400 ;  /* 0x00000400000b7802 */ /* 0x000fc80000000f00 */
[----:B0-----:R-:W-:Y:S02]  /*1f7b0*/  LEA R11, R12, R11, 0x18 ;  /* 0x0000000b0c0b7211 */ /* 0x001fe400078ec0ff */
[----:B------:R-:W-:Y:S02]  /*1f7c0*/  SHF.L.U32 R12, R3, 0x1f, RZ ;  /* 0x0000001f030c7819 */ /* 0x000fe400000006ff */
[----:B------:R-:W-:-:S04]  /*1f7d0*/  LEA R17, R8, R11, 0x3 ;  /* 0x0000000b08117211 */ /* 0x000fc800078e18ff */
[----:B------:R-:W0:Y:S02]  /*1f7e0*/  SYNCS.PHASECHK.TRANS64.TRYWAIT P1, [R17+URZ+0x40], R12 ;  /* 0x0000400c110075a7 */ /* 0x000e24000802017f */
[----:B0-----:R-:W-:Y:S05]  /*1f7f0*/  @!P1 BRA `(.L_x_420) ;  /* 0x0000001000489947 */ /* 0x001fea0003800000 */
.L_x_444:
[----:B0-----:R-:W0:Y:S01]  /*1f800*/  @!P3 LDC R12, c[0x0][0x640] ;  /* 0x00019000ff0cbb82 */ /* 0x001e220000000800 */
[----:B------:R-:W-:-:S04]  /*1f810*/  UPRMT UR8, UR21, 0x9910, URZ ;  /* 0x0000991015087896 */ /* 0x000fc8000800003f */
[----:B------:R-:W-:-:S06]  /*1f820*/  UISETP.NE.AND UP0, UPT, UR8, 0x2, UPT ;  /* 0x000000020800788c */ /* 0x000fcc000bf05270 */
[----:B------:R-:W-:Y:S01]  /*1f830*/  PLOP3.LUT P1, PT, PT, PT, UP0, 0x80, 0x0 ;  /* 0x000000000000781c */ /* 0x000fe20003f2f008 */
[----:B0-----:R0:W-:-:S12]  /*1f840*/  @!P3 SYNCS.ARRIVE.TRANS64 RZ, [R17+URZ], R12 ;  /* 0x0000000c11ffb9a7 */ /* 0x0011d8000800003f */
[----:B------:R-:W-:Y:S05]  /*1f850*/  @P1 BRA `(.L_x_421) ;  /* 0x0000000000041947 */ /* 0x000fea0003800000 */
[----:B------:R-:W-:Y:S01]  /*1f860*/  BPT.TRAP 0x1 ;  /* 0x000000040000795c */ /* 0x000fe20000300000 */
.L_x_421:
[----:B------:R-:W-:Y:S05]  /*1f870*/  @P0 BRA `(.L_x_422) ;  /* 0x0000000000040947 */ /* 0x000fea0003800000 */
[----:B------:R-:W-:Y:S01]  /*1f880*/  BPT.TRAP 0x1 ;  /* 0x000000040000795c */ /* 0x000fe20000300000 */
.L_x_422:
[-C--:B0-----:R-:W-:Y:S01]  /*1f890*/  LEA R12, R8, R11.reuse, 0xd ;  /* 0x0000000b080c7211 */ /* 0x081fe200078e68ff */
[----:B------:R-:W-:Y:S01]  /*1f8a0*/  VIADD R4, R4, 0xffffffff ;  /* 0xffffffff04047836 */ /* 0x000fe20000000000 */
[----:B------:R-:W-:Y:S01]  /*1f8b0*/  R2UR UR25, R17 ;  /* 0x00000000111972ca */ /* 0x000fe200000e0000 */
[----:B------:R-:W-:Y:S01]  /*1f8c0*/  UIADD3 UR14, UP0, UR34, 0xf0, URZ ;  /* 0x000000f0220e7890 */ /* 0x000fe2000ff1e03f */
[----:B------:R-:W-:Y:S01]  /*1f8d0*/  R2UR UR24, R12 ;  /* 0x000000000c1872ca */ /* 0x000fe200000e0000 */
[C---:B------:R-:W-:Y:S01]  /*1f8e0*/  IMAD R12, R8.reuse, 0x800, R11 ;  /* 0x00000800080c7824 */ /* 0x040fe200078e020b */
[----:B------:R-:W-:Y:S01]  /*1f8f0*/  LEA R11, R8, R11, 0xe ;  /* 0x0000000b080b7211 */ /* 0x000fe200078e70ff */
[----:B------:R-:W-:Y:S01]  /*1f900*/  UIADD3 UR22, UP1, UR34, 0x1f0, URZ ;  /* 0x000001f022167890 */ /* 0x000fe2000ff3e03f */
[----:B------:R-:W-:Y:S01]  /*1f910*/  R2UR UR28, R10 ;  /* 0x000000000a1c72ca */ /* 0x000fe200000e0000 */
[----:B------:R-:W-:Y:S01]  /*1f920*/  UIADD3 UR36, UP2, UR34, 0x2f0, URZ ;  /* 0x000002f022247890 */ /* 0x000fe2000ff5e03f */
[----:B------:R-:W-:Y:S01]  /*1f930*/  R2UR UR16, R12 ;  /* 0x000000000c1072ca */ /* 0x000fe200000e0000 */
[----:B------:R-:W-:Y:S01]  /*1f940*/  UIADD3.X UR15, URZ, UR35, URZ, UP0, !UPT ;  /* 0x000000233f0f7290 */ /* 0x000fe200087fe43f */
[----:B------:R-:W-:Y:S01]  /*1f950*/  R2UR UR8, R11 ;  /* 0x000000000b0872ca */ /* 0x000fe200000e0000 */
[----:B------:R-:W-:Y:S01]  /*1f960*/  UIADD3.X UR23, URZ, UR35, URZ, UP1, !UPT ;  /* 0x000000233f177290 */ /* 0x000fe20008ffe43f */
[----:B------:R-:W-:Y:S01]  /*1f970*/  R2UR UR27, R2 ;  /* 0x00000000021b72ca */ /* 0x000fe200000e0000 */
[----:B------:R-:W-:Y:S01]  /*1f980*/  UIADD3.X UR37, URZ, UR35, URZ, UP2, !UPT ;  /* 0x000000233f257290 */ /* 0x000fe200097fe43f */
[----:B------:R-:W-:Y:S01]  /*1f990*/  R2UR UR26, R15 ;  /* 0x000000000f1a72ca */ /* 0x000fe200000e0000 */
[----:B------:R-:W-:Y:S01]  /*1f9a0*/  UIADD3 UR24, UR24, 0x180, URZ ;  /* 0x0000018018187890 */ /* 0x000fe2000fffe03f */
[----:B------:R-:W-:Y:S01]  /*1f9b0*/  R2UR UR19, R13 ;  /* 0x000000000d1372ca */ /* 0x000fe200000e0000 */
[----:B------:R-:W-:Y:S01]  /*1f9c0*/  UMOV UR30, 0x0 ;  /* 0x00000000001e7882 */ /* 0x000fe20000000000 */
[----:B------:R-:W-:Y:S01]  /*1f9d0*/  R2UR UR10, R16 ;  /* 0x00000000100a72ca */ /* 0x000fe200000e0000 */
[----:B------:R-:W-:Y:S01]  /*1f9e0*/  UMOV UR31, 0x10000000 ;  /* 0x10000000001f7882 */ /* 0x000fe20000000000 */
[----:B------:R-:W-:Y:S01]  /*1f9f0*/  R2UR UR11, R5 ;  /* 0x00000000050b72ca */ /* 0x000fe200000e0000 */
[----:B------:R-:W-:Y:S01]  /*1fa00*/  UIADD3 UR16, UR16, 0x30180, URZ ;  /* 0x0003018010107890 */ /* 0x000fe2000fffe03f */
[----:B------:R-:W-:Y:S01]  /*1fa10*/  ISETP.GT.AND P2, PT, R4, 0x1, PT ;  /* 0x000000010400780c */ /* 0x000fe20003f44270 */
[----:B------:R-:W-:Y:S01]  /*1fa20*/  UIADD3 UR8, UR8, 0x10180, URZ ;  /* 0x0001018008087890 */ /* 0x000fe2000fffe03f */
[----:B------:R-:W-:Y:S01]  /*1fa30*/  IADD3 R8, R8, 0x1, RZ ;  /* 0x0000000108087810 */ /* 0x000fe20007ffe0ff */
[----:B------:R-:W-:Y:S01]  /*1fa40*/  UMOV UR17, UR25 ;  /* 0x0000001900117c82 */ /* 0x000fe20008000000 */
[----:B------:R-:W-:Y:S01]  /*1fa50*/  UMOV UR20, UR28 ;  /* 0x0000001c00147c82 */ /* 0x000fe20008000000 */
[----:B------:R-:W-:Y:S01]  /*1fa60*/  UMOV UR18, UR27 ;  /* 0x0000001b00127c82 */ /* 0x000fe20008000000 */
[----:B------:R-:W-:Y:S01]  /*1fa70*/  ISETP.NE.AND P1, PT, R8, 0x8, PT ;  /* 0x000000080800780c */ /* 0x000fe20003f25270 */
[----:B------:R0:W-:Y:S01]  /*1fa80*/  UTMALDG.3D [UR24], [UR14], desc[UR30] ;  /* 0x00001e180e0075b4 */ /* 0x0001e20008011000 */
[----:B------:R-:W-:Y:S01]  /*1fa90*/  UMOV UR9, UR25 ;  /* 0x0000001900097c82 */ /* 0x000fe20008000000 */
[----:B------:R-:W-:Y:S01]  /*1faa0*/  UMOV UR12, UR28 ;  /* 0x0000001c000c7c82 */ /* 0x000fe20008000000 */
[----:B------:R-:W-:Y:S01]  /*1fab0*/  SEL R12, RZ, 0x1, P1 ;  /* 0x00000001ff0c7807 */ /* 0x000fe20000800000 */
[----:B------:R-:W-:Y:S01]  /*1fac0*/  VIADD R16, R16, 0x40 ;  /* 0x0000004010107836 */ /* 0x000fe20000000000 */
[----:B------:R-:W-:-:S02]  /*1fad0*/  IADD3 R13, R13, 0x1, RZ ;  /* 0x000000010d0d7810 */ /* 0x000fc40007ffe0ff */
[----:B------:R-:W-:Y:S01]  /*1fae0*/  LOP3.LUT R3, R3, R12, RZ, 0x3c, !PT ;  /* 0x0000000c03037212 */ /* 0x000fe200078e3cff */
[----:B------:R0:W-:Y:S01]  /*1faf0*/  UTMALDG.3D [UR16], [UR22], desc[UR30] ;  /* 0x00001e10160075b4 */ /* 0x0001e20008011000 */
[----:B------:R-:W-:Y:S02]  /*1fb00*/  IADD3 R15, R15, 0x20, RZ ;  /* 0x000000200f0f7810 */ /* 0x000fe40007ffe0ff */
[----:B------:R-:W-:Y:S01]  /*1fb10*/  SEL R8, R8, RZ, P1 ;  /* 0x000000ff08087207 */ /* 0x000fe20000800000 */
[----:B------:R0:W-:Y:S02]  /*1fb20*/  UTMALDG.3D [UR8], [UR36], desc[UR30] ;  /* 0x00001e08240075b4 */ /* 0x0001e40008011000 */
[----:B0-----:R-:W-:Y:S05]  /*1fb30*/  @P2 BRA `(.L_x_423) ;  /* 0xfffffffc00142947 */ /* 0x001fea000383ffff */
.L_x_419:
[----:B------:R-:W-:Y:S05]  /*1fb40*/  BSYNC B1 ;  /* 0x0000000000017941 */ /* 0x000fea0003800000 */
.L_x_418:
[----:B------:R-:W2:Y:S01]  /*1fb50*/  LDL.LU R18, [R1+0x460] ;  /* 0x0004600001127983 */ /* 0x000ea20000300800 */
[----:B------:R-:W-:Y:S01]  /*1fb60*/  LOP3.LUT P5, RZ, R9, 0xff, RZ, 0xc0, !PT ;  /* 0x000000ff09ff7812 */ /* 0x000fe200078ac0ff */
[----:B------:R-:W-:Y:S02]  /*1fb70*/  ULDC.64 UR8, c[0x0][0x750] ;  /* 0x0001d40000087ab9 */ /* 0x000fe40000000a00 */
[----:B------:R-:W3:Y:S01]  /*1fb80*/  LDL.LU R17, [R1+0x464] ;  /* 0x0004640001117983 */ /* 0x000ee20000300800 */
[----:B------:R-:W-:Y:S01]  /*1fb90*/  IADD3 R6, R7, R6, RZ ;  /* 0x0000000607067210 */ /* 0x000fe20007ffe0ff */
[----:B------:R-:W-:Y:S01]  /*1fba0*/  BSSY B1, `(.L_x_424) ;  /* 0x000006f000017945 */ /* 0x000fe20003800000 */
[----:B------:R-:W-:Y:S01]  /*1fbb0*/  MOV R5, 0xffffffff ;  /* 0xffffffff00057802 */ /* 0x000fe20000000f00 */
[----:B------:R-:W-:Y:S01]  /*1fbc0*/  IMAD.MOV.U32 R4, RZ, RZ, -0x1 ;  /* 0xffffffffff047424 */ /* 0x000fe200078e00ff */
[----:B------:R-:W-:Y:S02]  /*1fbd0*/  SHF.R.U32.HI R2, RZ, 0x3, R6 ;  /* 0x00000003ff027819 */ /* 0x000fe40000011606 */
[----:B------:R-:W-:-:S02]  /*1fbe0*/  ISETP.GT.U32.AND P1, PT, R6, 0x7, PT ;  /* 0x000000070600780c */ /* 0x000fc40003f24070 */
[----:B------:R-:W-:Y:S01]  /*1fbf0*/  LOP3.LUT R2, R2, 0x1, RZ, 0xc0, !PT ;  /* 0x0000000102027812 */ /* 0x000fe200078ec0ff */
[----:B------:R-:W0:Y:S01]  /*1fc00*/  @P5 S2R R3, SR_CgaCtaId ;  /* 0x0000000000035919 */ /* 0x000e220000008800 */
[C---:B------:R-:W-:Y:S02]  /*1fc10*/  ISETP.LT.U32.AND P1, PT, R7.reuse, 0x8, P1 ;  /* 0x000000080700780c */ /* 0x040fe40000f21070 */
[----:B------:R-:W-:Y:S02]  /*1fc20*/  ISETP.NE.U32.AND P2, PT, R2, 0x1, PT ;  /* 0x000000010200780c */ /* 0x000fe40003f45070 */
[----:B------:R-:W-:Y:S02]  /*1fc30*/  @P5 MOV R2, 0x400 ;  /* 0x0000040000025802 */ /* 0x000fe40000000f00 */
[----:B------:R-:W-:Y:S02]  /*1fc40*/  ISETP.GT.U32.AND P2, PT, R7, 0x7, !P2 ;  /* 0x000000070700780c */ /* 0x000fe40005744070 */
[----:B------:R-:W-:-:S02]  /*1fc50*/  LOP3.LUT R6, R6, 0x7, RZ, 0xc0, !PT ;  /* 0x0000000706067812 */ /* 0x000fc400078ec0ff */
[----:B------:R-:W-:Y:S02]  /*1fc60*/  MOV R10, 0xffffffff ;  /* 0xffffffff000a7802 */ /* 0x000fe40000000f00 */
[----:B------:R-:W-:Y:S02]  /*1fc70*/  PRMT R9, RZ, 0x7610, R9 ;  /* 0x00007610ff097816 */ /* 0x000fe40000000009 */
[----:B0-----:R-:W-:Y:S02]  /*1fc80*/  @P5 LEA R2, R3, R2, 0x18 ;  /* 0x0000000203025211 */ /* 0x001fe400078ec0ff */
[----:B------:R-:W-:Y:S02]  /*1fc90*/  SEL R3, RZ, 0x1, !P1 ;  /* 0x00000001ff037807 */ /* 0x000fe40004800000 */
[----:B------:R0:W-:Y:S02]  /*1fca0*/  @P5 SYNCS.ARRIVE.TRANS64.A1T0 RZ, [R2+URZ+0x98], RZ ;  /* 0x000098ff02ff59a7 */ /* 0x0001e4000810003f */
[----:B0-----:R-:W-:-:S04]  /*1fcb0*/  SEL R2, RZ, 0x1, !P2 ;  /* 0x00000001ff027807 */ /* 0x001fc80005000000 */
[----:B------:R-:W-:Y:S02]  /*1fcc0*/  LOP3.LUT R0, R2, R0, R3, 0x96, !PT ;  /* 0x0000000002007212 */ /* 0x000fe400078e9603 */
[----:B------:R-:W-:Y:S02]  /*1fcd0*/  PRMT R2, RZ, 0x7610, R2 ;  /* 0x00007610ff027816 */ /* 0x000fe40000000002 */
[----:B---3--:R-:W-:-:S04]  /*1fce0*/  IADD3 R17, P1, R17, UR32, RZ ;  /* 0x0000002011117c10 */ /* 0x008fc8000ff3e0ff */
[----:B--2---:R-:W-:Y:S01]  /*1fcf0*/  IADD3.X R18, R18, UR7, RZ, P1, !PT ;  /* 0x0000000712127c10 */ /* 0x004fe20008ffe4ff */
[----:B------:R0:W-:Y:S01]  /*1fd00*/  STL [R1+0x464], R17 ;  /* 0x0004641101007387 */ /* 0x0001e20000100800 */
[----:B------:R-:W-:-:S03]  /*1fd10*/  ISETP.GE.U32.AND P1, PT, R17, UR8, PT ;  /* 0x0000000811007c0c */ /* 0x000fc6000bf26070 */
[----:B------:R0:W-:Y:S01]  /*1fd20*/  STL [R1+0x460], R18 ;  /* 0x0004601201007387 */ /* 0x0001e20000100800 */
[----:B------:R-:W-:-:S13]  /*1fd30*/  ISETP.GE.U32.AND.EX P1, PT, R18, UR9, PT, P1 ;  /* 0x0000000912007c0c */ /* 0x000fda000bf26110 */
[----:B0-----:R-:W-:Y:S05]  /*1fd40*/  @P1 BRA `(.L_x_425) ;  /* 0x0000000400501947 */ /* 0x001fea0003800000 */
[----:B------:R-:W0:Y:S01]  /*1fd50*/  S2R R8, SR_CTAID.X ;  /* 0x0000000000087919 */ /* 0x000e220000002500 */
[----:B------:R-:W-:Y:S01]  /*1fd60*/  ULDC UR8, c[0x0][0x150] ;  /* 0x0000540000087ab9 */ /* 0x000fe20000000800 */
[----:B------:R-:W1:Y:S01]  /*1fd70*/  LDC R3, c[0x0][0x144] ;  /* 0x00005100ff037b82 */ /* 0x000e620000000800 */
[----:B------:R-:W-:Y:S01]  /*1fd80*/  ULDC UR11, c[0x0][0x730] ;  /* 0x0001cc00000b7ab9 */ /* 0x000fe20000000800 */
[----:B------:R-:W2:Y:S06]  /*1fd90*/  S2R R5, SR_CTAID.Y ;  /* 0x0000000000057919 */ /* 0x000eac0000002600 */
[----:B------:R-:W3:Y:S01]  /*1fda0*/  LDC R12, c[0x0][0x148] ;  /* 0x00005200ff0c7b82 */ /* 0x000ee20000000800 */
[----:B0-----:R-:W-:-:S02]  /*1fdb0*/  I2FP.F32.U32 R2, R8 ;  /* 0x0000000800027245 */ /* 0x001fc40000201000 */
[----:B--2---:R-:W-:-:S03]  /*1fdc0*/  I2FP.F32.U32 R4, R5 ;  /* 0x0000000500047245 */ /* 0x004fc60000201000 */
[----:B------:R-:W-:Y:S01]  /*1fdd0*/  FMUL R2, R2, UR8 ;  /* 0x0000000802027c20 */ /* 0x000fe20008400000 */
[----:B------:R-:W-:Y:S02]  /*1fde0*/  ULDC UR8, c[0x0][0x154] ;  /* 0x0000550000087ab9 */ /* 0x000fe40000000800 */
[----:B------:R-:W-:Y:S01]  /*1fdf0*/  FMUL R10, R4, UR8 ;  /* 0x00000008040a7c20 */ /* 0x000fe20008400000 */
[----:B------:R-:W-:Y:S02]  /*1fe00*/  ULDC.64 UR8, c[0x0][0x728] ;  /* 0x0001ca0000087ab9 */ /* 0x000fe40000000a00 */
[----:B------:R-:W0:Y:S01]  /*1fe10*/  F2I.U32.TRUNC.NTZ R2, R2 ;  /* 0x0000000200027305 */ /* 0x000e22000020f000 */
[----:B------:R-:W-:-:S04]  /*1fe20*/  ISETP.NE.U32.AND P1, PT, RZ, UR8, PT ;  /* 0x00000008ff007c0c */ /* 0x000fc8000bf25070 */
[----:B------:R-:W-:-:S03]  /*1fe30*/  ISETP.NE.AND.EX P1, PT, RZ, UR9, PT, P1 ;  /* 0x00000009ff007c0c */ /* 0x000fc6000bf25310 */
[----:B------:R-:W2:Y:S01]  /*1fe40*/  F2I.U32.TRUNC.NTZ R10, R10 ;  /* 0x0000000a000a7305 */ /* 0x000ea2000020f000 */
[----:B0-----:R-:W-:Y:S02]  /*1fe50*/  IADD3 R4, -R2, RZ, RZ ;  /* 0x000000ff02047210 */ /* 0x001fe40007ffe1ff */
[----:B------:R-:W-:-:S03]  /*1fe60*/  MOV R2, R17 ;  /* 0x0000001100027202 */ /* 0x000fc60000000f00 */
[----:B-1----:R-:W-:Y:S02]  /*1fe70*/  IMAD R8, R3, R4, R8 ;  /* 0x0000000403087224 */ /* 0x002fe400078e0208 */
[----:B--2---:R-:W-:-:S04]  /*1fe80*/  IMAD.MOV R3, RZ, RZ, -R10 ;  /* 0x000000ffff037224 */ /* 0x004fc800078e0a0a */
[----:B---3--:R-:W-:Y:S01]  /*1fe90*/  @P4 IMAD R8, R12, R3, R5 ;  /* 0x000000030c084224 */ /* 0x008fe200078e0205 */
[----:B------:R-:W-:Y:S01]  /*1fea0*/  MOV R3, R18 ;  /* 0x0000001200037202 */ /* 0x000fe20000000f00 */
[----:B------:R-:W-:Y:S06]  /*1feb0*/  @!P1 BRA `(.L_x_426) ;  /* 0x0000000000289947 */ /* 0x000fec0003800000 */
[----:B------:R-:W-:Y:S02]  /*1fec0*/  ULDC UR10, c[0x0][0x734] ;  /* 0x0001cd00000a7ab9 */ /* 0x000fe40000000800 */
[----:B------:R-:W-:-:S05]  /*1fed0*/  IADD3 R3, P1, R17, UR10, RZ ;  /* 0x0000000a11037c10 */ /* 0x000fca000ff3e0ff */
[----:B------:R-:W-:-:S04]  /*1fee0*/  IMAD.X R11, RZ, RZ, R18, P1 ;  /* 0x000000ffff0b7224 */ /* 0x000fc800008e0612 */
[----:B------:R-:W-:-:S04]  /*1fef0*/  IMAD.WIDE.U32 R4, R11, UR8, RZ ;  /* 0x000000080b047c25 */ /* 0x000fc8000f8e00ff */
[----:B------:R-:W-:-:S04]  /*1ff00*/  IMAD.WIDE.U32 R4, P1, R3, UR9, R4 ;  /* 0x0000000903047c25 */ /* 0x000fc8000f820004 */
[----:B------:R-:W-:Y:S01]  /*1ff10*/  IMAD.WIDE.U32 R2, R3, UR8, RZ ;  /* 0x0000000803027c25 */ /* 0x000fe2000f8e00ff */
[----:B------:R-:W-:-:S04]  /*1ff20*/  MOV R2, R5 ;  /* 0x0000000500027202 */ /* 0x000fc80000000f00 */
[----:B------:R-:W-:Y:S02]  /*1ff30*/  IADD3 RZ, P2, R3, R4, RZ ;  /* 0x0000000403ff7210 */ /* 0x000fe40007f5e0ff */
[----:B------:R-:W-:-:S03]  /*1ff40*/  IADD3.X R3, RZ, RZ, RZ, P1, !PT ;  /* 0x000000ffff037210 */ /* 0x000fc60000ffe4ff */
[----:B------:R-:W-:-:S08]  /*1ff50*/  IMAD.WIDE.U32.X R2, R11, UR9, R2, P2 ;  /* 0x000000090b027c25 */ /* 0x000fd000090e0402 */
.L_x_426:
[--C-:B------:R-:W-:Y:S01]  /*1ff60*/  SHF.R.U64 R10, R2, UR11, R3.reuse ;  /* 0x0000000b020a7c19 */ /* 0x100fe20008001203 */
[----:B------:R-:W-:Y:S01]  /*1ff70*/  ULDC.64 UR8, c[0x0][0x720] ;  /* 0x0001c80000087ab9 */ /* 0x000fe20000000a00 */
[----:B------:R-:W-:Y:S01]  /*1ff80*/  SHF.R.U32.HI R2, RZ, UR11, R3 ;  /* 0x0000000bff027c19 */ /* 0x000fe20008011603 */
[----:B------:R-:W-:Y:S01]  /*1ff90*/  ULDC.64 UR10, c[0x0][0x740] ;  /* 0x0001d000000a7ab9 */ /* 0x000fe20000000a00 */
[----:B------:R-:W-:Y:S02]  /*1ffa0*/  IADD3 R11, P1, RZ, -R10, RZ ;  /* 0x8000000aff0b7210 */ /* 0x000fe40007f3e0ff */
[----:B------:R-:W-:-:S03]  /*1ffb0*/  MOV R3, R18 ;  /* 0x0000001200037202 */ /* 0x000fc60000000f00 */
[----:B------:R-:W-:Y:S01]  /*1ffc0*/  IMAD.X R2, RZ, RZ, ~R2, P1 ;  /* 0x000000ffff027224 */ /* 0x000fe200008e0e02 */
[----:B------:R-:W-:-:S03]  /*1ffd0*/  ISETP.NE.U32.AND P1, PT, RZ, UR10, PT ;  /* 0x0000000aff007c0c */ /* 0x000fc6000bf25070 */
[----:B------:R-:W-:Y:S01]  /*1ffe0*/  IMAD R2, R2, UR8, RZ ;  /* 0x0000000802027c24 */ /* 0x000fe2000f8e02ff */
[----:B------:R-:W-:-:S03]  /*1fff0*/  ISETP.NE.AND.EX P1, PT, RZ, UR11, PT, P1 ;  /* 0x0000000bff007c0c */ /* 0x000fc6000bf25310 */
[----:B------:R-:W-:Y:S01]  /*20000*/  IMAD R5, R11, UR9, R2 ;  /* 0x000000090b057c24 */ /* 0x000fe2000f8e0202 */
[----:B------:R-:W-:-:S05]  /*20010*/  MOV R2, R17 ;  /* 0x0000001100027202 */ /* 0x000fca0000000f00 */
[----:B------:R-:W-:Y:S01]  /*20020*/  IMAD.WIDE.U32 R2, R11, UR8, R2 ;  /* 0x000000080b027c25 */ /* 0x000fe2000f8e0002 */
[----:B------:R-:W-:-:S03]  /*20030*/  ULDC UR8, c[0x0][0x718] ;  /* 0x0001c60000087ab9 */ /* 0x000fc60000000800 */
[----:B------:R-:W-:-:S05]  /*20040*/  IMAD.IADD R3, R3, 0x1, R5 ;  /* 0x0000000103037824 */ /* 0x000fca00078e0205 */
[--C-:B------:R-:W-:Y:S02]  /*20050*/  SHF.R.U64 R11, R2, UR8, R3.reuse ;  /* 0x00000008020b7c19 */ /* 0x100fe40008001203 */
[----:B------:R-:W-:Y:S01]  /*20060*/  SHF.R.U32.HI R2, RZ, UR8, R3 ;  /* 0x00000008ff027c19 */ /* 0x000fe20008011603 */
[----:B------:R-:W-:-:S03]  /*20070*/  ULDC UR8, c[0x0][0x708] ;  /* 0x0001c20000087ab9 */ /* 0x000fc60000000800 */
[--C-:B------:R-:W-:Y:S02]  /*20080*/  SHF.R.U64 R12, R11, UR8, R2.reuse ;  /* 0x000000080b0c7c19 */ /* 0x100fe40008001202 */
[----:B------:R-:W-:Y:S01]  /*20090*/  SHF.R.U32.HI R3, RZ, UR8, R2 ;  /* 0x00000008ff037c19 */ /* 0x000fe20008011602 */
[----:B------:R-:W-:-:S03]  /*200a0*/  ULDC UR8, c[0x0][0x758] ;  /* 0x0001d60000087ab9 */ /* 0x000fc60000000800 */
[--C-:B------:R-:W-:Y:S02]  /*200b0*/  SHF.R.U64 R13, R12, UR8, R3.reuse ;  /* 0x000000080c0d7c19 */ /* 0x100fe40008001203 */
[----:B------:R-:W-:Y:S02]  /*200c0*/  SHF.R.U32.HI R15, RZ, UR8, R3 ;  /* 0x00000008ff0f7c19 */ /* 0x000fe40008011603 */
[----:B------:R-:W-:Y:S02]  /*200d0*/  MOV R2, R13 ;  /* 0x0000000d00027202 */ /* 0x000fe40000000f00 */
        /* <DEDUP_REMOVED lines=12> */
.L_x_427:
[----:B------:R-:W-:Y:S01]  /*201a0*/  ULDC UR8, c[0x0][0x748] ;  /* 0x0001d20000087ab9 */ /* 0x000fe20000000800 */
[----:B------:R-:W-:Y:S02]  /*201b0*/  LOP3.LUT R12, R12, UR6, RZ, 0xc0, !PT ;  /* 0x000000060c0c7c12 */ /* 0x000fe4000f8ec0ff */
[----:B------:R-:W-:Y:S01]  /*201c0*/  SHF.R.U64 R3, R2, UR8, R3 ;  /* 0x0000000802037c19 */ /* 0x000fe20008001203 */
[----:B------:R-:W-:-:S04]  /*201d0*/  ULDC UR8, c[0x0][0x738] ;  /* 0x0001ce0000087ab9 */ /* 0x000fc80000000800 */
[----:B------:R-:W-:Y:S02]  /*201e0*/  IMAD.MOV R2, RZ, RZ, -R3 ;  /* 0x000000ffff027224 */ /* 0x000fe400078e0a03 */
[----:B------:R-:W-:Y:S02]  /*201f0*/  IMAD R5, R3, UR5, R12 ;  /* 0x0000000503057c24 */ /* 0x000fe4000f8e020c */
[----:B------:R-:W-:Y:S01]  /*20200*/  IMAD R13, R2, UR8, R13 ;  /* 0x00000008020d7c24 */ /* 0x000fe2000f8e020d */
[----:B------:R-:W-:Y:S01]  /*20210*/  ULDC UR8, c[0x0][0x710] ;  /* 0x0001c40000087ab9 */ /* 0x000fe20000000800 */
[----:B------:R-:W-:Y:S01]  /*20220*/  LOP3.LUT R2, R11, UR4, RZ, 0xc0, !PT ;  /* 0x000000040b027c12 */ /* 0x000fe2000f8ec0ff */
[----:B------:R-:W-:Y:S01]  /*20230*/  IMAD R8, R5, UR8, R8 ;  /* 0x0000000805087c24 */ /* 0x000fe2000f8e0208 */
[----:B------:R-:W-:-:S03]  /*20240*/  ULDC UR8, c[0x0][0x700] ;  /* 0x0001c00000087ab9 */ /* 0x000fc60000000800 */
[----:B------:R-:W-:Y:S01]  /*20250*/  IMAD R13, R13, UR8, R2 ;  /* 0x000000080d0d7c24 */ /* 0x000fe2000f8e0202 */
[----:B------:R-:W-:-:S04]  /*20260*/  MOV R2, 0x1 ;  /* 0x0000000100027802 */ /* 0x000fc80000000f00 */
[----:B------:R-:W-:Y:S02]  /*20270*/  SEL R4, R13, R8, !P4 ;  /* 0x000000080d047207 */ /* 0x000fe40006000000 */
[----:B------:R-:W-:-:S07]  /*20280*/  SEL R5, R8, R13, !P4 ;  /* 0x0000000d08057207 */ /* 0x000fce0006000000 */
.L_x_425:
[----:B------:R-:W-:Y:S05]  /*20290*/  BSYNC B1 ;  /* 0x0000000000017941 */ /* 0x000fea0003800000 */
.L_x_424:
[----:B------:R-:W-:-:S13]  /*202a0*/  LOP3.LUT P1, RZ, R2, 0xff, RZ, 0xc0, !PT ;  /* 0x000000ff02ff7812 */ /* 0x000fda000782c0ff */
[----:B------:R-:W-:Y:S05]  /*202b0*/  @P1 BRA `(.L_x_428) ;  /* 0xfffffff000f81947 */ /* 0x000fea000383ffff */
[----:B------:R-:W-:Y:S05]  /*202c0*/  BSYNC B0 ;  /* 0x0000000000007941 */ /* 0x000fea0003800000 */
.L_x_416:
[----:B------:R-:W-:-:S03]  /*202d0*/  UMOV UR8, 0xffffffff ;  /* 0xffffffff00087882 */ /* 0x000fc60000000000 */
[----:B------:R-:W-:Y:S05]  /*202e0*/  BRA.DIV UR8, `(.L_x_429) ;  /* 0x0000000608a07947 */ /* 0x000fea000b800000 */
[----:B------:R-:W-:-:S13]  /*202f0*/  ELECT P0, URZ, PT ;  /* 0x00000000003f782f */ /* 0x000fda0003800000 */
.L_x_447:
[----:B------:R-:W-:Y:S04]  /*20300*/  BSSY B0, `(.L_x_430) ;  /* 0x0000050000007945 */ /* 0x000fe80003800000 */
[----:B------:R-:W-:Y:S05]  /*20310*/  @!P0 BRA `(.L_x_431) ;  /* 0x0000000400388947 */ /* 0x000fea0003800000 */
[----:B------:R-:W-:-:S04]  /*20320*/  ULOP3.LUT UR8, UR13, 0x2, URZ, 0xfc, !UPT ;  /* 0x000000020d087892 */ /* 0x000fc8000f8efc3f */
[----:B------:R-:W-:-:S06]  /*20330*/  UISETP.NE.AND UP0, UPT, UR8, 0x3, UPT ;  /* 0x000000030800788c */ /* 0x000fcc000bf05270 */
[----:B------:R-:W-:-:S13]  /*20340*/  PLOP3.LUT P0, PT, PT, PT, UP0, 0x80, 0x0 ;  /* 0x000000000000781c */ /* 0x000fda0003f0f008 */
[----:B------:R-:W-:Y:S05]  /*20350*/  @!P0 BRA `(.L_x_432) ;  /* 0x0000000000048947 */ /* 0x000fea0003800000 */
[----:B------:R-:W-:Y:S01]  /*20360*/  BPT.TRAP 0x1 ;  /* 0x000000040000795c */ /* 0x000fe20000300000 */
.L_x_432:
[----:B------:R-:W0:Y:S01]  /*20370*/  S2R R3, SR_CgaCtaId ;  /* 0x0000000000037919 */ /* 0x000e220000008800 */
[----:B------:R-:W-:-:S04]  /*20380*/  MOV R2, 0x400 ;  /* 0x0000040000027802 */ /* 0x000fc80000000f00 */
[----:B0-----:R-:W-:Y:S02]  /*20390*/  LEA R3, R3, R2, 0x18 ;  /* 0x0000000203037211 */ /* 0x001fe400078ec0ff */
[----:B------:R-:W-:Y:S02]  /*203a0*/  SHF.L.U32 R2, R0, 0x1f, RZ ;  /* 0x0000001f00027819 */ /* 0x000fe400000006ff */
[----:B------:R-:W-:-:S05]  /*203b0*/  IADD3 R3, R3, 0x40, RZ ;  /* 0x0000004003037810 */ /* 0x000fca0007ffe0ff */
[----:B------:R-:W-:-:S04]  /*203c0*/  IMAD R5, R6, 0x8, R3 ;  /* 0x0000000806057824 */ /* 0x000fc800078e0203 */
[----:B------:R-:W0:Y:S02]  /*203d0*/  SYNCS.PHASECHK.TRANS64.TRYWAIT P0, [R5+URZ], R2 ;  /* 0x00000002050075a7 */ /* 0x000e24000800017f */
[----:B0-----:R-:W-:Y:S05]  /*203e0*/  @!P0 BRA `(.L_x_433) ;  /* 0x0000000400848947 */ /* 0x001fea0003800000 */
.L_x_448:
[----:B------:R-:W-:-:S04]  /*203f0*/  IADD3 R6, R6, 0x1, RZ ;  /* 0x0000000106067810 */ /* 0x000fc80007ffe0ff */
[----:B------:R-:W-:-:S04]  /*20400*/  ISETP.NE.AND P0, PT, R6, 0x8, PT ;  /* 0x000000080600780c */ /* 0x000fc80003f05270 */
[----:B0-----:R-:W-:Y:S02]  /*20410*/  SEL R5, RZ, 0x1, P0 ;  /* 0x00000001ff057807 */ /* 0x001fe40000000000 */
[----:B------:R-:W-:Y:S02]  /*20420*/  SEL R6, R6, RZ, P0 ;  /* 0x000000ff06067207 */ /* 0x000fe40000000000 */
[----:B------:R-:W-:Y:S02]  /*20430*/  LOP3.LUT R5, R0, R5, RZ, 0x3c, !PT ;  /* 0x0000000500057212 */ /* 0x000fe400078e3cff */
[----:B------:R-:W-:Y:S02]  /*20440*/  LEA R7, R6, R3, 0x3 ;  /* 0x0000000306077211 */ /* 0x000fe400078e18ff */
[----:B------:R-:W-:-:S04]  /*20450*/  SHF.L.U32 R0, R5, 0x1f, RZ ;  /* 0x0000001f05007819 */ /* 0x000fc800000006ff */
[----:B------:R-:W0:Y:S02]  /*20460*/  SYNCS.PHASECHK.TRANS64.TRYWAIT P0, [R7+URZ], R0 ;  /* 0x00000000070075a7 */ /* 0x000e24000800017f */
[----:B0-----:R-:W-:Y:S05]  /*20470*/  @!P0 BRA `(.L_x_434) ;  /* 0x0000000400748947 */ /* 0x001fea0003800000 */
.L_x_449:
[----:B0-----:R-:W-:-:S05]  /*20480*/  VIADD R0, R6, 0x1 ;  /* 0x0000000106007836 */ /* 0x001fca0000000000 */
[----:B------:R-:W-:-:S04]  /*20490*/  ISETP.NE.AND P0, PT, R0, 0x8, PT ;  /* 0x000000080000780c */ /* 0x000fc80003f05270 */
[----:B------:R-:W-:Y:S02]  /*204a0*/  SEL R2, RZ, 0x1, P0 ;  /* 0x00000001ff027807 */ /* 0x000fe40000000000 */
[----:B------:R-:W-:Y:S02]  /*204b0*/  SEL R4, R0, RZ, P0 ;  /* 0x000000ff00047207 */ /* 0x000fe40000000000 */
[----:B------:R-:W-:Y:S02]  /*204c0*/  LOP3.LUT R5, R5, R2, RZ, 0x3c, !PT ;  /* 0x0000000205057212 */ /* 0x000fe400078e3cff */
[----:B------:R-:W-:Y:S02]  /*204d0*/  LEA R7, R4, R3, 0x3 ;  /* 0x0000000304077211 */ /* 0x000fe400078e18ff */
[----:B------:R-:W-:-:S04]  /*204e0*/  SHF.L.U32 R0, R5, 0x1f, RZ ;  /* 0x0000001f05007819 */ /* 0x000fc800000006ff */
[----:B------:R-:W0:Y:S02]  /*204f0*/  SYNCS.PHASECHK.TRANS64.TRYWAIT P0, [R7+URZ], R0 ;  /* 0x00000000070075a7 */ /* 0x000e24000800017f */
[----:B0-----:R-:W-:Y:S05]  /*20500*/  @!P0 BRA `(.L_x_435) ;  /* 0x0000000400648947 */ /* 0x001fea0003800000 */
.L_x_450:
[----:B0-----:R-:W-:-:S04]  /*20510*/  IADD3 R0, R4, 0x1, RZ ;  /* 0x0000000104007810 */ /* 0x001fc80007ffe0ff */
[----:B------:R-:W-:-:S04]  /*20520*/  ISETP.NE.AND P0, PT, R0, 0x8, PT ;  /* 0x000000080000780c */ /* 0x000fc80003f05270 */
[----:B------:R-:W-:Y:S02]  /*20530*/  SEL R2, RZ, 0x1, P0 ;  /* 0x00000001ff027807 */ /* 0x000fe40000000000 */
[----:B------:R-:W-:Y:S02]  /*20540*/  SEL R4, R0, RZ, P0 ;  /* 0x000000ff00047207 */ /* 0x000fe40000000000 */
[----:B------:R-:W-:-:S03]  /*20550*/  LOP3.LUT R5, R5, R2, RZ, 0x3c, !PT ;  /* 0x0000000205057212 */ /* 0x000fc600078e3cff */
[----:B------:R-:W-:Y:S01]  /*20560*/  IMAD R7, R4, 0x8, R3 ;  /* 0x0000000804077824 */ /* 0x000fe200078e0203 */
[----:B------:R-:W-:-:S04]  /*20570*/  SHF.L.U32 R0, R5, 0x1f, RZ ;  /* 0x0000001f05007819 */ /* 0x000fc800000006ff */
[----:B------:R-:W0:Y:S02]  /*20580*/  SYNCS.PHASECHK.TRANS64.TRYWAIT P0, [R7+URZ], R0 ;  /* 0x00000000070075a7 */ /* 0x000e24000800017f */
[----:B0-----:R-:W-:Y:S05]  /*20590*/  @!P0 BRA `(.L_x_436) ;  /* 0x0000000400548947 */ /* 0x001fea0003800000 */
.L_x_451:
[----:B0-----:R-:W-:-:S04]  /*205a0*/  IADD3 R0, R4, 0x1, RZ ;  /* 0x0000000104007810 */ /* 0x001fc80007ffe0ff */
        /* <DEDUP_REMOVED lines=8> */
.L_x_452:
        /* <DEDUP_REMOVED lines=9> */
.L_x_453:
        /* <DEDUP_REMOVED lines=9> */
.L_x_454:
[----:B0-----:R-:W-:-:S04]  /*20750*/  IADD3 R0, R4, 0x1, RZ ;  /* 0x0000000104007810 */ /* 0x001fc80007ffe0ff */
[----:B------:R-:W-:-:S04]  /*20760*/  ISETP.NE.AND P0, PT, R0, 0x8, PT ;  /* 0x000000080000780c */ /* 0x000fc80003f05270 */
[----:B------:R-:W-:Y:S02]  /*20770*/  SEL R2, RZ, 0x1, P0 ;  /* 0x00000001ff027807 */ /* 0x000fe40000000000 */
[----:B------:R-:W-:Y:S02]  /*20780*/  SEL R0, R0, RZ, P0 ;  /* 0x000000ff00007207 */ /* 0x000fe40000000000 */
[----:B------:R-:W-:Y:S02]  /*20790*/  LOP3.LUT R2, R5, R2, RZ, 0x3c, !PT ;  /* 0x0000000205027212 */ /* 0x000fe400078e3cff */
[----:B------:R-:W-:Y:S02]  /*207a0*/  LEA R3, R0, R3, 0x3 ;  /* 0x0000000300037211 */ /* 0x000fe400078e18ff */
[----:B------:R-:W-:-:S07]  /*207b0*/  SHF.L.U32 R0, R2, 0x1f, RZ ;  /* 0x0000001f02007819 */ /* 0x000fce00000006ff */
.L_x_440:
[----:B0-----:R0:W1:Y:S02]  /*207c0*/  SYNCS.PHASECHK.TRANS64.TRYWAIT P0, [R3+URZ], R0 ;  /* 0x00000000030075a7 */ /* 0x001064000800017f */
[----:B-1----:R-:W-:Y:S05]  /*207d0*/  @!P0 NANOSLEEP.SYNCS 0x989680 ;  /* 0x009896800000895d */ /* 0x002fea0003900000 */
[----:B------:R-:W1:Y:S02]  /*207e0*/  @!P0 SYNCS.PHASECHK.TRANS64 P0, [R3+URZ], R0 ;  /* 0x00000000030085a7 */ /* 0x000e64000800007f */
[----:B-1----:R-:W-:Y:S05]  /*207f0*/  @!P0 BRA `(.L_x_440) ;  /* 0xfffffffc00f08947 */ /* 0x002fea000383ffff */
.L_x_431:
[----:B------:R-:W-:Y:S05]  /*20800*/  BSYNC B0 ;  /* 0x0000000000007941 */ /* 0x000fea0003800000 */
.L_x_430:
[----:B------:R-:W-:Y:S05]  /*20810*/  EXIT ;  /* 0x000000000000794d */ /* 0x000fea0003800000 */
.L_x_18:
[----:B-----5:R2:W-:Y:S02]  /*20820*/  STL [R1+0x470], R0 ;  /* 0x0004700001007387 */ /* 0x0205e40000100800 */
[----:B--2---:R-:W-:-:S04]  /*20830*/  IMAD.U32 R0, RZ, RZ, UR8 ;  /* 0x00000008ff007e24 */ /* 0x004fc8000f8e00ff */
[----:B------:R2:W3:Y:S03]  /*20840*/  SYNCS.PHASECHK.TRANS64.TRYWAIT P0, [R0+URZ], R2 ;  /* 0x00000002000075a7 */ /* 0x0004e6000800017f */
[----:B---3--:R-:W-:Y:S05]  /*20850*/  @!P0 NANOSLEEP.SYNCS 0x989680 ;  /* 0x009896800000895d */ /* 0x008fea0003900000 */
[----:B------:R2:W3:Y:S02]  /*20860*/  @!P0 SYNCS.PHASECHK.TRANS64 P0, [R0+URZ], R2 ;  /* 0x00000002000085a7 */ /* 0x0004e4000800007f */
[----:B--2---:R2:W5:Y:S02]  /*20870*/  LDL.LU R0, [R1+0x470] ;  /* 0x0004700001007983 */ /* 0x0045640000300800 */
[----:B--23--:R-:W-:Y:S05]  /*20880*/  @!P0 BRA `(.L_x_18) ;  /* 0xfffffffc00e48947 */ /* 0x00cfea000383ffff */
[----:B------:R-:W-:Y:S05]  /*20890*/  BRA `(.L_x_17) ;  /* 0xfffffe24003c7947 */ /* 0x000fea000383ffff */
.L_x_417:
[----:B------:R-:W-:Y:S01]  /*208a0*/  BSSY B1, `(.L_x_441) ;  /* 0x0000006000017945 */ /* 0x000fe20003800000 */
[----:B------:R-:W-:-:S07]  /*208b0*/  MOV R2, 0xffffffff ;  /* 0xffffffff00027802 */ /* 0x000fce0000000f00 */
[----:B------:R-:W-:Y:S05]  /*208c0*/  WARPSYNC.COLLECTIVE R2, `(.L_x_442) ;  /* 0x00000000020c7348 */ /* 0x000fea0003c00000 */
[----:B------:R-:W-:Y:S02]  /*208d0*/  ELECT P1, UR62, PT ;  /* 0x00000000003e782f */ /* 0x000fe40003820000 */
[----:B------:R-:W-:Y:S01]  /*208e0*/  MOV R2, UR62 ;  /* 0x0000003e00027c02 */ /* 0x000fe20008000f00 */
[----:B------:R-:W-:Y:S10]  /*208f0*/  ENDCOLLECTIVE ;  /* 0x000000000000791b */ /* 0x000ff40003800000 */
.L_x_442:
[----:B------:R-:W-:Y:S05]  /*20900*/  BSYNC B1 ;  /* 0x0000000000017941 */ /* 0x000fea0003800000 */
.L_x_441:
[----:B------:R-:W-:Y:S05]  /*20910*/  BRA `(.L_x_443) ;  /* 0xffffffec006c7947 */ /* 0x000fea000383ffff */
.L_x_420:
[----:B0-----:R0:W1:Y:S02]  /*20920*/  SYNCS.PHASECHK.TRANS64.TRYWAIT P1, [R17+URZ+0x40], R12 ;  /* 0x0000400c110075a7 */ /* 0x001064000802017f */
[----:B-1----:R-:W-:Y:S05]  /*20930*/  @!P1 NANOSLEEP.SYNCS 0x989680 ;  /* 0x009896800000995d */ /* 0x002fea0003900000 */
[----:B------:R-:W1:Y:S02]  /*20940*/  @!P1 SYNCS.PHASECHK.TRANS64 P1, [R17+URZ+0x40], R12 ;  /* 0x0000400c110095a7 */ /* 0x000e64000802007f */
[----:B-1----:R-:W-:Y:S05]  /*20950*/  @!P1 BRA `(.L_x_420) ;  /* 0xfffffffc00f09947 */ /* 0x002fea000383ffff */
[----:B------:R-:W-:Y:S05]  /*20960*/  BRA `(.L_x_444) ;  /* 0xffffffec00a47947 */ /* 0x000fea000383ffff */
.L_x_429:
[----:B------:R-:W-:Y:S01]  /*20970*/  BSSY B0, `(.L_x_445) ;  /* 0x0000006000007945 */ /* 0x000fe20003800000 */
[----:B------:R-:W-:-:S07]  /*20980*/  MOV R2, 0xffffffff ;  /* 0xffffffff00027802 */ /* 0x000fce0000000f00 */
[----:B------:R-:W-:Y:S05]  /*20990*/  WARPSYNC.COLLECTIVE R2, `(.L_x_446) ;  /* 0x00000000020c7348 */ /* 0x000fea0003c00000 */
[----:B------:R-:W-:Y:S02]  /*209a0*/  ELECT P1, UR62, PT ;  /* 0x00000000003e782f */ /* 0x000fe40003820000 */
[----:B------:R-:W-:Y:S01]  /*209b0*/  MOV R2, UR62 ;  /* 0x0000003e00027c02 */ /* 0x000fe20008000f00 */
[----:B------:R-:W-:Y:S10]  /*209c0*/  ENDCOLLECTIVE ;  /* 0x000000000000791b */ /* 0x000ff40003800000 */
.L_x_446:
[----:B------:R-:W-:Y:S05]  /*209d0*/  BSYNC B0 ;  /* 0x0000000000007941 */ /* 0x000fea0003800000 */
.L_x_445:
[----:B------:R-:W-:Y:S01]  /*209e0*/  PLOP3.LUT P0, PT, P1, PT, PT, 0x80, 0x0 ;  /* 0x000000000000781c */ /* 0x000fe20000f0f070 */
[----:B------:R-:W-:-:S12]  /*209f0*/  BRA `(.L_x_447) ;  /* 0xfffffff800407947 */ /* 0x000fd8000383ffff */
.L_x_433:
[----:B0-----:R0:W1:Y:S02]  /*20a00*/  SYNCS.PHASECHK.TRANS64.TRYWAIT P0, [R5+URZ], R2 ;  /* 0x00000002050075a7 */ /* 0x001064000800017f */
[----:B-1----:R-:W-:Y:S05]  /*20a10*/  @!P0 NANOSLEEP.SYNCS 0x989680 ;  /* 0x009896800000895d */ /* 0x002fea0003900000 */
[----:B------:R-:W1:Y:S02]  /*20a20*/  @!P0 SYNCS.PHASECHK.TRANS64 P0, [R5+URZ], R2 ;  /* 0x00000002050085a7 */ /* 0x000e64000800007f */
[----:B-1----:R-:W-:Y:S05]  /*20a30*/  @!P0 BRA `(.L_x_433) ;  /* 0xfffffffc00f08947 */ /* 0x002fea000383ffff */
[----:B------:R-:W-:Y:S05]  /*20a40*/  BRA `(.L_x_448) ;  /* 0xfffffff800687947 */ /* 0x000fea000383ffff */
.L_x_434:
[----:B0-----:R0:W1:Y:S02]  /*20a50*/  SYNCS.PHASECHK.TRANS64.TRYWAIT P0, [R7+URZ], R0 ;  /* 0x00000000070075a7 */ /* 0x001064000800017f */
[----:B-1----:R-:W-:Y:S05]  /*20a60*/  @!P0 NANOSLEEP.SYNCS 0x989680 ;  /* 0x009896800000895d */ /* 0x002fea0003900000 */
[----:B------:R-:W1:Y:S02]  /*20a70*/  @!P0 SYNCS.PHASECHK.TRANS64 P0, [R7+URZ], R0 ;  /* 0x00000000070085a7 */ /* 0x000e64000800007f */
[----:B-1----:R-:W-:Y:S05]  /*20a80*/  @!P0 BRA `(.L_x_434) ;  /* 0xfffffffc00f08947 */ /* 0x002fea000383ffff */
[----:B------:R-:W-:Y:S05]  /*20a90*/  BRA `(.L_x_449) ;  /* 0xfffffff800787947 */ /* 0x000fea000383ffff */
.L_x_435:
[----:B0-----:R0:W1:Y:S02]  /*20aa0*/  SYNCS.PHASECHK.TRANS64.TRYWAIT P0, [R7+URZ], R0 ;  /* 0x00000000070075a7 */ /* 0x001064000800017f */
[----:B-1----:R-:W-:Y:S05]  /*20ab0*/  @!P0 NANOSLEEP.SYNCS 0x989680 ;  /* 0x009896800000895d */ /* 0x002fea0003900000 */
[----:B------:R-:W1:Y:S02]  /*20ac0*/  @!P0 SYNCS.PHASECHK.TRANS64 P0, [R7+URZ], R0 ;  /* 0x00000000070085a7 */ /* 0x000e64000800007f */
[----:B-1----:R-:W-:Y:S05]  /*20ad0*/  @!P0 BRA `(.L_x_435) ;  /* 0xfffffffc00f08947 */ /* 0x002fea000383ffff */
[----:B------:R-:W-:Y:S05]  /*20ae0*/  BRA `(.L_x_450) ;  /* 0xfffffff800887947 */ /* 0x000fea000383ffff */
.L_x_436:
[----:B0-----:R0:W1:Y:S02]  /*20af0*/  SYNCS.PHASECHK.TRANS64.TRYWAIT P0, [R7+URZ], R0 ;  /* 0x00000000070075a7 */ /* 0x001064000800017f */
[----:B-1----:R-:W-:Y:S05]  /*20b00*/  @!P0 NANOSLEEP.SYNCS 0x989680 ;  /* 0x009896800000895d */ /* 0x002fea0003900000 */
[----:B------:R-:W1:Y:S02]  /*20b10*/  @!P0 SYNCS.PHASECHK.TRANS64 P0, [R7+URZ], R0 ;  /* 0x00000000070085a7 */ /* 0x000e64000800007f */
[----:B-1----:R-:W-:Y:S05]  /*20b20*/  @!P0 BRA `(.L_x_436) ;  /* 0xfffffffc00f08947 */ /* 0x002fea000383ffff */
[----:B------:R-:W-:Y:S05]  /*20b30*/  BRA `(.L_x_451) ;  /* 0xfffffff800987947 */ /* 0x000fea000383ffff */
.L_x_437:
[----:B0-----:R0:W1:Y:S02]  /*20b40*/  SYNCS.PHASECHK.TRANS64.TRYWAIT P0, [R7+URZ], R0 ;  /* 0x00000000070075a7 */ /* 0x001064000800017f */
[----:B-1----:R-:W-:Y:S05]  /*20b50*/  @!P0 NANOSLEEP.SYNCS 0x989680 ;  /* 0x009896800000895d */ /* 0x002fea0003900000 */
[----:B------:R-:W1:Y:S02]  /*20b60*/  @!P0 SYNCS.PHASECHK.TRANS64 P0, [R7+URZ], R0 ;  /* 0x00000000070085a7 */ /* 0x000e64000800007f */
[----:B-1----:R-:W-:Y:S05]  /*20b70*/  @!P0 BRA `(.L_x_437) ;  /* 0xfffffffc00f08947 */ /* 0x002fea000383ffff */
[----:B------:R-:W-:Y:S05]  /*20b80*/  BRA `(.L_x_452) ;  /* 0xfffffff800a87947 */ /* 0x000fea000383ffff */
.L_x_438:
[----:B0-----:R0:W1:Y:S02]  /*20b90*/  SYNCS.PHASECHK.TRANS64.TRYWAIT P0, [R7+URZ], R0 ;  /* 0x00000000070075a7 */ /* 0x001064000800017f */
[----:B-1----:R-:W-:Y:S05]  /*20ba0*/  @!P0 NANOSLEEP.SYNCS 0x989680 ;  /* 0x009896800000895d */ /* 0x002fea0003900000 */
[----:B------:R-:W1:Y:S02]  /*20bb0*/  @!P0 SYNCS.PHASECHK.TRANS64 P0, [R7+URZ], R0 ;  /* 0x00000000070085a7 */ /* 0x000e64000800007f */
[----:B-1----:R-:W-:Y:S05]  /*20bc0*/  @!P0 BRA `(.L_x_438) ;  /* 0xfffffffc00f08947 */ /* 0x002fea000383ffff */
[----:B------:R-:W-:Y:S05]  /*20bd0*/  BRA `(.L_x_453) ;  /* 0xfffffff800b87947 */ /* 0x000fea000383ffff */
.L_x_439:
[----:B0-----:R0:W1:Y:S02]  /*20be0*/  SYNCS.PHASECHK.TRANS64.TRYWAIT P0, [R7+URZ], R0 ;  /* 0x00000000070075a7 */ /* 0x001064000800017f */
[----:B-1----:R-:W-:Y:S05]  /*20bf0*/  @!P0 NANOSLEEP.SYNCS 0x989680 ;  /* 0x009896800000895d */ /* 0x002fea0003900000 */
[----:B------:R-:W1:Y:S02]  /*20c00*/  @!P0 SYNCS.PHASECHK.TRANS64 P0, [R7+URZ], R0 ;  /* 0x00000000070085a7 */ /* 0x000e64000800007f */
[----:B-1----:R-:W-:Y:S05]  /*20c10*/  @!P0 BRA `(.L_x_439) ;  /* 0xfffffffc00f08947 */ /* 0x002fea000383ffff */
[----:B------:R-:W-:Y:S05]  /*20c20*/  BRA `(.L_x_454) ;  /* 0xfffffff800c87947 */ /* 0x000fea000383ffff */
.L_x_455:
[----:B------:R-:W-:-:S00]  /*20c30*/  BRA `(.L_x_455) ;  /* 0xfffffffc00fc7947 */ /* 0x000fc0000383ffff */
[----:B------:R-:W-:-:S00]  /*20c40*/  NOP ;  /* 0x0000000000007918 */ /* 0x000fc00000000000 */
        /* <DEDUP_REMOVED lines=11> */
.L_x_456:


//--------------------- .nv.shared._ZN7cutlass13device_kernelINS_4gemm6kernel13GemmUniversalIN4cute5tupleIJiiiiEEENS1_10collective13CollectiveMmaINS1_43MainloopSm90TmaGmmaWarpSpecializedSparseFP8ILi8ENS5_IJNS4_1CILi1EEESB_SB_EEENS1_35KernelTmaWarpSpecializedCooperativeEEENS5_IJNSA_ILi256EEESF_NSA_ILi64EEEEEENS_12float_e4m3_tENS5_IJNS4_6LayoutINS5_IJiNS5_IJNSA_ILi2EEEiEEEiEEENS5_IJlNS5_IJSB_SK_EEElEEEEENSJ_INS5_IJNS5_IJSG_iEEESQ_iEEENS5_IJNS5_IJSG_NSA_ILi4096EEEEEENS5_IJSB_lEEElEEEEEEEESI_NS5_IJlSB_lEEENS4_8TiledMMAINS4_8MMA_AtomIJNS4_4SM904GMMA6SPARSE32GMMA_64x256x64_F32E4M3E4M3_SS_TNILNS12_7ScaleInE1ELS15_1ELNS12_9SparseSelE0EEEEEENSJ_INS5_IJSK_SB_SB_EEENS5_IJSB_NSA_ILi0EEES1A_EEEEENS5_IJNS4_10UnderscoreES1D_S1D_EEEEENS4_13SM90_TMA_LOADENS4_14ComposedLayoutINS4_7SwizzleILi1ELi4ELi3EEENS4_25smem_sparse_ptr_flag_bitsILi2ELi8EEENSJ_INS5_IJNS5_IJSB_NSA_ILi8EEEEEENS5_IJSK_NSA_ILi32EEEEEEEEENS5_IJNS5_IJS1A_SG_EEESN_EEEEEEEvNS4_8identityES1G_NS1H_INS1I_ILi2ELi4ELi3EEENS4_18smem_ptr_flag_bitsILi8EEENSJ_INS5_IJS1M_SG_EEENS5_IJSG_SB_EEEEEEEvS1V_EENS_8epilogue10collective6detail29Sm90TmaWarpSpecializedAdapterINS25_15DefaultEpilogueIfNS5_IJSB_llEEES29_NS24_6thread17LinearCombinationIfLi1EffLNS2A_9ScaleType4KindE0ELNS_15FloatRoundStyleE2EfEENS1_15EpilogueDefaultEEEEEvvEEEEvNT_6ParamsE --------------------------
	.section	.nv.shared._ZN7cutlass13device_kernelINS_4gemm6kernel13GemmUniversalIN4cute5tupleIJiiiiEEENS1_10collective13CollectiveMmaINS1_43MainloopSm90TmaGmmaWarpSpecializedSparseFP8ILi8ENS5_IJNS4_1CILi1EEESB_SB_EEENS1_35KernelTmaWarpSpecializedCooperativeEEENS5_IJNSA_ILi256EEESF_NSA_ILi64EEEEEENS_12float_e4m3_tENS5_IJNS4_6LayoutINS5_IJiNS5_IJNSA_ILi2EEEiEEEiEEENS5_IJlNS5_IJSB_SK_EEElEEEEENSJ_INS5_IJNS5_IJSG_iEEESQ_iEEENS5_IJNS5_IJSG_NSA_ILi4096EEEEEENS5_IJSB_lEEElEEEEEEEESI_NS5_IJlSB_lEEENS4_8TiledMMAINS4_8MMA_AtomIJNS4_4SM904GMMA6SPARSE32GMMA_64x256x64_F32E4M3E4M3_SS_TNILNS12_7ScaleInE1ELS15_1ELNS12_9SparseSelE0EEEEEENSJ_INS5_IJSK_SB_SB_EEENS5_IJSB_NSA_ILi0EEES1A_EEEEENS5_IJNS4_10UnderscoreES1D_S1D_EEEEENS4_13SM90_TMA_LOADENS4_14ComposedLayoutINS4_7SwizzleILi1ELi4ELi3EEENS4_25smem_sparse_ptr_flag_bitsILi2ELi8EEENSJ_INS5_IJNS5_IJSB_NSA_ILi8EEEEEENS5_IJSK_NSA_ILi32EEEEEEEEENS5_IJNS5_IJS1A_SG_EEESN_EEEEEEEvNS4_8identityES1G_NS1H_INS1I_ILi2ELi4ELi3EEENS4_18smem_ptr_flag_bitsILi8EEENSJ_INS5_IJS1M_SG_EEENS5_IJSG_SB_EEEEEEEvS1V_EENS_8epilogue10collective6detail29Sm90TmaWarpSpecializedAdapterINS25_15DefaultEpilogueIfNS5_IJSB_llEEES29_NS24_6thread17LinearCombinationIfLi1EffLNS2A_9ScaleType4KindE0ELNS_15FloatRoundStyleE2EfEENS1_15EpilogueDefaultEEEEEvvEEEEvNT_6ParamsE,"aw",@nobits
	.sectionflags	@""
	.align	16
	.zero		1024


//--------------------- .nv.shared.reserved.0     --------------------------
	.section	.nv.shared.reserved.0,"aw",@nobits
	.weak		__nv_reservedSMEM_offset_0_alias
	.size		__nv_reservedSMEM_offset_0_alias, 0, 0
	.other		__nv_reservedSMEM_offset_0_alias,@"STO_CUDA_RESERVED_SHARED STV_DEFAULT"
__nv_reservedSMEM_offset_0_alias:
	.zero		0


//--------------------- .nv.global                --------------------------
	.section	.nv.global,"aw",@nobits
.nv.global:
	.type		_ZN39_INTERNAL_414a3a3b_4_k_cu_32625cd8_34144cute1_E,@object
	.size		_ZN39_INTERNAL_414a3a3b_4_k_cu_32625cd8_34144cute1_E,(_ZN39_INTERNAL_414a3a3b_4_k_cu_32625cd8_34144cuda3std3__45__cpo6cbeginE - _ZN39_INTERNAL_414a3a3b_4_k_cu_32625cd8_34144cute1_E)
_ZN39_INTERNAL_414a3a3b_4_k_cu_32625cd8_34144cute1_E:
	.zero		1
	.type		_ZN39_INTERNAL_414a3a3b_4_k_cu_32625cd8_34144cuda3std3__45__cpo6cbeginE,@object
	.size		_ZN39_INTERNAL_414a3a3b_4_k_cu_32625cd8_34144cuda3std3__45__cpo6cbeginE,(_ZN39_INTERNAL_414a3a3b_4_k_cu_32625cd8_34144cuda3std3__48in_placeE - _ZN39_INTERNAL_414a3a3b_4_k_cu_32625cd8_34144cuda3std3__45__cpo6cbeginE)
_ZN39_INTERNAL_414a3a3b_4_k_cu_32625cd8_34144cuda3std3__45__cpo6cbeginE:
	.zero		1
	.type		_ZN39_INTERNAL_414a3a3b_4_k_cu_32625cd8_34144cuda3std3__48in_placeE,@object
	.size		_ZN39_INTERNAL_414a3a3b_4_k_cu_32625cd8_34144cuda3std3__48in_placeE,(_ZN39_INTERNAL_414a3a3b_4_k_cu_32625cd8_34144cuda3std6ranges3__45__cpo9iter_moveE - _ZN39_INTERNAL_414a3a3b_4_k_cu_32625cd8_34144cuda3std3__48in_placeE)
_ZN39_INTERNAL_414a3a3b_4_k_cu_32625cd8_34144cuda3std3__48in_placeE:
	.zero		1
	.type		_ZN39_INTERNAL_414a3a3b_4_k_cu_32625cd8_34144cuda3std6ranges3__45__cpo9iter_moveE,@object
	.size		_ZN39_INTERNAL_414a3a3b_4_k_cu_32625cd8_34144cuda3std6ranges3__45__cpo9iter_moveE,(_ZN39_INTERNAL_414a3a3b_4_k_cu_32625cd8_34144cuda3std3__45__cpo5beginE - _ZN39_INTERNAL_414a3a3b_4_k_cu_32625cd8_34144cuda3std6ranges3__45__cpo9iter_moveE)
_ZN39_INTERNAL_414a3a3b_4_k_cu_32625cd8_34144cuda3std6ranges3__45__cpo9iter_moveE:
	.zero		1
	.type		_ZN39_INTERNAL_414a3a3b_4_k_cu_32625cd8_34144cuda3std3__45__cpo5beginE,@object
	.size		_ZN39_INTERNAL_414a3a3b_4_k_cu_32625cd8_34144cuda3std3__45__cpo5beginE,(_ZN39_INTERNAL_414a3a3b_4_k_cu_32625cd8_34144cuda3std3__441_GLOBAL__N__414a3a3b_4_k_cu_32625cd8_34146ignoreE - _ZN39_INTERNAL_414a3a3b_4_k_cu_32625cd8_34144cuda3std3__45__cpo5beginE)
_ZN39_INTERNAL_414a3a3b_4_k_cu_32625cd8_34144cuda3std3__45__cpo5beginE:
	.zero		1
	.type		_ZN39_INTERNAL_414a3a3b_4_k_cu_32625cd8_34144cuda3std3__441_GLOBAL__N__414a3a3b_4_k_cu_32625cd8_34146ignoreE,@object
	.size		_ZN39_INTERNAL_414a3a3b_4_k_cu_32625cd8_34144cuda3std3__441_GLOBAL__N__414a3a3b_4_k_cu_32625cd8_34146ignoreE,(_ZN39_INTERNAL_414a3a3b_4_k_cu_32625cd8_34144cute7productE - _ZN39_INTERNAL_414a3a3b_4_k_cu_32625cd8_34144cuda3std3__441_GLOBAL__N__414a3a3b_4_k_cu_32625cd8_34146ignoreE)
_ZN39_INTERNAL_414a3a3b_4_k_cu_32625cd8_34144cuda3std3__441_GLOBAL__N__414a3a3b_4_k_cu_32625cd8_34146ignoreE:
	.zero		1
	.type		_ZN39_INTERNAL_414a3a3b_4_k_cu_32625cd8_34144cute7productE,@object
	.size		_ZN39_INTERNAL_414a3a3b_4_k_cu_32625cd8_34144cute7productE,(_ZN39_INTERNAL_414a3a3b_4_k_cu_32625cd8_34144cuda3std3__45__cpo3endE - _ZN39_INTERNAL_414a3a3b_4_k_cu_32625cd8_34144cute7productE)
_ZN39_INTERNAL_414a3a3b_4_k_cu_32625cd8_34144cute7productE:
	.zero		1
	.type		_ZN39_INTERNAL_414a3a3b_4_k_cu_32625cd8_34144cuda3std3__45__cpo3endE,@object
	.size		_ZN39_INTERNAL_414a3a3b_4_k_cu_32625cd8_34144cuda3std3__45__cpo3endE,(_ZN39_INTERNAL_414a3a3b_4_k_cu_32625cd8_34144cuda3std3__419piecewise_constructE - _ZN39_INTERNAL_414a3a3b_4_k_cu_32625cd8_34144cuda3std3__45__cpo3endE)
_ZN39_INTERNAL_414a3a3b_4_k_cu_32625cd8_34144cuda3std3__45__cpo3endE:
	.zero		1
	.type		_ZN39_INTERNAL_414a3a3b_4_k_cu_32625cd8_34144cuda3std3__419piecewise_constructE,@object
	.size		_ZN39_INTERNAL_414a3a3b_4_k_cu_32625cd8_34144cuda3std3__419piecewise_constructE,(_ZN39_INTERNAL_414a3a3b_4_k_cu_32625cd8_34144cuda3std3__45__cpo4cendE - _ZN39_INTERNAL_414a3a3b_4_k_cu_32625cd8_34144cuda3std3__419piecewise_constructE)
_ZN39_INTERNAL_414a3a3b_4_k_cu_32625cd8_34144cuda3std3__419piecewise_constructE:
	.zero		1
	.type		_ZN39_INTERNAL_414a3a3b_4_k_cu_32625cd8_34144cuda3std3__45__cpo4cendE,@object
	.size		_ZN39_INTERNAL_414a3a3b_4_k_cu_32625cd8_34144cuda3std3__45__cpo4cendE,(_ZN39_INTERNAL_414a3a3b_4_k_cu_32625cd8_34144cuda3std6ranges3__45__cpo4swapE - _ZN39_INTERNAL_414a3a3b_4_k_cu_32625cd8_34144cuda3std3__45__cpo4cendE)
_ZN39_INTERNAL_414a3a3b_4_k_cu_32625cd8_34144cuda3std3__45__cpo4cendE:
	.zero		1
	.type		_ZN39_INTERNAL_414a3a3b_4_k_cu_32625cd8_34144cuda3std6ranges3__45__cpo4swapE,@object
	.size		_ZN39_INTERNAL_414a3a3b_4_k_cu_32625cd8_34144cuda3std6ranges3__45__cpo4swapE,(.L_7 - _ZN39_INTERNAL_414a3a3b_4_k_cu_32625cd8_34144cuda3std6ranges3__45__cpo4swapE)
_ZN39_INTERNAL_414a3a3b_4_k_cu_32625cd8_34144cuda3std6ranges3__45__cpo4swapE:
	.zero		1
.L_7:


//--------------------- .nv.constant0._ZN7cutlass13device_kernelINS_4gemm6kernel13GemmUniversalIN4cute5tupleIJiiiiEEENS1_10collective13CollectiveMmaINS1_43MainloopSm90TmaGmmaWarpSpecializedSparseFP8ILi8ENS5_IJNS4_1CILi1EEESB_SB_EEENS1_35KernelTmaWarpSpecializedCooperativeEEENS5_IJNSA_ILi256EEESF_NSA_ILi64EEEEEENS_12float_e4m3_tENS5_IJNS4_6LayoutINS5_IJiNS5_IJNSA_ILi2EEEiEEEiEEENS5_IJlNS5_IJSB_SK_EEElEEEEENSJ_INS5_IJNS5_IJSG_iEEESQ_iEEENS5_IJNS5_IJSG_NSA_ILi4096EEEEEENS5_IJSB_lEEElEEEEEEEESI_NS5_IJlSB_lEEENS4_8TiledMMAINS4_8MMA_AtomIJNS4_4SM904GMMA6SPARSE32GMMA_64x256x64_F32E4M3E4M3_SS_TNILNS12_7ScaleInE1ELS15_1ELNS12_9SparseSelE0EEEEEENSJ_INS5_IJSK_SB_SB_EEENS5_IJSB_NSA_ILi0EEES1A_EEEEENS5_IJNS4_10UnderscoreES1D_S1D_EEEEENS4_13SM90_TMA_LOADENS4_14ComposedLayoutINS4_7SwizzleILi1ELi4ELi3EEENS4_25smem_sparse_ptr_flag_bitsILi2ELi8EEENSJ_INS5_IJNS5_IJSB_NSA_ILi8EEEEEENS5_IJSK_NSA_ILi32EEEEEEEEENS5_IJNS5_IJS1A_SG_EEESN_EEEEEEEvNS4_8identityES1G_NS1H_INS1I_ILi2ELi4ELi3EEENS4_18smem_ptr_flag_bitsILi8EEENSJ_INS5_IJS1M_SG_EEENS5_IJSG_SB_EEEEEEEvS1V_EENS_8epilogue10collective6detail29Sm90TmaWarpSpecializedAdapterINS25_15DefaultEpilogueIfNS5_IJSB_llEEES29_NS24_6thread17LinearCombinationIfLi1EffLNS2A_9ScaleType4KindE0ELNS_15FloatRoundStyleE2EfEENS1_15EpilogueDefaultEEEEEvvEEEEvNT_6ParamsE --------------------------
	.section	.nv.constant0._ZN7cutlass13device_kernelINS_4gemm6kernel13GemmUniversalIN4cute5tupleIJiiiiEEENS1_10collective13CollectiveMmaINS1_43MainloopSm90TmaGmmaWarpSpecializedSparseFP8ILi8ENS5_IJNS4_1CILi1EEESB_SB_EEENS1_35KernelTmaWarpSpecializedCooperativeEEENS5_IJNSA_ILi256EEESF_NSA_ILi64EEEEEENS_12float_e4m3_tENS5_IJNS4_6LayoutINS5_IJiNS5_IJNSA_ILi2EEEiEEEiEEENS5_IJlNS5_IJSB_SK_EEElEEEEENSJ_INS5_IJNS5_IJSG_iEEESQ_iEEENS5_IJNS5_IJSG_NSA_ILi4096EEEEEENS5_IJSB_lEEElEEEEEEEESI_NS5_IJlSB_lEEENS4_8TiledMMAINS4_8MMA_AtomIJNS4_4SM904GMMA6SPARSE32GMMA_64x256x64_F32E4M3E4M3_SS_TNILNS12_7ScaleInE1ELS15_1ELNS12_9SparseSelE0EEEEEENSJ_INS5_IJSK_SB_SB_EEENS5_IJSB_NSA_ILi0EEES1A_EEEEENS5_IJNS4_10UnderscoreES1D_S1D_EEEEENS4_13SM90_TMA_LOADENS4_14ComposedLayoutINS4_7SwizzleILi1ELi4ELi3EEENS4_25smem_sparse_ptr_flag_bitsILi2ELi8EEENSJ_INS5_IJNS5_IJSB_NSA_ILi8EEEEEENS5_IJSK_NSA_ILi32EEEEEEEEENS5_IJNS5_IJS1A_SG_EEESN_EEEEEEEvNS4_8identityES1G_NS1H_INS1I_ILi2ELi4ELi3EEENS4_18smem_ptr_flag_bitsILi8EEENSJ_INS5_IJS1M_SG_EEENS5_IJSG_SB_EEEEEEEvS1V_EENS_8epilogue10collective6detail29Sm90TmaWarpSpecializedAdapterINS25_15DefaultEpilogueIfNS5_IJSB_llEEES29_NS24_6thread17LinearCombinationIfLi1EffLNS2A_9ScaleType4KindE0ELNS_15FloatRoundStyleE2EfEENS1_15EpilogueDefaultEEEEEvvEEEEvNT_6ParamsE,"a",@progbits
	.sectionflags	@""
	.align	4
.nv.constant0._ZN7cutlass13device_kernelINS_4gemm6kernel13GemmUniversalIN4cute5tupleIJiiiiEEENS1_10collective13CollectiveMmaINS1_43MainloopSm90TmaGmmaWarpSpecializedSparseFP8ILi8ENS5_IJNS4_1CILi1EEESB_SB_EEENS1_35KernelTmaWarpSpecializedCooperativeEEENS5_IJNSA_ILi256EEESF_NSA_ILi64EEEEEENS_12float_e4m3_tENS5_IJNS4_6LayoutINS5_IJiNS5_IJNSA_ILi2EEEiEEEiEEENS5_IJlNS5_IJSB_SK_EEElEEEEENSJ_INS5_IJNS5_IJSG_iEEESQ_iEEENS5_IJNS5_IJSG_NSA_ILi4096EEEEEENS5_IJSB_lEEElEEEEEEEESI_NS5_IJlSB_lEEENS4_8TiledMMAINS4_8MMA_AtomIJNS4_4SM904GMMA6SPARSE32GMMA_64x256x64_F32E4M3E4M3_SS_TNILNS12_7ScaleInE1ELS15_1ELNS12_9SparseSelE0EEEEEENSJ_INS5_IJSK_SB_SB_EEENS5_IJSB_NSA_ILi0EEES1A_EEEEENS5_IJNS4_10UnderscoreES1D_S1D_EEEEENS4_13SM90_TMA_LOADENS4_14ComposedLayoutINS4_7SwizzleILi1ELi4ELi3EEENS4_25smem_sparse_ptr_flag_bitsILi2ELi8EEENSJ_INS5_IJNS5_IJSB_NSA_ILi8EEEEEENS5_IJSK_NSA_ILi32EEEEEEEEENS5_IJNS5_IJS1A_SG_EEESN_EEEEEEEvNS4_8identityES1G_NS1H_INS1I_ILi2ELi4ELi3EEENS4_18smem_ptr_flag_bitsILi8EEENSJ_INS5_IJS1M_SG_EEENS5_IJSG_SB_EEEEEEEvS1V_EENS_8epilogue10collective6detail29Sm90TmaWarpSpecializedAdapterINS25_15DefaultEpilogueIfNS5_IJSB_llEEES29_NS24_6thread17LinearCombinationIfLi1EffLNS2A_9ScaleType4KindE0ELNS_15FloatRoundStyleE2EfEENS1_15EpilogueDefaultEEEEEvvEEEEvNT_6ParamsE:
	.zero		1920


//--------------------- SYMBOLS --------------------------

	.type		.nv.reservedSmem.offset0,@object
	.size		.nv.reservedSmem.offset0,0x4
